	.target	sm_100a

	.elftype	@"ET_EXEC"


//--------------------- .note.nv.tkinfo           --------------------------
	.section	.note.nv.tkinfo,"",@"SHT_NOTE"
	.sectionflags	@"SHF_NOTE_NV_TKINFO"
	.tkinfo
        /*0018*/ 	.word	0x00000002
        /*0030*/ 	.string	""
        /*0030*/ 	.string	"ptxas"
        /*0030*/ 	.string	"Cuda compilation tools, release 13.0, V13.0.88"
        /*0030*/ 	.string	"Build cuda_13.0.r13.0/compiler.36424714_0"
        /*0030*/ 	.string	"-arch sm_100a -m 64 "



//--------------------- .note.nv.cuinfo           --------------------------
	.section	.note.nv.cuinfo,"",@"SHT_NOTE"
	.sectionflags	@"SHF_NOTE_NV_CUINFO"
        /*0018*/ 	.short	0x0002
        /*001a*/ 	.short	0x0064
        /*001c*/ 	.short	0x0082
	.zero		2


//--------------------- .nv.info                  --------------------------
	.section	.nv.info,"",@"SHT_CUDA_INFO"
	.align	4


	//----- nvinfo : EIATTR_REGCOUNT
	.align		4
        /*0000*/ 	.byte	0x04, 0x2f
        /*0002*/ 	.short	(.L_41 - .L_40)
	.align		4
.L_40:
        /*0004*/ 	.word	index@(_Z35computeExpertFirstTokenOffsetKernelPKiliPl)
        /*0008*/ 	.word	0x00000012


	//----- nvinfo : EIATTR_FRAME_SIZE
	.align		4
.L_41:
        /*000c*/ 	.byte	0x04, 0x11
        /*000e*/ 	.short	(.L_43 - .L_42)
	.align		4
.L_42:
        /*0010*/ 	.word	index@(_Z35computeExpertFirstTokenOffsetKernelPKiliPl)
        /*0014*/ 	.word	0x00000000


	//----- nvinfo : EIATTR_REGCOUNT
	.align		4
.L_43:
        /*0018*/ 	.byte	0x04, 0x2f
        /*001a*/ 	.short	(.L_45 - .L_44)
	.align		4
.L_44:
        /*001c*/ 	.word	index@(_Z22preprocessTopkIdKernelPiiPKii)
        /*0020*/ 	.word	0x0000000e


	//----- nvinfo : EIATTR_FRAME_SIZE
	.align		4
.L_45:
        /*0024*/ 	.byte	0x04, 0x11
        /*0026*/ 	.short	(.L_47 - .L_46)
	.align		4
.L_46:
        /*0028*/ 	.word	index@(_Z22preprocessTopkIdKernelPiiPKii)
        /*002c*/ 	.word	0x00000000


	//----- nvinfo : EIATTR_REGCOUNT
	.align		4
.L_47:
        /*0030*/ 	.byte	0x04, 0x2f
        /*0032*/ 	.short	(.L_49 - .L_48)
	.align		4
.L_48:
        /*0034*/ 	.word	index@(_ZN3cub18CUB_300001_SM_10006detail11EmptyKernelIvEEvv)
        /*0038*/ 	.word	0x00000004


	//----- nvinfo : EIATTR_FRAME_SIZE
	.align		4
.L_49:
        /*003c*/ 	.byte	0x04, 0x11
        /*003e*/ 	.short	(.L_51 - .L_50)
	.align		4
.L_50:
        /*0040*/ 	.word	index@(_ZN3cub18CUB_300001_SM_10006detail11EmptyKernelIvEEvv)
        /*0044*/ 	.word	0x00000000


	//----- nvinfo : EIATTR_REGCOUNT
	.align		4
.L_51:
        /*0048*/ 	.byte	0x04, 0x2f
        /*004a*/ 	.short	(.L_53 - .L_52)
	.align		4
.L_52:
        /*004c*/ 	.word	index@(_ZN3cub18CUB_300001_SM_10006detail10radix_sort31DeviceRadixSortSingleTileKernelINS1_5radix10policy_hubIiiyE10Policy1000ELNS0_9SortOrderE0EiiyNS1_21identity_decomposer_tEEEvPKT1_PSA_PKT2_PSE_T3_iiT4_)
        /*0050*/ 	.word	0x00000099


	//----- nvinfo : EIATTR_FRAME_SIZE
	.align		4
.L_53:
        /*0054*/ 	.byte	0x04, 0x11
        /*0056*/ 	.short	(.L_55 - .L_54)
	.align		4
.L_54:
        /*0058*/ 	.word	index@(_ZN3cub18CUB_300001_SM_10006detail10radix_sort31DeviceRadixSortSingleTileKernelINS1_5radix10policy_hubIiiyE10Policy1000ELNS0_9SortOrderE0EiiyNS1_21identity_decomposer_tEEEvPKT1_PSA_PKT2_PSE_T3_iiT4_)
        /*005c*/ 	.word	0x00000000


	//----- nvinfo : EIATTR_REGCOUNT
	.align		4
.L_55:
        /*0060*/ 	.byte	0x04, 0x2f
        /*0062*/ 	.short	(.L_57 - .L_56)
	.align		4
.L_56:
        /*0064*/ 	.word	index@(_ZN3cub18CUB_300001_SM_10006detail10radix_sort30DeviceRadixSortHistogramKernelINS1_5radix10policy_hubIiiyE10Policy1000ELNS0_9SortOrderE0EiyNS1_21identity_decomposer_tEEEvPT2_PKT1_SA_iiT3_)
        /*0068*/ 	.word	0x00000020


	//----- nvinfo : EIATTR_FRAME_SIZE
	.align		4
.L_57:
        /*006c*/ 	.byte	0x04, 0x11
        /*006e*/ 	.short	(.L_59 - .L_58)
	.align		4
.L_58:
        /*0070*/ 	.word	index@(_ZN3cub18CUB_300001_SM_10006detail10radix_sort30DeviceRadixSortHistogramKernelINS1_5radix10policy_hubIiiyE10Policy1000ELNS0_9SortOrderE0EiyNS1_21identity_decomposer_tEEEvPT2_PKT1_SA_iiT3_)
        /*0074*/ 	.word	0x00000000


	//----- nvinfo : EIATTR_REGCOUNT
	.align		4
.L_59:
        /*0078*/ 	.byte	0x04, 0x2f
        /*007a*/ 	.short	(.L_61 - .L_60)
	.align		4
.L_60:
        /*007c*/ 	.word	index@(_ZN3cub18CUB_300001_SM_10006detail10radix_sort33DeviceRadixSortExclusiveSumKernelINS1_5radix10policy_hubIiiyE10Policy1000EyEEvPT0_)
        /*0080*/ 	.word	0x00000020


	//----- nvinfo : EIATTR_FRAME_SIZE
	.align		4
.L_61:
        /*0084*/ 	.byte	0x04, 0x11
        /*0086*/ 	.short	(.L_63 - .L_62)
	.align		4
.L_62:
        /*0088*/ 	.word	index@(_ZN3cub18CUB_300001_SM_10006detail10radix_sort33DeviceRadixSortExclusiveSumKernelINS1_5radix10policy_hubIiiyE10Policy1000EyEEvPT0_)
        /*008c*/ 	.word	0x00000000


	//----- nvinfo : EIATTR_REGCOUNT
	.align		4
.L_63:
        /*0090*/ 	.byte	0x04, 0x2f
        /*0092*/ 	.short	(.L_65 - .L_64)
	.align		4
.L_64:
        /*0094*/ 	.word	index@(_ZN3cub18CUB_300001_SM_10006detail10radix_sort29DeviceRadixSortOnesweepKernelINS1_5radix10policy_hubIiiyE10Policy1000ELNS0_9SortOrderE0EiiyiiNS1_21identity_decomposer_tEEEvPT5_SB_PT3_PKSC_PT1_PKSG_PT2_PKSK_T4_iiT6_)
        /*0098*/ 	.word	0x00000049


	//----- nvinfo : EIATTR_FRAME_SIZE
	.align		4
.L_65:
        /*009c*/ 	.byte	0x04, 0x11
        /*009e*/ 	.short	(.L_67 - .L_66)
	.align		4
.L_66:
        /*00a0*/ 	.word	index@(_ZN3cub18CUB_300001_SM_10006detail10radix_sort29DeviceRadixSortOnesweepKernelINS1_5radix10policy_hubIiiyE10Policy1000ELNS0_9SortOrderE0EiiyiiNS1_21identity_decomposer_tEEEvPT5_SB_PT3_PKSC_PT1_PKSG_PT2_PKSK_T4_iiT6_)
        /*00a4*/ 	.word	0x00000000


	//----- nvinfo : EIATTR_MIN_STACK_SIZE
	.align		4
.L_67:
        /*00a8*/ 	.byte	0x04, 0x12
        /*00aa*/ 	.short	(.L_69 - .L_68)
	.align		4
.L_68:
        /*00ac*/ 	.word	index@(_ZN3cub18CUB_300001_SM_10006detail10radix_sort29DeviceRadixSortOnesweepKernelINS1_5radix10policy_hubIiiyE10Policy1000ELNS0_9SortOrderE0EiiyiiNS1_21identity_decomposer_tEEEvPT5_SB_PT3_PKSC_PT1_PKSG_PT2_PKSK_T4_iiT6_)
        /*00b0*/ 	.word	0x00000000


	//----- nvinfo : EIATTR_MIN_STACK_SIZE
	.align		4
.L_69:
        /*00b4*/ 	.byte	0x04, 0x12
        /*00b6*/ 	.short	(.L_71 - .L_70)
	.align		4
.L_70:
        /*00b8*/ 	.word	index@(_ZN3cub18CUB_300001_SM_10006detail10radix_sort33DeviceRadixSortExclusiveSumKernelINS1_5radix10policy_hubIiiyE10Policy1000EyEEvPT0_)
        /*00bc*/ 	.word	0x00000000


	//----- nvinfo : EIATTR_MIN_STACK_SIZE
	.align		4
.L_71:
        /*00c0*/ 	.byte	0x04, 0x12
        /*00c2*/ 	.short	(.L_73 - .L_72)
	.align		4
.L_72:
        /*00c4*/ 	.word	index@(_ZN3cub18CUB_300001_SM_10006detail10radix_sort30DeviceRadixSortHistogramKernelINS1_5radix10policy_hubIiiyE10Policy1000ELNS0_9SortOrderE0EiyNS1_21identity_decomposer_tEEEvPT2_PKT1_SA_iiT3_)
        /*00c8*/ 	.word	0x00000000


	//----- nvinfo : EIATTR_MIN_STACK_SIZE
	.align		4
.L_73:
        /*00cc*/ 	.byte	0x04, 0x12
        /*00ce*/ 	.short	(.L_75 - .L_74)
	.align		4
.L_74:
        /*00d0*/ 	.word	index@(_ZN3cub18CUB_300001_SM_10006detail10radix_sort31DeviceRadixSortSingleTileKernelINS1_5radix10policy_hubIiiyE10Policy1000ELNS0_9SortOrderE0EiiyNS1_21identity_decomposer_tEEEvPKT1_PSA_PKT2_PSE_T3_iiT4_)
        /*00d4*/ 	.word	0x00000000


	//----- nvinfo : EIATTR_MIN_STACK_SIZE
	.align		4
.L_75:
        /*00d8*/ 	.byte	0x04, 0x12
        /*00da*/ 	.short	(.L_77 - .L_76)
	.align		4
.L_76:
        /*00dc*/ 	.word	index@(_ZN3cub18CUB_300001_SM_10006detail11EmptyKernelIvEEvv)
        /*00e0*/ 	.word	0x00000000


	//----- nvinfo : EIATTR_MIN_STACK_SIZE
	.align		4
.L_77:
        /*00e4*/ 	.byte	0x04, 0x12
        /*00e6*/ 	.short	(.L_79 - .L_78)
	.align		4
.L_78:
        /*00e8*/ 	.word	index@(_Z22preprocessTopkIdKernelPiiPKii)
        /*00ec*/ 	.word	0x00000000


	//----- nvinfo : EIATTR_MIN_STACK_SIZE
	.align		4
.L_79:
        /*00f0*/ 	.byte	0x04, 0x12
        /*00f2*/ 	.short	(.L_81 - .L_80)
	.align		4
.L_80:
        /*00f4*/ 	.word	index@(_Z35computeExpertFirstTokenOffsetKernelPKiliPl)
        /*00f8*/ 	.word	0x00000000
.L_81:


//--------------------- .nv.compat                --------------------------
	.section	.nv.compat,"",@"SHT_CUDA_COMPAT_INFO"
	.align	4
        /*0000*/ 	.byte	0x02, 0x09, 0x01, 0x00, 0x02, 0x02, 0x01, 0x00, 0x02, 0x05, 0x05, 0x00, 0x03, 0x07, 0x01, 0x01
        /*0010*/ 	.byte	0x02, 0x03, 0x00, 0x00, 0x02, 0x06, 0x01, 0x00, 0x04, 0x0b, 0x08, 0x00, 0x09, 0x00, 0x00, 0x00
        /*0020*/ 	.byte	0x00, 0x00, 0x00, 0x00


//--------------------- .nv.info._ZN3cub18CUB_300001_SM_10006detail10radix_sort29DeviceRadixSortOnesweepKernelINS1_5radix10policy_hubIiiyE10Policy1000ELNS0_9SortOrderE0EiiyiiNS1_21identity_decomposer_tEEEvPT5_SB_PT3_PKSC_PT1_PKSG_PT2_PKSK_T4_iiT6_ --------------------------
	.section	.nv.info._ZN3cub18CUB_300001_SM_10006detail10radix_sort29DeviceRadixSortOnesweepKernelINS1_5radix10policy_hubIiiyE10Policy1000ELNS0_9SortOrderE0EiiyiiNS1_21identity_decomposer_tEEEvPT5_SB_PT3_PKSC_PT1_PKSG_PT2_PKSK_T4_iiT6_,"",@"SHT_CUDA_INFO"
	.sectionflags	@""
	.align	4


	//----- nvinfo : EIATTR_CUDA_API_VERSION
	.align		4
        /*0000*/ 	.byte	0x04, 0x37
        /*0002*/ 	.short	(.L_83 - .L_82)
.L_82:
        /*0004*/ 	.word	0x00000082


	//----- nvinfo : EIATTR_KPARAM_INFO
	.align		4
.L_83:
        /*0008*/ 	.byte	0x04, 0x17
        /*000a*/ 	.short	(.L_85 - .L_84)
.L_84:
        /*000c*/ 	.word	0x00000000
        /*0010*/ 	.short	0x000b
        /*0012*/ 	.short	0x004c
        /*0014*/ 	.byte	0x00, 0xf0, 0x05, 0x00


	//----- nvinfo : EIATTR_KPARAM_INFO
	.align		4
.L_85:
        /*0018*/ 	.byte	0x04, 0x17
        /*001a*/ 	.short	(.L_87 - .L_86)
.L_86:
        /*001c*/ 	.word	0x00000000
        /*0020*/ 	.short	0x000a
        /*0022*/ 	.short	0x0048
        /*0024*/ 	.byte	0x00, 0xf0, 0x11, 0x00


	//----- nvinfo : EIATTR_KPARAM_INFO
	.align		4
.L_87:
        /*0028*/ 	.byte	0x04, 0x17
        /*002a*/ 	.short	(.L_89 - .L_88)
.L_88:
        /*002c*/ 	.word	0x00000000
        /*0030*/ 	.short	0x0009
        /*0032*/ 	.short	0x0044
        /*0034*/ 	.byte	0x00, 0xf0, 0x11, 0x00


	//----- nvinfo : EIATTR_KPARAM_INFO
	.align		4
.L_89:
        /*0038*/ 	.byte	0x04, 0x17
        /*003a*/ 	.short	(.L_91 - .L_90)
.L_90:
        /*003c*/ 	.word	0x00000000
        /*0040*/ 	.short	0x0008
        /*0042*/ 	.short	0x0040
        /*0044*/ 	.byte	0x00, 0xf0, 0x11, 0x00


	//----- nvinfo : EIATTR_KPARAM_INFO
	.align		4
.L_91:
        /*0048*/ 	.byte	0x04, 0x17
        /*004a*/ 	.short	(.L_93 - .L_92)
.L_92:
        /*004c*/ 	.word	0x00000000
        /*0050*/ 	.short	0x0007
        /*0052*/ 	.short	0x0038
        /*0054*/ 	.byte	0x00, 0xf5, 0x21, 0x00


	//----- nvinfo : EIATTR_KPARAM_INFO
	.align		4
.L_93:
        /*0058*/ 	.byte	0x04, 0x17
        /*005a*/ 	.short	(.L_95 - .L_94)
.L_94:
        /*005c*/ 	.word	0x00000000
        /*0060*/ 	.short	0x0006
        /*0062*/ 	.short	0x0030
        /*0064*/ 	.byte	0x00, 0xf5, 0x21, 0x00


	//----- nvinfo : EIATTR_KPARAM_INFO
	.align		4
.L_95:
        /*0068*/ 	.byte	0x04, 0x17
        /*006a*/ 	.short	(.L_97 - .L_96)
.L_96:
        /*006c*/ 	.word	0x00000000
        /*0070*/ 	.short	0x0005
        /*0072*/ 	.short	0x0028
        /*0074*/ 	.byte	0x00, 0xf5, 0x21, 0x00


	//----- nvinfo : EIATTR_KPARAM_INFO
	.align		4
.L_97:
        /*0078*/ 	.byte	0x04, 0x17
        /*007a*/ 	.short	(.L_99 - .L_98)
.L_98:
        /*007c*/ 	.word	0x00000000
        /*0080*/ 	.short	0x0004
        /*0082*/ 	.short	0x0020
        /*0084*/ 	.byte	0x00, 0xf5, 0x21, 0x00


	//----- nvinfo : EIATTR_KPARAM_INFO
	.align		4
.L_99:
        /*0088*/ 	.byte	0x04, 0x17
        /*008a*/ 	.short	(.L_101 - .L_100)
.L_100:
        /*008c*/ 	.word	0x00000000
        /*0090*/ 	.short	0x0003
        /*0092*/ 	.short	0x0018
        /*0094*/ 	.byte	0x00, 0xf5, 0x21, 0x00


	//----- nvinfo : EIATTR_KPARAM_INFO
	.align		4
.L_101:
        /*0098*/ 	.byte	0x04, 0x17
        /*009a*/ 	.short	(.L_103 - .L_102)
.L_102:
        /*009c*/ 	.word	0x00000000
        /*00a0*/ 	.short	0x0002
        /*00a2*/ 	.short	0x0010
        /*00a4*/ 	.byte	0x00, 0xf5, 0x21, 0x00


	//----- nvinfo : EIATTR_KPARAM_INFO
	.align		4
.L_103:
        /*00a8*/ 	.byte	0x04, 0x17
        /*00aa*/ 	.short	(.L_105 - .L_104)
.L_104:
        /*00ac*/ 	.word	0x00000000
        /*00b0*/ 	.short	0x0001
        /*00b2*/ 	.short	0x0008
        /*00b4*/ 	.byte	0x00, 0xf5, 0x21, 0x00


	//----- nvinfo : EIATTR_KPARAM_INFO
	.align		4
.L_105:
        /*00b8*/ 	.byte	0x04, 0x17
        /*00ba*/ 	.short	(.L_107 - .L_106)
.L_106:
        /*00bc*/ 	.word	0x00000000
        /*00c0*/ 	.short	0x0000
        /*00c2*/ 	.short	0x0000
        /*00c4*/ 	.byte	0x00, 0xf5, 0x21, 0x00


	//----- nvinfo : EIATTR_SPARSE_MMA_MASK
	.align		4
.L_107:
        /*00c8*/ 	.byte	0x03, 0x50
        /*00ca*/ 	.short	0x0000


	//----- nvinfo : EIATTR_MAXREG_COUNT
	.align		4
        /*00cc*/ 	.byte	0x03, 0x1b
        /*00ce*/ 	.short	0x00a8


	//----- nvinfo : EIATTR_NUM_BARRIERS
	.align		4
        /*00d0*/ 	.byte	0x02, 0x4c
        /*00d2*/ 	.byte	0x01
	.zero		1


	//----- nvinfo : EIATTR_MERCURY_ISA_VERSION
	.align		4
        /*00d4*/ 	.byte	0x03, 0x5f
        /*00d6*/ 	.short	0x0101


	//----- nvinfo : EIATTR_COOP_GROUP_MASK_REGIDS
	.align		4
        /*00d8*/ 	.byte	0x04, 0x29
        /*00da*/ 	.short	(.L_109 - .L_108)


	//   ....[0]....
.L_108:
        /*00dc*/ 	.word	0xffffffff


	//   ....[1]....
        /*00e0*/ 	.word	0x05000006


	//   ....[2]....
        /*00e4*/ 	.word	0xffffffff


	//   ....[3]....
        /*00e8*/ 	.word	0xffffffff


	//   ....[4]....
        /*00ec*/ 	.word	0xffffffff


	//   ....[5]....
        /*00f0*/ 	.word	0xffffffff


	//   ....[6]....
        /*00f4*/ 	.word	0xffffffff


	//   ....[7]....
        /*00f8*/ 	.word	0xffffffff


	//   ....[8]....
        /*00fc*/ 	.word	0xffffffff


	//   ....[9]....
        /*0100*/ 	.word	0xffffffff


	//   ....[10]....
        /*0104*/ 	.word	0xffffffff


	//   ....[11]....
        /*0108*/ 	.word	0xffffffff


	//   ....[12]....
        /*010c*/ 	.word	0xffffffff


	//   ....[13]....
        /*0110*/ 	.word	0xffffffff


	//   ....[14]....
        /*0114*/ 	.word	0xffffffff


	//   ....[15]....
        /*0118*/ 	.word	0xffffffff


	//   ....[16]....
        /*011c*/ 	.word	0xffffffff


	//   ....[17]....
        /*0120*/ 	.word	0xffffffff


	//   ....[18]....
        /*0124*/ 	.word	0xffffffff


	//   ....[19]....
        /*0128*/ 	.word	0xffffffff


	//   ....[20]....
        /*012c*/ 	.word	0xffffffff


	//   ....[21]....
        /*0130*/ 	.word	0xffffffff


	//   ....[22]....
        /*0134*/ 	.word	0xffffffff


	//   ....[23]....
        /*0138*/ 	.word	0xffffffff


	//   ....[24]....
        /*013c*/ 	.word	0xffffffff


	//   ....[25]....
        /*0140*/ 	.word	0xffffffff


	//   ....[26]....
        /*0144*/ 	.word	0xffffffff


	//   ....[27]....
        /*0148*/ 	.word	0xffffffff


	//   ....[28]....
        /*014c*/ 	.word	0xffffffff


	//   ....[29]....
        /*0150*/ 	.word	0xffffffff


	//   ....[30]....
        /*0154*/ 	.word	0xffffffff


	//   ....[31]....
        /*0158*/ 	.word	0xffffffff


	//   ....[32]....
        /*015c*/ 	.word	0xffffffff


	//   ....[33]....
        /*0160*/ 	.word	0xffffffff


	//   ....[34]....
        /*0164*/ 	.word	0xffffffff


	//   ....[35]....
        /*0168*/ 	.word	0xffffffff


	//   ....[36]....
        /*016c*/ 	.word	0xffffffff


	//   ....[37]....
        /*0170*/ 	.word	0xffffffff


	//   ....[38]....
        /*0174*/ 	.word	0xffffffff


	//   ....[39]....
        /*0178*/ 	.word	0xffffffff


	//   ....[40]....
        /*017c*/ 	.word	0xffffffff


	//   ....[41]....
        /*0180*/ 	.word	0xffffffff


	//   ....[42]....
        /*0184*/ 	.word	0xffffffff


	//   ....[43]....
        /*0188*/ 	.word	0xffffffff


	//   ....[44]....
        /*018c*/ 	.word	0xffffffff


	//   ....[45]....
        /*0190*/ 	.word	0xffffffff


	//   ....[46]....
        /*0194*/ 	.word	0xffffffff


	//   ....[47]....
        /*0198*/ 	.word	0xffffffff


	//   ....[48]....
        /*019c*/ 	.word	0xffffffff


	//   ....[49]....
        /*01a0*/ 	.word	0xffffffff


	//   ....[50]....
        /*01a4*/ 	.word	0xffffffff


	//   ....[51]....
        /*01a8*/ 	.word	0xffffffff


	//   ....[52]....
        /*01ac*/ 	.word	0xffffffff


	//   ....[53]....
        /*01b0*/ 	.word	0xffffffff


	//   ....[54]....
        /*01b4*/ 	.word	0xffffffff


	//   ....[55]....
        /*01b8*/ 	.word	0xffffffff


	//   ....[56]....
        /*01bc*/ 	.word	0xffffffff


	//   ....[57]....
        /*01c0*/ 	.word	0xffffffff


	//   ....[58]....
        /*01c4*/ 	.word	0xffffffff


	//   ....[59]....
        /*01c8*/ 	.word	0xffffffff


	//   ....[60]....
        /*01cc*/ 	.word	0xffffffff


	//   ....[61]....
        /*01d0*/ 	.word	0xffffffff


	//   ....[62]....
        /*01d4*/ 	.word	0xffffffff


	//   ....[63]....
        /*01d8*/ 	.word	0xffffffff


	//   ....[64]....
        /*01dc*/ 	.word	0xffffffff


	//   ....[65]....
        /*01e0*/ 	.word	0xffffffff


	//   ....[66]....
        /*01e4*/ 	.word	0xffffffff


	//   ....[67]....
        /*01e8*/ 	.word	0xffffffff


	//   ....[68]....
        /*01ec*/ 	.word	0xffffffff


	//   ....[69]....
        /*01f0*/ 	.word	0xffffffff


	//   ....[70]....
        /*01f4*/ 	.word	0xffffffff


	//   ....[71]....
        /*01f8*/ 	.word	0xffffffff


	//   ....[72]....
        /*01fc*/ 	.word	0xffffffff


	//   ....[73]....
        /*0200*/ 	.word	0xffffffff


	//   ....[74]....
        /*0204*/ 	.word	0xffffffff


	//   ....[75]....
        /*0208*/ 	.word	0xffffffff


	//   ....[76]....
        /*020c*/ 	.word	0xffffffff


	//   ....[77]....
        /*0210*/ 	.word	0xffffffff


	//   ....[78]....
        /*0214*/ 	.word	0xffffffff


	//   ....[79]....
        /*0218*/ 	.word	0xffffffff


	//   ....[80]....
        /*021c*/ 	.word	0xffffffff


	//   ....[81]....
        /*0220*/ 	.word	0xffffffff


	//   ....[82]....
        /*0224*/ 	.word	0xffffffff


	//   ....[83]....
        /*0228*/ 	.word	0xffffffff


	//   ....[84]....
        /*022c*/ 	.word	0xffffffff


	//   ....[85]....
        /*0230*/ 	.word	0xffffffff


	//   ....[86]....
        /*0234*/ 	.word	0xffffffff


	//   ....[87]....
        /*0238*/ 	.word	0xffffffff


	//   ....[88]....
        /*023c*/ 	.word	0xffffffff


	//   ....[89]....
        /*0240*/ 	.word	0xffffffff


	//   ....[90]....
        /*0244*/ 	.word	0xffffffff


	//   ....[91]....
        /*0248*/ 	.word	0xffffffff


	//   ....[92]....
        /*024c*/ 	.word	0xffffffff


	//   ....[93]....
        /*0250*/ 	.word	0xffffffff


	//   ....[94]....
        /*0254*/ 	.word	0xffffffff


	//   ....[95]....
        /*0258*/ 	.word	0xffffffff


	//   ....[96]....
        /*025c*/ 	.word	0xffffffff


	//   ....[97]....
        /*0260*/ 	.word	0xffffffff


	//   ....[98]....
        /*0264*/ 	.word	0xffffffff


	//   ....[99]....
        /*0268*/ 	.word	0xffffffff


	//   ....[100]....
        /*026c*/ 	.word	0xffffffff


	//   ....[101]....
        /*0270*/ 	.word	0xffffffff


	//   ....[102]....
        /*0274*/ 	.word	0xffffffff


	//   ....[103]....
        /*0278*/ 	.word	0xffffffff


	//   ....[104]....
        /*027c*/ 	.word	0xffffffff


	//   ....[105]....
        /*0280*/ 	.word	0xffffffff


	//   ....[106]....
        /*0284*/ 	.word	0xffffffff


	//   ....[107]....
        /*0288*/ 	.word	0xffffffff


	//   ....[108]....
        /*028c*/ 	.word	0xffffffff


	//   ....[109]....
        /*0290*/ 	.word	0xffffffff


	//   ....[110]....
        /*0294*/ 	.word	0xffffffff


	//   ....[111]....
        /*0298*/ 	.word	0xffffffff


	//   ....[112]....
        /*029c*/ 	.word	0xffffffff


	//   ....[113]....
        /*02a0*/ 	.word	0xffffffff


	//   ....[114]....
        /*02a4*/ 	.word	0xffffffff


	//   ....[115]....
        /*02a8*/ 	.word	0xffffffff


	//   ....[116]....
        /*02ac*/ 	.word	0xffffffff


	//   ....[117]....
        /*02b0*/ 	.word	0xffffffff


	//   ....[118]....
        /*02b4*/ 	.word	0xffffffff


	//   ....[119]....
        /*02b8*/ 	.word	0xffffffff


	//   ....[120]....
        /*02bc*/ 	.word	0xffffffff


	//   ....[121]....
        /*02c0*/ 	.word	0xffffffff


	//   ....[122]....
        /*02c4*/ 	.word	0xffffffff


	//   ....[123]....
        /*02c8*/ 	.word	0xffffffff


	//   ....[124]....
        /*02cc*/ 	.word	0xffffffff


	//   ....[125]....
        /*02d0*/ 	.word	0xffffffff


	//   ....[126]....
        /*02d4*/ 	.word	0xffffffff


	//   ....[127]....
        /*02d8*/ 	.word	0xffffffff


	//   ....[128]....
        /*02dc*/ 	.word	0xffffffff


	//   ....[129]....
        /*02e0*/ 	.word	0xffffffff


	//   ....[130]....
        /*02e4*/ 	.word	0xffffffff


	//   ....[131]....
        /*02e8*/ 	.word	0xffffffff


	//   ....[132]....
        /*02ec*/ 	.word	0xffffffff


	//   ....[133]....
        /*02f0*/ 	.word	0xffffffff


	//   ....[134]....
        /*02f4*/ 	.word	0xffffffff


	//   ....[135]....
        /*02f8*/ 	.word	0xffffffff


	//   ....[136]....
        /*02fc*/ 	.word	0xffffffff


	//   ....[137]....
        /*0300*/ 	.word	0xffffffff


	//   ....[138]....
        /*0304*/ 	.word	0xffffffff


	//   ....[139]....
        /*0308*/ 	.word	0xffffffff


	//   ....[140]....
        /*030c*/ 	.word	0xffffffff


	//   ....[141]....
        /*0310*/ 	.word	0xffffffff


	//   ....[142]....
        /*0314*/ 	.word	0xffffffff


	//   ....[143]....
        /*0318*/ 	.word	0xffffffff


	//   ....[144]....
        /*031c*/ 	.word	0xffffffff


	//   ....[145]....
        /*0320*/ 	.word	0xffffffff


	//   ....[146]....
        /*0324*/ 	.word	0xffffffff


	//   ....[147]....
        /*0328*/ 	.word	0xffffffff


	//   ....[148]....
        /*032c*/ 	.word	0xffffffff


	//   ....[149]....
        /*0330*/ 	.word	0xffffffff


	//   ....[150]....
        /*0334*/ 	.word	0xffffffff


	//   ....[151]....
        /*0338*/ 	.word	0xffffffff


	//   ....[152]....
        /*033c*/ 	.word	0xffffffff


	//   ....[153]....
        /*0340*/ 	.word	0xffffffff


	//   ....[154]....
        /*0344*/ 	.word	0xffffffff


	//   ....[155]....
        /*0348*/ 	.word	0xffffffff


	//   ....[156]....
        /*034c*/ 	.word	0xffffffff


	//   ....[157]....
        /*0350*/ 	.word	0xffffffff


	//   ....[158]....
        /*0354*/ 	.word	0xffffffff


	//   ....[159]....
        /*0358*/ 	.word	0xffffffff


	//   ....[160]....
        /*035c*/ 	.word	0x05000006


	//   ....[161]....
        /*0360*/ 	.word	0xffffffff


	//   ....[162]....
        /*0364*/ 	.word	0xffffffff


	//   ....[163]....
        /*0368*/ 	.word	0xffffffff


	//   ....[164]....
        /*036c*/ 	.word	0xffffffff


	//   ....[165]....
        /*0370*/ 	.word	0xffffffff


	//   ....[166]....
        /*0374*/ 	.word	0xffffffff


	//   ....[167]....
        /*0378*/ 	.word	0xffffffff


	//   ....[168]....
        /*037c*/ 	.word	0xffffffff


	//   ....[169]....
        /*0380*/ 	.word	0xffffffff


	//   ....[170]....
        /*0384*/ 	.word	0xffffffff


	//   ....[171]....
        /*0388*/ 	.word	0xffffffff


	//   ....[172]....
        /*038c*/ 	.word	0xffffffff


	//   ....[173]....
        /*0390*/ 	.word	0xffffffff


	//   ....[174]....
        /*0394*/ 	.word	0xffffffff


	//   ....[175]....
        /*0398*/ 	.word	0xffffffff


	//   ....[176]....
        /*039c*/ 	.word	0xffffffff


	//   ....[177]....
        /*03a0*/ 	.word	0xffffffff


	//   ....[178]....
        /*03a4*/ 	.word	0xffffffff


	//   ....[179]....
        /*03a8*/ 	.word	0xffffffff


	//   ....[180]....
        /*03ac*/ 	.word	0xffffffff


	//   ....[181]....
        /*03b0*/ 	.word	0xffffffff


	//   ....[182]....
        /*03b4*/ 	.word	0xffffffff


	//   ....[183]....
        /*03b8*/ 	.word	0xffffffff


	//   ....[184]....
        /*03bc*/ 	.word	0xffffffff


	//   ....[185]....
        /*03c0*/ 	.word	0xffffffff


	//   ....[186]....
        /*03c4*/ 	.word	0xffffffff


	//   ....[187]....
        /*03c8*/ 	.word	0xffffffff


	//   ....[188]....
        /*03cc*/ 	.word	0xffffffff


	//   ....[189]....
        /*03d0*/ 	.word	0xffffffff


	//   ....[190]....
        /*03d4*/ 	.word	0xffffffff


	//   ....[191]....
        /*03d8*/ 	.word	0xffffffff


	//   ....[192]....
        /*03dc*/ 	.word	0xffffffff


	//   ....[193]....
        /*03e0*/ 	.word	0xffffffff


	//   ....[194]....
        /*03e4*/ 	.word	0xffffffff


	//   ....[195]....
        /*03e8*/ 	.word	0xffffffff


	//   ....[196]....
        /*03ec*/ 	.word	0xffffffff


	//   ....[197]....
        /*03f0*/ 	.word	0xffffffff


	//   ....[198]....
        /*03f4*/ 	.word	0xffffffff


	//   ....[199]....
        /*03f8*/ 	.word	0xffffffff


	//   ....[200]....
        /*03fc*/ 	.word	0xffffffff


	//   ....[201]....
        /*0400*/ 	.word	0xffffffff


	//   ....[202]....
        /*0404*/ 	.word	0xffffffff


	//   ....[203]....
        /*0408*/ 	.word	0xffffffff


	//   ....[204]....
        /*040c*/ 	.word	0xffffffff


	//   ....[205]....
        /*0410*/ 	.word	0xffffffff


	//   ....[206]....
        /*0414*/ 	.word	0xffffffff


	//   ....[207]....
        /*0418*/ 	.word	0xffffffff


	//   ....[208]....
        /*041c*/ 	.word	0xffffffff


	//   ....[209]....
        /*0420*/ 	.word	0xffffffff


	//   ....[210]....
        /*0424*/ 	.word	0xffffffff


	//   ....[211]....
        /*0428*/ 	.word	0xffffffff


	//   ....[212]....
        /*042c*/ 	.word	0xffffffff


	//   ....[213]....
        /*0430*/ 	.word	0xffffffff


	//   ....[214]....
        /*0434*/ 	.word	0xffffffff


	//   ....[215]....
        /*0438*/ 	.word	0xffffffff


	//   ....[216]....
        /*043c*/ 	.word	0xffffffff


	//   ....[217]....
        /*0440*/ 	.word	0xffffffff


	//   ....[218]....
        /*0444*/ 	.word	0xffffffff


	//   ....[219]....
        /*0448*/ 	.word	0xffffffff


	//   ....[220]....
        /*044c*/ 	.word	0xffffffff


	//   ....[221]....
        /*0450*/ 	.word	0xffffffff


	//   ....[222]....
        /*0454*/ 	.word	0xffffffff


	//   ....[223]....
        /*0458*/ 	.word	0xffffffff


	//   ....[224]....
        /*045c*/ 	.word	0xffffffff


	//   ....[225]....
        /*0460*/ 	.word	0xffffffff


	//   ....[226]....
        /*0464*/ 	.word	0xffffffff


	//   ....[227]....
        /*0468*/ 	.word	0xffffffff


	//   ....[228]....
        /*046c*/ 	.word	0xffffffff


	//   ....[229]....
        /*0470*/ 	.word	0x0500002f


	//   ....[230]....
        /*0474*/ 	.word	0x0500002f


	//   ....[231]....
        /*0478*/ 	.word	0x0500002f


	//   ....[232]....
        /*047c*/ 	.word	0x0500002f


	//   ....[233]....
        /*0480*/ 	.word	0x0500002f


	//----- nvinfo : EIATTR_COOP_GROUP_INSTR_OFFSETS
	.align		4
.L_109:
        /*0484*/ 	.byte	0x04, 0x28
        /*0486*/ 	.short	(.L_111 - .L_110)


	//   ....[0]....
.L_110:
        /*0488*/ 	.word	0x00000e40


	//   ....[1]....
        /*048c*/ 	.word	0x00001890


	//   ....[2]....
        /*0490*/ 	.word	0x00002ad0


	//   ....[3]....
        /*0494*/ 	.word	0x00002af0


	//   ....[4]....
        /*0498*/ 	.word	0x00002b10


	//   ....[5]....
        /*049c*/ 	.word	0x00002b30


	//   ....[6]....
        /*04a0*/ 	.word	0x00002b50


	//   ....[7]....
        /*04a4*/ 	.word	0x00003000


	//   ....[8]....
        /*04a8*/ 	.word	0x00003010


	//   ....[9]....
        /*04ac*/ 	.word	0x00003030


	//   ....[10]....
        /*04b0*/ 	.word	0x00003050


	//   ....[11]....
        /*04b4*/ 	.word	0x000030a0


	//   ....[12]....
        /*04b8*/ 	.word	0x000030d0


	//   ....[13]....
        /*04bc*/ 	.word	0x00003120


	//   ....[14]....
        /*04c0*/ 	.word	0x00003160


	//   ....[15]....
        /*04c4*/ 	.word	0x00003250


	//   ....[16]....
        /*04c8*/ 	.word	0x00003280


	//   ....[17]....
        /*04cc*/ 	.word	0x00003290


	//   ....[18]....
        /*04d0*/ 	.word	0x000032b0


	//   ....[19]....
        /*04d4*/ 	.word	0x000032f0


	//   ....[20]....
        /*04d8*/ 	.word	0x00003320


	//   ....[21]....
        /*04dc*/ 	.word	0x00003360


	//   ....[22]....
        /*04e0*/ 	.word	0x00003380


	//   ....[23]....
        /*04e4*/ 	.word	0x000033a0


	//   ....[24]....
        /*04e8*/ 	.word	0x00003490


	//   ....[25]....
        /*04ec*/ 	.word	0x000034c0


	//   ....[26]....
        /*04f0*/ 	.word	0x000034d0


	//   ....[27]....
        /*04f4*/ 	.word	0x000034f0


	//   ....[28]....
        /*04f8*/ 	.word	0x00003530


	//   ....[29]....
        /*04fc*/ 	.word	0x00003560


	//   ....[30]....
        /*0500*/ 	.word	0x000035a0


	//   ....[31]....
        /*0504*/ 	.word	0x000035c0


	//   ....[32]....
        /*0508*/ 	.word	0x000035e0


	//   ....[33]....
        /*050c*/ 	.word	0x000036d0


	//   ....[34]....
        /*0510*/ 	.word	0x00003700


	//   ....[35]....
        /*0514*/ 	.word	0x00003710


	//   ....[36]....
        /*0518*/ 	.word	0x00003730


	//   ....[37]....
        /*051c*/ 	.word	0x00003770


	//   ....[38]....
        /*0520*/ 	.word	0x000037a0


	//   ....[39]....
        /*0524*/ 	.word	0x000037e0


	//   ....[40]....
        /*0528*/ 	.word	0x00003800


	//   ....[41]....
        /*052c*/ 	.word	0x00003820


	//   ....[42]....
        /*0530*/ 	.word	0x00003930


	//   ....[43]....
        /*0534*/ 	.word	0x00003960


	//   ....[44]....
        /*0538*/ 	.word	0x00003970


	//   ....[45]....
        /*053c*/ 	.word	0x00003990


	//   ....[46]....
        /*0540*/ 	.word	0x000039d0


	//   ....[47]....
        /*0544*/ 	.word	0x00003a00


	//   ....[48]....
        /*0548*/ 	.word	0x00003a40


	//   ....[49]....
        /*054c*/ 	.word	0x00003a60


	//   ....[50]....
        /*0550*/ 	.word	0x00003a80


	//   ....[51]....
        /*0554*/ 	.word	0x00003b90


	//   ....[52]....
        /*0558*/ 	.word	0x00003bc0


	//   ....[53]....
        /*055c*/ 	.word	0x00003bd0


	//   ....[54]....
        /*0560*/ 	.word	0x00003bf0


	//   ....[55]....
        /*0564*/ 	.word	0x00003c30


	//   ....[56]....
        /*0568*/ 	.word	0x00003c60


	//   ....[57]....
        /*056c*/ 	.word	0x00003ca0


	//   ....[58]....
        /*0570*/ 	.word	0x00003cc0


	//   ....[59]....
        /*0574*/ 	.word	0x00003ce0


	//   ....[60]....
        /*0578*/ 	.word	0x00003df0


	//   ....[61]....
        /*057c*/ 	.word	0x00003e20


	//   ....[62]....
        /*0580*/ 	.word	0x00003e30


	//   ....[63]....
        /*0584*/ 	.word	0x00003e50


	//   ....[64]....
        /*0588*/ 	.word	0x00003e90


	//   ....[65]....
        /*058c*/ 	.word	0x00003ec0


	//   ....[66]....
        /*0590*/ 	.word	0x00003f00


	//   ....[67]....
        /*0594*/ 	.word	0x00003f20


	//   ....[68]....
        /*0598*/ 	.word	0x00003f40


	//   ....[69]....
        /*059c*/ 	.word	0x00004050


	//   ....[70]....
        /*05a0*/ 	.word	0x00004080


	//   ....[71]....
        /*05a4*/ 	.word	0x00004090


	//   ....[72]....
        /*05a8*/ 	.word	0x000040b0


	//   ....[73]....
        /*05ac*/ 	.word	0x000040f0


	//   ....[74]....
        /*05b0*/ 	.word	0x00004120


	//   ....[75]....
        /*05b4*/ 	.word	0x00004160


	//   ....[76]....
        /*05b8*/ 	.word	0x00004180


	//   ....[77]....
        /*05bc*/ 	.word	0x000041a0


	//   ....[78]....
        /*05c0*/ 	.word	0x000042b0


	//   ....[79]....
        /*05c4*/ 	.word	0x00004300


	//   ....[80]....
        /*05c8*/ 	.word	0x00004310


	//   ....[81]....
        /*05cc*/ 	.word	0x00004330


	//   ....[82]....
        /*05d0*/ 	.word	0x00004370


	//   ....[83]....
        /*05d4*/ 	.word	0x000043a0


	//   ....[84]....
        /*05d8*/ 	.word	0x000043e0


	//   ....[85]....
        /*05dc*/ 	.word	0x00004400


	//   ....[86]....
        /*05e0*/ 	.word	0x00004420


	//   ....[87]....
        /*05e4*/ 	.word	0x00004510


	//   ....[88]....
        /*05e8*/ 	.word	0x00004560


	//   ....[89]....
        /*05ec*/ 	.word	0x00004570


	//   ....[90]....
        /*05f0*/ 	.word	0x000045a0


	//   ....[91]....
        /*05f4*/ 	.word	0x000045c0


	//   ....[92]....
        /*05f8*/ 	.word	0x00004610


	//   ....[93]....
        /*05fc*/ 	.word	0x00004630


	//   ....[94]....
        /*0600*/ 	.word	0x00004670


	//   ....[95]....
        /*0604*/ 	.word	0x00004690


	//   ....[96]....
        /*0608*/ 	.word	0x00004770


	//   ....[97]....
        /*060c*/ 	.word	0x000047c0


	//   ....[98]....
        /*0610*/ 	.word	0x000047d0


	//   ....[99]....
        /*0614*/ 	.word	0x00004820


	//   ....[100]....
        /*0618*/ 	.word	0x00004850


	//   ....[101]....
        /*061c*/ 	.word	0x00004880


	//   ....[102]....
        /*0620*/ 	.word	0x000048b0


	//   ....[103]....
        /*0624*/ 	.word	0x000048e0


	//   ....[104]....
        /*0628*/ 	.word	0x00004910


	//   ....[105]....
        /*062c*/ 	.word	0x000049d0


	//   ....[106]....
        /*0630*/ 	.word	0x00004a20


	//   ....[107]....
        /*0634*/ 	.word	0x00004a30


	//   ....[108]....
        /*0638*/ 	.word	0x00004a80


	//   ....[109]....
        /*063c*/ 	.word	0x00004ab0


	//   ....[110]....
        /*0640*/ 	.word	0x00004ae0


	//   ....[111]....
        /*0644*/ 	.word	0x00004b10


	//   ....[112]....
        /*0648*/ 	.word	0x00004b40


	//   ....[113]....
        /*064c*/ 	.word	0x00004b70


	//   ....[114]....
        /*0650*/ 	.word	0x00004c60


	//   ....[115]....
        /*0654*/ 	.word	0x00004c80


	//   ....[116]....
        /*0658*/ 	.word	0x00004c90


	//   ....[117]....
        /*065c*/ 	.word	0x00004ce0


	//   ....[118]....
        /*0660*/ 	.word	0x00004d10


	//   ....[119]....
        /*0664*/ 	.word	0x00004d40


	//   ....[120]....
        /*0668*/ 	.word	0x00004d70


	//   ....[121]....
        /*066c*/ 	.word	0x00004da0


	//   ....[122]....
        /*0670*/ 	.word	0x00004dd0


	//   ....[123]....
        /*0674*/ 	.word	0x00004ec0


	//   ....[124]....
        /*0678*/ 	.word	0x00004f00


	//   ....[125]....
        /*067c*/ 	.word	0x00004f10


	//   ....[126]....
        /*0680*/ 	.word	0x00004f60


	//   ....[127]....
        /*0684*/ 	.word	0x00004f90


	//   ....[128]....
        /*0688*/ 	.word	0x00004fc0


	//   ....[129]....
        /*068c*/ 	.word	0x00004ff0


	//   ....[130]....
        /*0690*/ 	.word	0x00005020


	//   ....[131]....
        /*0694*/ 	.word	0x00005050


	//   ....[132]....
        /*0698*/ 	.word	0x00005140


	//   ....[133]....
        /*069c*/ 	.word	0x00005170


	//   ....[134]....
        /*06a0*/ 	.word	0x00005180


	//   ....[135]....
        /*06a4*/ 	.word	0x000051d0


	//   ....[136]....
        /*06a8*/ 	.word	0x00005200


	//   ....[137]....
        /*06ac*/ 	.word	0x00005230


	//   ....[138]....
        /*06b0*/ 	.word	0x00005260


	//   ....[139]....
        /*06b4*/ 	.word	0x00005290


	//   ....[140]....
        /*06b8*/ 	.word	0x000052c0


	//   ....[141]....
        /*06bc*/ 	.word	0x000053e0


	//   ....[142]....
        /*06c0*/ 	.word	0x000053f0


	//   ....[143]....
        /*06c4*/ 	.word	0x00005440


	//   ....[144]....
        /*06c8*/ 	.word	0x00005470


	//   ....[145]....
        /*06cc*/ 	.word	0x000054a0


	//   ....[146]....
        /*06d0*/ 	.word	0x000054d0


	//   ....[147]....
        /*06d4*/ 	.word	0x00005500


	//   ....[148]....
        /*06d8*/ 	.word	0x00005530


	//   ....[149]....
        /*06dc*/ 	.word	0x00005560


	//   ....[150]....
        /*06e0*/ 	.word	0x00005600


	//   ....[151]....
        /*06e4*/ 	.word	0x00005620


	//   ....[152]....
        /*06e8*/ 	.word	0x00005630


	//   ....[153]....
        /*06ec*/ 	.word	0x00005680


	//   ....[154]....
        /*06f0*/ 	.word	0x000056b0


	//   ....[155]....
        /*06f4*/ 	.word	0x000056e0


	//   ....[156]....
        /*06f8*/ 	.word	0x00005710


	//   ....[157]....
        /*06fc*/ 	.word	0x00005740


	//   ....[158]....
        /*0700*/ 	.word	0x00005770


	//   ....[159]....
        /*0704*/ 	.word	0x000058a0


	//   ....[160]....
        /*0708*/ 	.word	0x00005d40


	//   ....[161]....
        /*070c*/ 	.word	0x00006070


	//   ....[162]....
        /*0710*/ 	.word	0x00006130


	//   ....[163]....
        /*0714*/ 	.word	0x000061f0


	//   ....[164]....
        /*0718*/ 	.word	0x000062b0


	//   ....[165]....
        /*071c*/ 	.word	0x00006370


	//   ....[166]....
        /*0720*/ 	.word	0x00006430


	//   ....[167]....
        /*0724*/ 	.word	0x000064f0


	//   ....[168]....
        /*0728*/ 	.word	0x000065b0


	//   ....[169]....
        /*072c*/ 	.word	0x00006670


	//   ....[170]....
        /*0730*/ 	.word	0x00006730


	//   ....[171]....
        /*0734*/ 	.word	0x000067f0


	//   ....[172]....
        /*0738*/ 	.word	0x000068b0


	//   ....[173]....
        /*073c*/ 	.word	0x00006970


	//   ....[174]....
        /*0740*/ 	.word	0x00006a30


	//   ....[175]....
        /*0744*/ 	.word	0x00006af0


	//   ....[176]....
        /*0748*/ 	.word	0x00006bb0


	//   ....[177]....
        /*074c*/ 	.word	0x00006c70


	//   ....[178]....
        /*0750*/ 	.word	0x00006e60


	//   ....[179]....
        /*0754*/ 	.word	0x00006f90


	//   ....[180]....
        /*0758*/ 	.word	0x000070c0


	//   ....[181]....
        /*075c*/ 	.word	0x000071f0


	//   ....[182]....
        /*0760*/ 	.word	0x00007320


	//   ....[183]....
        /*0764*/ 	.word	0x00007450


	//   ....[184]....
        /*0768*/ 	.word	0x00007580


	//   ....[185]....
        /*076c*/ 	.word	0x000076b0


	//   ....[186]....
        /*0770*/ 	.word	0x000077e0


	//   ....[187]....
        /*0774*/ 	.word	0x00007910


	//   ....[188]....
        /*0778*/ 	.word	0x00007a40


	//   ....[189]....
        /*077c*/ 	.word	0x00007b60


	//   ....[190]....
        /*0780*/ 	.word	0x00007c70


	//   ....[191]....
        /*0784*/ 	.word	0x00007d80


	//   ....[192]....
        /*0788*/ 	.word	0x00007e90


	//   ....[193]....
        /*078c*/ 	.word	0x00007fa0


	//   ....[194]....
        /*0790*/ 	.word	0x000080b0


	//   ....[195]....
        /*0794*/ 	.word	0x00008eb0


	//   ....[196]....
        /*0798*/ 	.word	0x00008f40


	//   ....[197]....
        /*079c*/ 	.word	0x00008fc0


	//   ....[198]....
        /*07a0*/ 	.word	0x00009050


	//   ....[199]....
        /*07a4*/ 	.word	0x000090d0


	//   ....[200]....
        /*07a8*/ 	.word	0x00009160


	//   ....[201]....
        /*07ac*/ 	.word	0x000091e0


	//   ....[202]....
        /*07b0*/ 	.word	0x00009270


	//   ....[203]....
        /*07b4*/ 	.word	0x000092f0


	//   ....[204]....
        /*07b8*/ 	.word	0x00009380


	//   ....[205]....
        /*07bc*/ 	.word	0x00009400


	//   ....[206]....
        /*07c0*/ 	.word	0x00009490


	//   ....[207]....
        /*07c4*/ 	.word	0x00009510


	//   ....[208]....
        /*07c8*/ 	.word	0x000095a0


	//   ....[209]....
        /*07cc*/ 	.word	0x00009620


	//   ....[210]....
        /*07d0*/ 	.word	0x000096b0


	//   ....[211]....
        /*07d4*/ 	.word	0x00009730


	//   ....[212]....
        /*07d8*/ 	.word	0x00009890


	//   ....[213]....
        /*07dc*/ 	.word	0x00009960


	//   ....[214]....
        /*07e0*/ 	.word	0x00009a10


	//   ....[215]....
        /*07e4*/ 	.word	0x00009ad0


	//   ....[216]....
        /*07e8*/ 	.word	0x00009b80


	//   ....[217]....
        /*07ec*/ 	.word	0x00009c40


	//   ....[218]....
        /*07f0*/ 	.word	0x00009cf0


	//   ....[219]....
        /*07f4*/ 	.word	0x00009db0


	//   ....[220]....
        /*07f8*/ 	.word	0x00009e60


	//   ....[221]....
        /*07fc*/ 	.word	0x00009f20


	//   ....[222]....
        /*0800*/ 	.word	0x00009fd0


	//   ....[223]....
        /*0804*/ 	.word	0x0000a090


	//   ....[224]....
        /*0808*/ 	.word	0x0000a140


	//   ....[225]....
        /*080c*/ 	.word	0x0000a200


	//   ....[226]....
        /*0810*/ 	.word	0x0000a2a0


	//   ....[227]....
        /*0814*/ 	.word	0x0000a360


	//   ....[228]....
        /*0818*/ 	.word	0x0000a400


	//   ....[229]....
        /*081c*/ 	.word	0x0000a470


	//   ....[230]....
        /*0820*/ 	.word	0x0000a4e0


	//   ....[231]....
        /*0824*/ 	.word	0x0000a550


	//   ....[232]....
        /*0828*/ 	.word	0x0000a5c0


	//   ....[233]....
        /*082c*/ 	.word	0x0000a630


	//----- nvinfo : EIATTR_VRC_CTA_INIT_COUNT
	.align		4
.L_111:
        /*0830*/ 	.byte	0x02, 0x4a
	.zero		1
	.zero		1


	//----- nvinfo : EIATTR_EXIT_INSTR_OFFSETS
	.align		4
        /*0834*/ 	.byte	0x04, 0x1c
        /*0836*/ 	.short	(.L_113 - .L_112)


	//   ....[0]....
.L_112:
        /*0838*/ 	.word	0x00002570


	//   ....[1]....
        /*083c*/ 	.word	0x000028d0


	//   ....[2]....
        /*0840*/ 	.word	0x000028f0


	//   ....[3]....
        /*0844*/ 	.word	0x00009740


	//   ....[4]....
        /*0848*/ 	.word	0x0000a410


	//----- nvinfo : EIATTR_MAX_THREADS
	.align		4
.L_113:
        /*084c*/ 	.byte	0x04, 0x05
        /*084e*/ 	.short	(.L_115 - .L_114)
.L_114:
        /*0850*/ 	.word	0x00000180
        /*0854*/ 	.word	0x00000001
        /*0858*/ 	.word	0x00000001


	//----- nvinfo : EIATTR_CRS_STACK_SIZE
	.align		4
.L_115:
        /*085c*/ 	.byte	0x04, 0x1e
        /*085e*/ 	.short	(.L_117 - .L_116)
.L_116:
        /*0860*/ 	.word	0x00000000


	//----- nvinfo : EIATTR_CBANK_PARAM_SIZE
	.align		4
.L_117:
        /*0864*/ 	.byte	0x03, 0x19
        /*0866*/ 	.short	0x004d


	//----- nvinfo : EIATTR_PARAM_CBANK
	.align		4
        /*0868*/ 	.byte	0x04, 0x0a
        /*086a*/ 	.short	(.L_119 - .L_118)
	.align		4
.L_118:
        /*086c*/ 	.word	index@(.nv.constant0._ZN3cub18CUB_300001_SM_10006detail10radix_sort29DeviceRadixSortOnesweepKernelINS1_5radix10policy_hubIiiyE10Policy1000ELNS0_9SortOrderE0EiiyiiNS1_21identity_decomposer_tEEEvPT5_SB_PT3_PKSC_PT1_PKSG_PT2_PKSK_T4_iiT6_)
        /*0870*/ 	.short	0x0380
        /*0872*/ 	.short	0x004d


	//----- nvinfo : EIATTR_SW_WAR
	.align		4
.L_119:
        /*0874*/ 	.byte	0x04, 0x36
        /*0876*/ 	.short	(.L_121 - .L_120)
.L_120:
        /*0878*/ 	.word	0x00000008
.L_121:


//--------------------- .nv.info._ZN3cub18CUB_300001_SM_10006detail10radix_sort33DeviceRadixSortExclusiveSumKernelINS1_5radix10policy_hubIiiyE10Policy1000EyEEvPT0_ --------------------------
	.section	.nv.info._ZN3cub18CUB_300001_SM_10006detail10radix_sort33DeviceRadixSortExclusiveSumKernelINS1_5radix10policy_hubIiiyE10Policy1000EyEEvPT0_,"",@"SHT_CUDA_INFO"
	.sectionflags	@""
	.align	4


	//----- nvinfo : EIATTR_CUDA_API_VERSION
	.align		4
        /*0000*/ 	.byte	0x04, 0x37
        /*0002*/ 	.short	(.L_123 - .L_122)
.L_122:
        /*0004*/ 	.word	0x00000082


	//----- nvinfo : EIATTR_KPARAM_INFO
	.align		4
.L_123:
        /*0008*/ 	.byte	0x04, 0x17
        /*000a*/ 	.short	(.L_125 - .L_124)
.L_124:
        /*000c*/ 	.word	0x00000000
        /*0010*/ 	.short	0x0000
        /*0012*/ 	.short	0x0000
        /*0014*/ 	.byte	0x00, 0xf5, 0x21, 0x00


	//----- nvinfo : EIATTR_SPARSE_MMA_MASK
	.align		4
.L_125:
        /*0018*/ 	.byte	0x03, 0x50
        /*001a*/ 	.short	0x0000


	//----- nvinfo : EIATTR_MAXREG_COUNT
	.align		4
        /*001c*/ 	.byte	0x03, 0x1b
        /*001e*/ 	.short	0x00ff


	//----- nvinfo : EIATTR_NUM_BARRIERS
	.align		4
        /*0020*/ 	.byte	0x02, 0x4c
        /*0022*/ 	.byte	0x01
	.zero		1


	//----- nvinfo : EIATTR_MERCURY_ISA_VERSION
	.align		4
        /*0024*/ 	.byte	0x03, 0x5f
        /*0026*/ 	.short	0x0101


	//----- nvinfo : EIATTR_COOP_GROUP_MASK_REGIDS
	.align		4
        /*0028*/ 	.byte	0x04, 0x29
        /*002a*/ 	.short	(.L_127 - .L_126)


	//   ....[0]....
.L_126:
        /*002c*/ 	.word	0xffffffff


	//   ....[1]....
        /*0030*/ 	.word	0xffffffff


	//   ....[2]....
        /*0034*/ 	.word	0xffffffff


	//   ....[3]....
        /*0038*/ 	.word	0xffffffff


	//   ....[4]....
        /*003c*/ 	.word	0xffffffff


	//   ....[5]....
        /*0040*/ 	.word	0xffffffff


	//   ....[6]....
        /*0044*/ 	.word	0xffffffff


	//   ....[7]....
        /*0048*/ 	.word	0xffffffff


	//   ....[8]....
        /*004c*/ 	.word	0xffffffff


	//   ....[9]....
        /*0050*/ 	.word	0xffffffff


	//   ....[10]....
        /*0054*/ 	.word	0x05000015


	//   ....[11]....
        /*0058*/ 	.word	0x05000015


	//   ....[12]....
        /*005c*/ 	.word	0x05000015


	//   ....[13]....
        /*0060*/ 	.word	0x05000015


	//   ....[14]....
        /*0064*/ 	.word	0x05000015


	//   ....[15]....
        /*0068*/ 	.word	0x05000015


	//   ....[16]....
        /*006c*/ 	.word	0x05000015


	//   ....[17]....
        /*0070*/ 	.word	0x05000015


	//   ....[18]....
        /*0074*/ 	.word	0x05000015


	//   ....[19]....
        /*0078*/ 	.word	0x05000015


	//----- nvinfo : EIATTR_COOP_GROUP_INSTR_OFFSETS
	.align		4
.L_127:
        /*007c*/ 	.byte	0x04, 0x28
        /*007e*/ 	.short	(.L_129 - .L_128)


	//   ....[0]....
.L_128:
        /*0080*/ 	.word	0x00000250


	//   ....[1]....
        /*0084*/ 	.word	0x00000260


	//   ....[2]....
        /*0088*/ 	.word	0x000002a0


	//   ....[3]....
        /*008c*/ 	.word	0x000002c0


	//   ....[4]....
        /*0090*/ 	.word	0x00000310


	//   ....[5]....
        /*0094*/ 	.word	0x00000320


	//   ....[6]....
        /*0098*/ 	.word	0x00000360


	//   ....[7]....
        /*009c*/ 	.word	0x00000380


	//   ....[8]....
        /*00a0*/ 	.word	0x000003d0


	//   ....[9]....
        /*00a4*/ 	.word	0x000003e0


	//   ....[10]....
        /*00a8*/ 	.word	0x00000660


	//   ....[11]....
        /*00ac*/ 	.word	0x000006b0


	//   ....[12]....
        /*00b0*/ 	.word	0x00000740


	//   ....[13]....
        /*00b4*/ 	.word	0x00000790


	//   ....[14]....
        /*00b8*/ 	.word	0x00000820


	//   ....[15]....
        /*00bc*/ 	.word	0x00000870


	//   ....[16]....
        /*00c0*/ 	.word	0x00000900


	//   ....[17]....
        /*00c4*/ 	.word	0x00000950


	//   ....[18]....
        /*00c8*/ 	.word	0x000009e0


	//   ....[19]....
        /*00cc*/ 	.word	0x00000a30


	//----- nvinfo : EIATTR_VRC_CTA_INIT_COUNT
	.align		4
.L_129:
        /*00d0*/ 	.byte	0x02, 0x4a
	.zero		1
	.zero		1


	//----- nvinfo : EIATTR_EXIT_INSTR_OFFSETS
	.align		4
        /*00d4*/ 	.byte	0x04, 0x1c
        /*00d6*/ 	.short	(.L_131 - .L_130)


	//   ....[0]....
.L_130:
        /*00d8*/ 	.word	0x000005d0


	//   ....[1]....
        /*00dc*/ 	.word	0x00000600


	//----- nvinfo : EIATTR_CRS_STACK_SIZE
	.align		4
.L_131:
        /*00e0*/ 	.byte	0x04, 0x1e
        /*00e2*/ 	.short	(.L_133 - .L_132)
.L_132:
        /*00e4*/ 	.word	0x00000000


	//----- nvinfo : EIATTR_CBANK_PARAM_SIZE
	.align		4
.L_133:
        /*00e8*/ 	.byte	0x03, 0x19
        /*00ea*/ 	.short	0x0008


	//----- nvinfo : EIATTR_PARAM_CBANK
	.align		4
        /*00ec*/ 	.byte	0x04, 0x0a
        /*00ee*/ 	.short	(.L_135 - .L_134)
	.align		4
.L_134:
        /*00f0*/ 	.word	index@(.nv.constant0._ZN3cub18CUB_300001_SM_10006detail10radix_sort33DeviceRadixSortExclusiveSumKernelINS1_5radix10policy_hubIiiyE10Policy1000EyEEvPT0_)
        /*00f4*/ 	.short	0x0380
        /*00f6*/ 	.short	0x0008


	//----- nvinfo : EIATTR_SW_WAR
	.align		4
.L_135:
        /*00f8*/ 	.byte	0x04, 0x36
        /*00fa*/ 	.short	(.L_137 - .L_136)
.L_136:
        /*00fc*/ 	.word	0x00000008
.L_137:


//--------------------- .nv.info._ZN3cub18CUB_300001_SM_10006detail10radix_sort30DeviceRadixSortHistogramKernelINS1_5radix10policy_hubIiiyE10Policy1000ELNS0_9SortOrderE0EiyNS1_21identity_decomposer_tEEEvPT2_PKT1_SA_iiT3_ --------------------------
	.section	.nv.info._ZN3cub18CUB_300001_SM_10006detail10radix_sort30DeviceRadixSortHistogramKernelINS1_5radix10policy_hubIiiyE10Policy1000ELNS0_9SortOrderE0EiyNS1_21identity_decomposer_tEEEvPT2_PKT1_SA_iiT3_,"",@"SHT_CUDA_INFO"
	.sectionflags	@""
	.align	4


	//----- nvinfo : EIATTR_CUDA_API_VERSION
	.align		4
        /*0000*/ 	.byte	0x04, 0x37
        /*0002*/ 	.short	(.L_139 - .L_138)
.L_138:
        /*0004*/ 	.word	0x00000082


	//----- nvinfo : EIATTR_KPARAM_INFO
	.align		4
.L_139:
        /*0008*/ 	.byte	0x04, 0x17
        /*000a*/ 	.short	(.L_141 - .L_140)
.L_140:
        /*000c*/ 	.word	0x00000000
        /*0010*/ 	.short	0x0005
        /*0012*/ 	.short	0x0020
        /*0014*/ 	.byte	0x00, 0xf0, 0x05, 0x00


	//----- nvinfo : EIATTR_KPARAM_INFO
	.align		4
.L_141:
        /*0018*/ 	.byte	0x04, 0x17
        /*001a*/ 	.short	(.L_143 - .L_142)
.L_142:
        /*001c*/ 	.word	0x00000000
        /*0020*/ 	.short	0x0004
        /*0022*/ 	.short	0x001c
        /*0024*/ 	.byte	0x00, 0xf0, 0x11, 0x00


	//----- nvinfo : EIATTR_KPARAM_INFO
	.align		4
.L_143:
        /*0028*/ 	.byte	0x04, 0x17
        /*002a*/ 	.short	(.L_145 - .L_144)
.L_144:
        /*002c*/ 	.word	0x00000000
        /*0030*/ 	.short	0x0003
        /*0032*/ 	.short	0x0018
        /*0034*/ 	.byte	0x00, 0xf0, 0x11, 0x00


	//----- nvinfo : EIATTR_KPARAM_INFO
	.align		4
.L_145:
        /*0038*/ 	.byte	0x04, 0x17
        /*003a*/ 	.short	(.L_147 - .L_146)
.L_146:
        /*003c*/ 	.word	0x00000000
        /*0040*/ 	.short	0x0002
        /*0042*/ 	.short	0x0010
        /*0044*/ 	.byte	0x00, 0xf0, 0x21, 0x00


	//----- nvinfo : EIATTR_KPARAM_INFO
	.align		4
.L_147:
        /*0048*/ 	.byte	0x04, 0x17
        /*004a*/ 	.short	(.L_149 - .L_148)
.L_148:
        /*004c*/ 	.word	0x00000000
        /*0050*/ 	.short	0x0001
        /*0052*/ 	.short	0x0008
        /*0054*/ 	.byte	0x00, 0xf5, 0x21, 0x00


	//----- nvinfo : EIATTR_KPARAM_INFO
	.align		4
.L_149:
        /*0058*/ 	.byte	0x04, 0x17
        /*005a*/ 	.short	(.L_151 - .L_150)
.L_150:
        /*005c*/ 	.word	0x00000000
        /*0060*/ 	.short	0x0000
        /*0062*/ 	.short	0x0000
        /*0064*/ 	.byte	0x00, 0xf5, 0x21, 0x00


	//----- nvinfo : EIATTR_SPARSE_MMA_MASK
	.align		4
.L_151:
        /*0068*/ 	.byte	0x03, 0x50
        /*006a*/ 	.short	0x0000


	//----- nvinfo : EIATTR_MAXREG_COUNT
	.align		4
        /*006c*/ 	.byte	0x03, 0x1b
        /*006e*/ 	.short	0x00ff


	//----- nvinfo : EIATTR_NUM_BARRIERS
	.align		4
        /*0070*/ 	.byte	0x02, 0x4c
        /*0072*/ 	.byte	0x01
	.zero		1


	//----- nvinfo : EIATTR_MERCURY_ISA_VERSION
	.align		4
        /*0074*/ 	.byte	0x03, 0x5f
        /*0076*/ 	.short	0x0101


	//----- nvinfo : EIATTR_VRC_CTA_INIT_COUNT
	.align		4
        /*0078*/ 	.byte	0x02, 0x4a
	.zero		1
	.zero		1


	//----- nvinfo : EIATTR_EXIT_INSTR_OFFSETS
	.align		4
        /*007c*/ 	.byte	0x04, 0x1c
        /*007e*/ 	.short	(.L_153 - .L_152)


	//   ....[0]....
.L_152:
        /*0080*/ 	.word	0x00000040


	//   ....[1]....
        /*0084*/ 	.word	0x00002ee0


	//----- nvinfo : EIATTR_MAX_THREADS
	.align		4
.L_153:
        /*0088*/ 	.byte	0x04, 0x05
        /*008a*/ 	.short	(.L_155 - .L_154)
.L_154:
        /*008c*/ 	.word	0x00000080
        /*0090*/ 	.word	0x00000001
        /*0094*/ 	.word	0x00000001


	//----- nvinfo : EIATTR_CRS_STACK_SIZE
	.align		4
.L_155:
        /*0098*/ 	.byte	0x04, 0x1e
        /*009a*/ 	.short	(.L_157 - .L_156)
.L_156:
        /*009c*/ 	.word	0x00000000


	//----- nvinfo : EIATTR_CBANK_PARAM_SIZE
	.align		4
.L_157:
        /*00a0*/ 	.byte	0x03, 0x19
        /*00a2*/ 	.short	0x0021


	//----- nvinfo : EIATTR_PARAM_CBANK
	.align		4
        /*00a4*/ 	.byte	0x04, 0x0a
        /*00a6*/ 	.short	(.L_159 - .L_158)
	.align		4
.L_158:
        /*00a8*/ 	.word	index@(.nv.constant0._ZN3cub18CUB_300001_SM_10006detail10radix_sort30DeviceRadixSortHistogramKernelINS1_5radix10policy_hubIiiyE10Policy1000ELNS0_9SortOrderE0EiyNS1_21identity_decomposer_tEEEvPT2_PKT1_SA_iiT3_)
        /*00ac*/ 	.short	0x0380
        /*00ae*/ 	.short	0x0021


	//----- nvinfo : EIATTR_SW_WAR
	.align		4
.L_159:
        /*00b0*/ 	.byte	0x04, 0x36
        /*00b2*/ 	.short	(.L_161 - .L_160)
.L_160:
        /*00b4*/ 	.word	0x00000008
.L_161:


//--------------------- .nv.info._ZN3cub18CUB_300001_SM_10006detail10radix_sort31DeviceRadixSortSingleTileKernelINS1_5radix10policy_hubIiiyE10Policy1000ELNS0_9SortOrderE0EiiyNS1_21identity_decomposer_tEEEvPKT1_PSA_PKT2_PSE_T3_iiT4_ --------------------------
	.section	.nv.info._ZN3cub18CUB_300001_SM_10006detail10radix_sort31DeviceRadixSortSingleTileKernelINS1_5radix10policy_hubIiiyE10Policy1000ELNS0_9SortOrderE0EiiyNS1_21identity_decomposer_tEEEvPKT1_PSA_PKT2_PSE_T3_iiT4_,"",@"SHT_CUDA_INFO"
	.sectionflags	@""
	.align	4


	//----- nvinfo : EIATTR_CUDA_API_VERSION
	.align		4
        /*0000*/ 	.byte	0x04, 0x37
        /*0002*/ 	.short	(.L_163 - .L_162)
.L_162:
        /*0004*/ 	.word	0x00000082


	//----- nvinfo : EIATTR_KPARAM_INFO
	.align		4
.L_163:
        /*0008*/ 	.byte	0x04, 0x17
        /*000a*/ 	.short	(.L_165 - .L_164)
.L_164:
        /*000c*/ 	.word	0x00000000
        /*0010*/ 	.short	0x0007
        /*0012*/ 	.short	0x0030
        /*0014*/ 	.byte	0x00, 0xf0, 0x05, 0x00


	//----- nvinfo : EIATTR_KPARAM_INFO
	.align		4
.L_165:
        /*0018*/ 	.byte	0x04, 0x17
        /*001a*/ 	.short	(.L_167 - .L_166)
.L_166:
        /*001c*/ 	.word	0x00000000
        /*0020*/ 	.short	0x0006
        /*0022*/ 	.short	0x002c
        /*0024*/ 	.byte	0x00, 0xf0, 0x11, 0x00


	//----- nvinfo : EIATTR_KPARAM_INFO
	.align		4
.L_167:
        /*0028*/ 	.byte	0x04, 0x17
        /*002a*/ 	.short	(.L_169 - .L_168)
.L_168:
        /*002c*/ 	.word	0x00000000
        /*0030*/ 	.short	0x0005
        /*0032*/ 	.short	0x0028
        /*0034*/ 	.byte	0x00, 0xf0, 0x11, 0x00


	//----- nvinfo : EIATTR_KPARAM_INFO
	.align		4
.L_169:
        /*0038*/ 	.byte	0x04, 0x17
        /*003a*/ 	.short	(.L_171 - .L_170)
.L_170:
        /*003c*/ 	.word	0x00000000
        /*0040*/ 	.short	0x0004
        /*0042*/ 	.short	0x0020
        /*0044*/ 	.byte	0x00, 0xf0, 0x21, 0x00


	//----- nvinfo : EIATTR_KPARAM_INFO
	.align		4
.L_171:
        /*0048*/ 	.byte	0x04, 0x17
        /*004a*/ 	.short	(.L_173 - .L_172)
.L_172:
        /*004c*/ 	.word	0x00000000
        /*0050*/ 	.short	0x0003
        /*0052*/ 	.short	0x0018
        /*0054*/ 	.byte	0x00, 0xf5, 0x21, 0x00


	//----- nvinfo : EIATTR_KPARAM_INFO
	.align		4
.L_173:
        /*0058*/ 	.byte	0x04, 0x17
        /*005a*/ 	.short	(.L_175 - .L_174)
.L_174:
        /*005c*/ 	.word	0x00000000
        /*0060*/ 	.short	0x0002
        /*0062*/ 	.short	0x0010
        /*0064*/ 	.byte	0x00, 0xf5, 0x21, 0x00


	//----- nvinfo : EIATTR_KPARAM_INFO
	.align		4
.L_175:
        /*0068*/ 	.byte	0x04, 0x17
        /*006a*/ 	.short	(.L_177 - .L_176)
.L_176:
        /*006c*/ 	.word	0x00000000
        /*0070*/ 	.short	0x0001
        /*0072*/ 	.short	0x0008
        /*0074*/ 	.byte	0x00, 0xf5, 0x21, 0x00


	//----- nvinfo : EIATTR_KPARAM_INFO
	.align		4
.L_177:
        /*0078*/ 	.byte	0x04, 0x17
        /*007a*/ 	.short	(.L_179 - .L_178)
.L_178:
        /*007c*/ 	.word	0x00000000
        /*0080*/ 	.short	0x0000
        /*0082*/ 	.short	0x0000
        /*0084*/ 	.byte	0x00, 0xf5, 0x21, 0x00


	//----- nvinfo : EIATTR_SPARSE_MMA_MASK
	.align		4
.L_179:
        /*0088*/ 	.byte	0x03, 0x50
        /*008a*/ 	.short	0x0000


	//----- nvinfo : EIATTR_MAXREG_COUNT
	.align		4
        /*008c*/ 	.byte	0x03, 0x1b
        /*008e*/ 	.short	0x00ff


	//----- nvinfo : EIATTR_NUM_BARRIERS
	.align		4
        /*0090*/ 	.byte	0x02, 0x4c
        /*0092*/ 	.byte	0x01
	.zero		1


	//----- nvinfo : EIATTR_MERCURY_ISA_VERSION
	.align		4
        /*0094*/ 	.byte	0x03, 0x5f
        /*0096*/ 	.short	0x0101


	//----- nvinfo : EIATTR_COOP_GROUP_MASK_REGIDS
	.align		4
        /*0098*/ 	.byte	0x04, 0x29
        /*009a*/ 	.short	(.L_181 - .L_180)


	//   ....[0]....
.L_180:
        /*009c*/ 	.word	0xffffffff


	//   ....[1]....
        /*00a0*/ 	.word	0xffffffff


	//   ....[2]....
        /*00a4*/ 	.word	0xffffffff


	//   ....[3]....
        /*00a8*/ 	.word	0xffffffff


	//   ....[4]....
        /*00ac*/ 	.word	0xffffffff


	//----- nvinfo : EIATTR_COOP_GROUP_INSTR_OFFSETS
	.align		4
.L_181:
        /*00b0*/ 	.byte	0x04, 0x28
        /*00b2*/ 	.short	(.L_183 - .L_182)


	//   ....[0]....
.L_182:
        /*00b4*/ 	.word	0x00001e20


	//   ....[1]....
        /*00b8*/ 	.word	0x00001e40


	//   ....[2]....
        /*00bc*/ 	.word	0x00001e60


	//   ....[3]....
        /*00c0*/ 	.word	0x00001e80


	//   ....[4]....
        /*00c4*/ 	.word	0x00001ea0


	//----- nvinfo : EIATTR_VRC_CTA_INIT_COUNT
	.align		4
.L_183:
        /*00c8*/ 	.byte	0x02, 0x4a
	.zero		1
	.zero		1


	//----- nvinfo : EIATTR_EXIT_INSTR_OFFSETS
	.align		4
        /*00cc*/ 	.byte	0x04, 0x1c
        /*00ce*/ 	.short	(.L_185 - .L_184)


	//   ....[0]....
.L_184:
        /*00d0*/ 	.word	0x00003bf0


	//   ....[1]....
        /*00d4*/ 	.word	0x00003c40


	//----- nvinfo : EIATTR_MAX_THREADS
	.align		4
.L_185:
        /*00d8*/ 	.byte	0x04, 0x05
        /*00da*/ 	.short	(.L_187 - .L_186)
.L_186:
        /*00dc*/ 	.word	0x00000100
        /*00e0*/ 	.word	0x00000001
        /*00e4*/ 	.word	0x00000001


	//----- nvinfo : EIATTR_CBANK_PARAM_SIZE
	.align		4
.L_187:
        /*00e8*/ 	.byte	0x03, 0x19
        /*00ea*/ 	.short	0x0031


	//----- nvinfo : EIATTR_PARAM_CBANK
	.align		4
        /*00ec*/ 	.byte	0x04, 0x0a
        /*00ee*/ 	.short	(.L_189 - .L_188)
	.align		4
.L_188:
        /*00f0*/ 	.word	index@(.nv.constant0._ZN3cub18CUB_300001_SM_10006detail10radix_sort31DeviceRadixSortSingleTileKernelINS1_5radix10policy_hubIiiyE10Policy1000ELNS0_9SortOrderE0EiiyNS1_21identity_decomposer_tEEEvPKT1_PSA_PKT2_PSE_T3_iiT4_)
        /*00f4*/ 	.short	0x0380
        /*00f6*/ 	.short	0x0031


	//----- nvinfo : EIATTR_SW_WAR
	.align		4
.L_189:
        /*00f8*/ 	.byte	0x04, 0x36
        /*00fa*/ 	.short	(.L_191 - .L_190)
.L_190:
        /*00fc*/ 	.word	0x00000008
.L_191:


//--------------------- .nv.info._ZN3cub18CUB_300001_SM_10006detail11EmptyKernelIvEEvv --------------------------
	.section	.nv.info._ZN3cub18CUB_300001_SM_10006detail11EmptyKernelIvEEvv,"",@"SHT_CUDA_INFO"
	.sectionflags	@""
	.align	4


	//----- nvinfo : EIATTR_CUDA_API_VERSION
	.align		4
        /*0000*/ 	.byte	0x04, 0x37
        /*0002*/ 	.short	(.L_193 - .L_192)
.L_192:
        /*0004*/ 	.word	0x00000082


	//----- nvinfo : EIATTR_SPARSE_MMA_MASK
	.align		4
.L_193:
        /*0008*/ 	.byte	0x03, 0x50
        /*000a*/ 	.short	0x0000


	//----- nvinfo : EIATTR_MAXREG_COUNT
	.align		4
        /*000c*/ 	.byte	0x03, 0x1b
        /*000e*/ 	.short	0x00ff


	//----- nvinfo : EIATTR_MERCURY_ISA_VERSION
	.align		4
        /*0010*/ 	.byte	0x03, 0x5f
        /*0012*/ 	.short	0x0101


	//----- nvinfo : EIATTR_VRC_CTA_INIT_COUNT
	.align		4
        /*0014*/ 	.byte	0x02, 0x4a
	.zero		1
	.zero		1


	//----- nvinfo : EIATTR_EXIT_INSTR_OFFSETS
	.align		4
        /*0018*/ 	.byte	0x04, 0x1c
        /*001a*/ 	.short	(.L_195 - .L_194)


	//   ....[0]....
.L_194:
        /*001c*/ 	.word	0x00000010


	//----- nvinfo : EIATTR_SW_WAR
	.align		4
.L_195:
        /*0020*/ 	.byte	0x04, 0x36
        /*0022*/ 	.short	(.L_197 - .L_196)
.L_196:
        /*0024*/ 	.word	0x00000008
.L_197:


//--------------------- .nv.info._Z22preprocessTopkIdKernelPiiPKii --------------------------
	.section	.nv.info._Z22preprocessTopkIdKernelPiiPKii,"",@"SHT_CUDA_INFO"
	.sectionflags	@""
	.align	4


	//----- nvinfo : EIATTR_CUDA_API_VERSION
	.align		4
        /*0000*/ 	.byte	0x04, 0x37
        /*0002*/ 	.short	(.L_199 - .L_198)
.L_198:
        /*0004*/ 	.word	0x00000082


	//----- nvinfo : EIATTR_KPARAM_INFO
	.align		4
.L_199:
        /*0008*/ 	.byte	0x04, 0x17
        /*000a*/ 	.short	(.L_201 - .L_200)
.L_200:
        /*000c*/ 	.word	0x00000000
        /*0010*/ 	.short	0x0003
        /*0012*/ 	.short	0x0018
        /*0014*/ 	.byte	0x00, 0xf0, 0x11, 0x00


	//----- nvinfo : EIATTR_KPARAM_INFO
	.align		4
.L_201:
        /*0018*/ 	.byte	0x04, 0x17
        /*001a*/ 	.short	(.L_203 - .L_202)
.L_202:
        /*001c*/ 	.word	0x00000000
        /*0020*/ 	.short	0x0002
        /*0022*/ 	.short	0x0010
        /*0024*/ 	.byte	0x00, 0xf5, 0x21, 0x00


	//----- nvinfo : EIATTR_KPARAM_INFO
	.align		4
.L_203:
        /*0028*/ 	.byte	0x04, 0x17
        /*002a*/ 	.short	(.L_205 - .L_204)
.L_204:
        /*002c*/ 	.word	0x00000000
        /*0030*/ 	.short	0x0001
        /*0032*/ 	.short	0x0008
        /*0034*/ 	.byte	0x00, 0xf0, 0x11, 0x00


	//----- nvinfo : EIATTR_KPARAM_INFO
	.align		4
.L_205:
        /*0038*/ 	.byte	0x04, 0x17
        /*003a*/ 	.short	(.L_207 - .L_206)
.L_206:
        /*003c*/ 	.word	0x00000000
        /*0040*/ 	.short	0x0000
        /*0042*/ 	.short	0x0000
        /*0044*/ 	.byte	0x00, 0xf5, 0x21, 0x00


	//----- nvinfo : EIATTR_SPARSE_MMA_MASK
	.align		4
.L_207:
        /*0048*/ 	.byte	0x03, 0x50
        /*004a*/ 	.short	0x0000


	//----- nvinfo : EIATTR_MAXREG_COUNT
	.align		4
        /*004c*/ 	.byte	0x03, 0x1b
        /*004e*/ 	.short	0x00ff


	//----- nvinfo : EIATTR_NUM_BARRIERS
	.align		4
        /*0050*/ 	.byte	0x02, 0x4c
        /*0052*/ 	.byte	0x01
	.zero		1


	//----- nvinfo : EIATTR_MERCURY_ISA_VERSION
	.align		4
        /*0054*/ 	.byte	0x03, 0x5f
        /*0056*/ 	.short	0x0101


	//----- nvinfo : EIATTR_COOP_GROUP_MASK_REGIDS
	.align		4
        /*0058*/ 	.byte	0x04, 0x29
        /*005a*/ 	.short	(.L_209 - .L_208)


	//   ....[0]....
.L_208:
        /*005c*/ 	.word	0xffffffff


	//----- nvinfo : EIATTR_COOP_GROUP_INSTR_OFFSETS
	.align		4
.L_209:
        /*0060*/ 	.byte	0x04, 0x28
        /*0062*/ 	.short	(.L_211 - .L_210)


	//   ....[0]....
.L_210:
        /*0064*/ 	.word	0x00000270


	//----- nvinfo : EIATTR_VRC_CTA_INIT_COUNT
	.align		4
.L_211:
        /*0068*/ 	.byte	0x02, 0x4a
	.zero		1
	.zero		1


	//----- nvinfo : EIATTR_EXIT_INSTR_OFFSETS
	.align		4
        /*006c*/ 	.byte	0x04, 0x1c
        /*006e*/ 	.short	(.L_213 - .L_212)


	//   ....[0]....
.L_212:
        /*0070*/ 	.word	0x000001c0


	//   ....[1]....
        /*0074*/ 	.word	0x00000290


	//----- nvinfo : EIATTR_CRS_STACK_SIZE
	.align		4
.L_213:
        /*0078*/ 	.byte	0x04, 0x1e
        /*007a*/ 	.short	(.L_215 - .L_214)
.L_214:
        /*007c*/ 	.word	0x00000000


	//----- nvinfo : EIATTR_CBANK_PARAM_SIZE
	.align		4
.L_215:
        /*0080*/ 	.byte	0x03, 0x19
        /*0082*/ 	.short	0x001c


	//----- nvinfo : EIATTR_PARAM_CBANK
	.align		4
        /*0084*/ 	.byte	0x04, 0x0a
        /*0086*/ 	.short	(.L_217 - .L_216)
	.align		4
.L_216:
        /*0088*/ 	.word	index@(.nv.constant0._Z22preprocessTopkIdKernelPiiPKii)
        /*008c*/ 	.short	0x0380
        /*008e*/ 	.short	0x001c


	//----- nvinfo : EIATTR_SW_WAR
	.align		4
.L_217:
        /*0090*/ 	.byte	0x04, 0x36
        /*0092*/ 	.short	(.L_219 - .L_218)
.L_218:
        /*0094*/ 	.word	0x00000008
.L_219:


//--------------------- .nv.info._Z35computeExpertFirstTokenOffsetKernelPKiliPl --------------------------
	.section	.nv.info._Z35computeExpertFirstTokenOffsetKernelPKiliPl,"",@"SHT_CUDA_INFO"
	.sectionflags	@""
	.align	4


	//----- nvinfo : EIATTR_CUDA_API_VERSION
	.align		4
        /*0000*/ 	.byte	0x04, 0x37
        /*0002*/ 	.short	(.L_221 - .L_220)
.L_220:
        /*0004*/ 	.word	0x00000082


	//----- nvinfo : EIATTR_KPARAM_INFO
	.align		4
.L_221:
        /*0008*/ 	.byte	0x04, 0x17
        /*000a*/ 	.short	(.L_223 - .L_222)
.L_222:
        /*000c*/ 	.word	0x00000000
        /*0010*/ 	.short	0x0003
        /*0012*/ 	.short	0x0018
        /*0014*/ 	.byte	0x00, 0xf5, 0x21, 0x00


	//----- nvinfo : EIATTR_KPARAM_INFO
	.align		4
.L_223:
        /*0018*/ 	.byte	0x04, 0x17
        /*001a*/ 	.short	(.L_225 - .L_224)
.L_224:
        /*001c*/ 	.word	0x00000000
        /*0020*/ 	.short	0x0002
        /*0022*/ 	.short	0x0010
        /*0024*/ 	.byte	0x00, 0xf0, 0x11, 0x00


	//----- nvinfo : EIATTR_KPARAM_INFO
	.align		4
.L_225:
        /*0028*/ 	.byte	0x04, 0x17
        /*002a*/ 	.short	(.L_227 - .L_226)
.L_226:
        /*002c*/ 	.word	0x00000000
        /*0030*/ 	.short	0x0001
        /*0032*/ 	.short	0x0008
        /*0034*/ 	.byte	0x00, 0xf0, 0x21, 0x00


	//----- nvinfo : EIATTR_KPARAM_INFO
	.align		4
.L_227:
        /*0038*/ 	.byte	0x04, 0x17
        /*003a*/ 	.short	(.L_229 - .L_228)
.L_228:
        /*003c*/ 	.word	0x00000000
        /*0040*/ 	.short	0x0000
        /*0042*/ 	.short	0x0000
        /*0044*/ 	.byte	0x00, 0xf5, 0x21, 0x00


	//----- nvinfo : EIATTR_SPARSE_MMA_MASK
	.align		4
.L_229:
        /*0048*/ 	.byte	0x03, 0x50
        /*004a*/ 	.short	0x0000


	//----- nvinfo : EIATTR_MAXREG_COUNT
	.align		4
        /*004c*/ 	.byte	0x03, 0x1b
        /*004e*/ 	.short	0x00ff


	//----- nvinfo : EIATTR_MERCURY_ISA_VERSION
	.align		4
        /*0050*/ 	.byte	0x03, 0x5f
        /*0052*/ 	.short	0x0101


	//----- nvinfo : EIATTR_VRC_CTA_INIT_COUNT
	.align		4
        /*0054*/ 	.byte	0x02, 0x4a
	.zero		1
	.zero		1


	//----- nvinfo : EIATTR_EXIT_INSTR_OFFSETS
	.align		4
        /*0058*/ 	.byte	0x04, 0x1c
        /*005a*/ 	.short	(.L_231 - .L_230)


	//   ....[0]....
.L_230:
        /*005c*/ 	.word	0x00000070


	//   ....[1]....
        /*0060*/ 	.word	0x00000350


	//----- nvinfo : EIATTR_CRS_STACK_SIZE
	.align		4
.L_231:
        /*0064*/ 	.byte	0x04, 0x1e
        /*0066*/ 	.short	(.L_233 - .L_232)
.L_232:
        /*0068*/ 	.word	0x00000000


	//----- nvinfo : EIATTR_CBANK_PARAM_SIZE
	.align		4
.L_233:
        /*006c*/ 	.byte	0x03, 0x19
        /*006e*/ 	.short	0x0020


	//----- nvinfo : EIATTR_PARAM_CBANK
	.align		4
        /*0070*/ 	.byte	0x04, 0x0a
        /*0072*/ 	.short	(.L_235 - .L_234)
	.align		4
.L_234:
        /*0074*/ 	.word	index@(.nv.constant0._Z35computeExpertFirstTokenOffsetKernelPKiliPl)
        /*0078*/ 	.short	0x0380
        /*007a*/ 	.short	0x0020


	//----- nvinfo : EIATTR_SW_WAR
	.align		4
.L_235:
        /*007c*/ 	.byte	0x04, 0x36
        /*007e*/ 	.short	(.L_237 - .L_236)
.L_236:
        /*0080*/ 	.word	0x00000008
.L_237:


//--------------------- .nv.callgraph             --------------------------
	.section	.nv.callgraph,"",@"SHT_CUDA_CALLGRAPH"
	.align	4
	.sectionentsize	8
	.align		4
        /*0000*/ 	.word	0x00000000
	.align		4
        /*0004*/ 	.word	0xffffffff
	.align		4
        /*0008*/ 	.word	0x00000000
	.align		4
        /*000c*/ 	.word	0xfffffffe
	.align		4
        /*0010*/ 	.word	0x00000000
	.align		4
        /*0014*/ 	.word	0xfffffffd
	.align		4
        /*0018*/ 	.word	0x00000000
	.align		4
        /*001c*/ 	.word	0xfffffffc


//--------------------- .nv.constant4             --------------------------
	.section	.nv.constant4,"a",@progbits
	.align	8
	.align		8
.nv.constant4:
        /*0000*/ 	.dword	_ZN62_INTERNAL_751525c4_31_moe_permute_unpermute_kernel_cu_ed91c8904cuda3std3__45__cpo5beginE
	.align		8
        /*0008*/ 	.dword	_ZN62_INTERNAL_751525c4_31_moe_permute_unpermute_kernel_cu_ed91c8904cuda3std3__45__cpo3endE
	.align		8
        /*0010*/ 	.dword	_ZN62_INTERNAL_751525c4_31_moe_permute_unpermute_kernel_cu_ed91c8904cuda3std3__45__cpo6cbeginE
	.align		8
        /*0018*/ 	.dword	_ZN62_INTERNAL_751525c4_31_moe_permute_unpermute_kernel_cu_ed91c8904cuda3std3__45__cpo4cendE
	.align		8
        /*0020*/ 	.dword	_ZN62_INTERNAL_751525c4_31_moe_permute_unpermute_kernel_cu_ed91c8904cuda3std3__45__cpo6rbeginE
	.align		8
        /*0028*/ 	.dword	_ZN62_INTERNAL_751525c4_31_moe_permute_unpermute_kernel_cu_ed91c8904cuda3std3__45__cpo4rendE
	.align		8
        /*0030*/ 	.dword	_ZN62_INTERNAL_751525c4_31_moe_permute_unpermute_kernel_cu_ed91c8904cuda3std3__45__cpo7crbeginE
	.align		8
        /*0038*/ 	.dword	_ZN62_INTERNAL_751525c4_31_moe_permute_unpermute_kernel_cu_ed91c8904cuda3std3__45__cpo5crendE
	.align		8
        /*0040*/ 	.dword	_ZN62_INTERNAL_751525c4_31_moe_permute_unpermute_kernel_cu_ed91c8904cuda3std3__464_GLOBAL__N__751525c4_31_moe_permute_unpermute_kernel_cu_ed91c8906ignoreE
	.align		8
        /*0048*/ 	.dword	_ZN62_INTERNAL_751525c4_31_moe_permute_unpermute_kernel_cu_ed91c8904cuda3std3__419piecewise_constructE
	.align		8
        /*0050*/ 	.dword	_ZN62_INTERNAL_751525c4_31_moe_permute_unpermute_kernel_cu_ed91c8904cuda3std3__48in_placeE
	.align		8
        /*0058*/ 	.dword	_ZN62_INTERNAL_751525c4_31_moe_permute_unpermute_kernel_cu_ed91c8904cuda3std3__420unreachable_sentinelE
	.align		8
        /*0060*/ 	.dword	_ZN62_INTERNAL_751525c4_31_moe_permute_unpermute_kernel_cu_ed91c8904cuda3std3__47nulloptE
	.align		8
        /*0068*/ 	.dword	_ZN62_INTERNAL_751525c4_31_moe_permute_unpermute_kernel_cu_ed91c8904cuda3std3__48unexpectE
	.align		8
        /*0070*/ 	.dword	_ZN62_INTERNAL_751525c4_31_moe_permute_unpermute_kernel_cu_ed91c8904cuda3std6ranges3__45__cpo4swapE
	.align		8
        /*0078*/ 	.dword	_ZN62_INTERNAL_751525c4_31_moe_permute_unpermute_kernel_cu_ed91c8904cuda3std6ranges3__45__cpo9iter_moveE
	.align		8
        /*0080*/ 	.dword	_ZN62_INTERNAL_751525c4_31_moe_permute_unpermute_kernel_cu_ed91c8904cuda3std6ranges3__45__cpo5beginE
	.align		8
        /*0088*/ 	.dword	_ZN62_INTERNAL_751525c4_31_moe_permute_unpermute_kernel_cu_ed91c8904cuda3std6ranges3__45__cpo3endE
	.align		8
        /*0090*/ 	.dword	_ZN62_INTERNAL_751525c4_31_moe_permute_unpermute_kernel_cu_ed91c8904cuda3std6ranges3__45__cpo6cbeginE
	.align		8
        /*0098*/ 	.dword	_ZN62_INTERNAL_751525c4_31_moe_permute_unpermute_kernel_cu_ed91c8904cuda3std6ranges3__45__cpo4cendE
	.align		8
        /*00a0*/ 	.dword	_ZN62_INTERNAL_751525c4_31_moe_permute_unpermute_kernel_cu_ed91c8904cuda3std6ranges3__45__cpo7advanceE
	.align		8
        /*00a8*/ 	.dword	_ZN62_INTERNAL_751525c4_31_moe_permute_unpermute_kernel_cu_ed91c8904cuda3std6ranges3__45__cpo9iter_swapE
	.align		8
        /*00b0*/ 	.dword	_ZN62_INTERNAL_751525c4_31_moe_permute_unpermute_kernel_cu_ed91c8904cuda3std6ranges3__45__cpo4nextE
	.align		8
        /*00b8*/ 	.dword	_ZN62_INTERNAL_751525c4_31_moe_permute_unpermute_kernel_cu_ed91c8904cuda3std6ranges3__45__cpo4prevE
	.align		8
        /*00c0*/ 	.dword	_ZN62_INTERNAL_751525c4_31_moe_permute_unpermute_kernel_cu_ed91c8904cuda3std6ranges3__45__cpo4dataE
	.align		8
        /*00c8*/ 	.dword	_ZN62_INTERNAL_751525c4_31_moe_permute_unpermute_kernel_cu_ed91c8904cuda3std6ranges3__45__cpo5cdataE
	.align		8
        /*00d0*/ 	.dword	_ZN62_INTERNAL_751525c4_31_moe_permute_unpermute_kernel_cu_ed91c8904cuda3std6ranges3__45__cpo4sizeE
	.align		8
        /*00d8*/ 	.dword	_ZN62_INTERNAL_751525c4_31_moe_permute_unpermute_kernel_cu_ed91c8904cuda3std6ranges3__45__cpo5ssizeE
	.align		8
        /*00e0*/ 	.dword	_ZN62_INTERNAL_751525c4_31_moe_permute_unpermute_kernel_cu_ed91c8904cuda3std6ranges3__45__cpo8distanceE
	.align		8
        /*00e8*/ 	.dword	_ZN62_INTERNAL_751525c4_31_moe_permute_unpermute_kernel_cu_ed91c8906thrust24THRUST_300001_SM_1000_NS6system6detail10sequential3seqE
	.align		8
        /*00f0*/ 	.dword	_ZN62_INTERNAL_751525c4_31_moe_permute_unpermute_kernel_cu_ed91c8906thrust24THRUST_300001_SM_1000_NS12placeholders2_1E
	.align		8
        /*00f8*/ 	.dword	_ZN62_INTERNAL_751525c4_31_moe_permute_unpermute_kernel_cu_ed91c8906thrust24THRUST_300001_SM_1000_NS12placeholders2_2E
	.align		8
        /*0100*/ 	.dword	_ZN62_INTERNAL_751525c4_31_moe_permute_unpermute_kernel_cu_ed91c8906thrust24THRUST_300001_SM_1000_NS12placeholders2_3E
	.align		8
        /*0108*/ 	.dword	_ZN62_INTERNAL_751525c4_31_moe_permute_unpermute_kernel_cu_ed91c8906thrust24THRUST_300001_SM_1000_NS12placeholders2_4E
	.align		8
        /*0110*/ 	.dword	_ZN62_INTERNAL_751525c4_31_moe_permute_unpermute_kernel_cu_ed91c8906thrust24THRUST_300001_SM_1000_NS12placeholders2_5E
	.align		8
        /*0118*/ 	.dword	_ZN62_INTERNAL_751525c4_31_moe_permute_unpermute_kernel_cu_ed91c8906thrust24THRUST_300001_SM_1000_NS12placeholders2_6E
	.align		8
        /*0120*/ 	.dword	_ZN62_INTERNAL_751525c4_31_moe_permute_unpermute_kernel_cu_ed91c8906thrust24THRUST_300001_SM_1000_NS12placeholders2_7E
	.align		8
        /*0128*/ 	.dword	_ZN62_INTERNAL_751525c4_31_moe_permute_unpermute_kernel_cu_ed91c8906thrust24THRUST_300001_SM_1000_NS12placeholders2_8E
	.align		8
        /*0130*/ 	.dword	_ZN62_INTERNAL_751525c4_31_moe_permute_unpermute_kernel_cu_ed91c8906thrust24THRUST_300001_SM_1000_NS12placeholders2_9E
	.align		8
        /*0138*/ 	.dword	_ZN62_INTERNAL_751525c4_31_moe_permute_unpermute_kernel_cu_ed91c8906thrust24THRUST_300001_SM_1000_NS12placeholders3_10E


//--------------------- .text._ZN3cub18CUB_300001_SM_10006detail10radix_sort29DeviceRadixSortOnesweepKernelINS1_5radix10policy_hubIiiyE10Policy1000ELNS0_9SortOrderE0EiiyiiNS1_21identity_decomposer_tEEEvPT5_SB_PT3_PKSC_PT1_PKSG_PT2_PKSK_T4_iiT6_ --------------------------
	.section	.text._ZN3cub18CUB_300001_SM_10006detail10radix_sort29DeviceRadixSortOnesweepKernelINS1_5radix10policy_hubIiiyE10Policy1000ELNS0_9SortOrderE0EiiyiiNS1_21identity_decomposer_tEEEvPT5_SB_PT3_PKSC_PT1_PKSG_PT2_PKSK_T4_iiT6_,"ax",@progbits
	.align	128
        .global         _ZN3cub18CUB_300001_SM_10006detail10radix_sort29DeviceRadixSortOnesweepKernelINS1_5radix10policy_hubIiiyE10Policy1000ELNS0_9SortOrderE0EiiyiiNS1_21identity_decomposer_tEEEvPT5_SB_PT3_PKSC_PT1_PKSG_PT2_PKSK_T4_iiT6_
        .type           _ZN3cub18CUB_300001_SM_10006detail10radix_sort29DeviceRadixSortOnesweepKernelINS1_5radix10policy_hubIiiyE10Policy1000ELNS0_9SortOrderE0EiiyiiNS1_21identity_decomposer_tEEEvPT5_SB_PT3_PKSC_PT1_PKSG_PT2_PKSK_T4_iiT6_,@function
        .size           _ZN3cub18CUB_300001_SM_10006detail10radix_sort29DeviceRadixSortOnesweepKernelINS1_5radix10policy_hubIiiyE10Policy1000ELNS0_9SortOrderE0EiiyiiNS1_21identity_decomposer_tEEEvPT5_SB_PT3_PKSC_PT1_PKSG_PT2_PKSK_T4_iiT6_,(.L_x_233 - _ZN3cub18CUB_300001_SM_10006detail10radix_sort29DeviceRadixSortOnesweepKernelINS1_5radix10policy_hubIiiyE10Policy1000ELNS0_9SortOrderE0EiiyiiNS1_21identity_decomposer_tEEEvPT5_SB_PT3_PKSC_PT1_PKSG_PT2_PKSK_T4_iiT6_)
        .other          _ZN3cub18CUB_300001_SM_10006detail10radix_sort29DeviceRadixSortOnesweepKernelINS1_5radix10policy_hubIiiyE10Policy1000ELNS0_9SortOrderE0EiiyiiNS1_21identity_decomposer_tEEEvPT5_SB_PT3_PKSC_PT1_PKSG_PT2_PKSK_T4_iiT6_,@"STO_CUDA_ENTRY STV_DEFAULT"
_ZN3cub18CUB_300001_SM_10006detail10radix_sort29DeviceRadixSortOnesweepKernelINS1_5radix10policy_hubIiiyE10Policy1000ELNS0_9SortOrderE0EiiyiiNS1_21identity_decomposer_tEEEvPT5_SB_PT3_PKSC_PT1_PKSG_PT2_PKSK_T4_iiT6_:
.text._ZN3cub18CUB_300001_SM_10006detail10radix_sort29DeviceRadixSortOnesweepKernelINS1_5radix10policy_hubIiiyE10Policy1000ELNS0_9SortOrderE0EiiyiiNS1_21identity_decomposer_tEEEvPT5_SB_PT3_PKSC_PT1_PKSG_PT2_PKSK_T4_iiT6_:
[----:B------:R-:W-:Y:S01]  /*0000*/  LDC R1, c[0x0][0x37c] ;  /* 0x0000df00ff017b82 */ /* 0x000fe20000000800 */
[----:B------:R-:W0:Y:S01]  /*0010*/  S2R R3, SR_TID.X ;  /* 0x0000000000037919 */ /* 0x000e220000002100 */
[----:B------:R-:W-:Y:S01]  /*0020*/  MOV R7, 0x400 ;  /* 0x0000040000077802 */ /* 0x000fe20000000f00 */
[----:B------:R-:W1:Y:S01]  /*0030*/  LDCU.64 UR6, c[0x0][0x358] ;  /* 0x00006b00ff0677ac */ /* 0x000e620008000a00 */
[----:B------:R-:W-:Y:S01]  /*0040*/  BSSY.RECONVERGENT B0, `(.L_x_0) ;  /* 0x000000c000007945 */ /* 0x000fe20003800200 */
[----:B------:R-:W2:Y:S01]  /*0050*/  S2R R0, SR_CgaCtaId ;  /* 0x0000000000007919 */ /* 0x000ea20000008800 */
[----:B0-----:R-:W-:Y:S02]  /*0060*/  ISETP.NE.AND P0, PT, R3, RZ, PT ;  /* 0x000000ff0300720c */ /* 0x001fe40003f05270 */
[----:B--2---:R-:W-:-:S11]  /*0070*/  LEA R7, R0, R7, 0x18 ;  /* 0x0000000700077211 */ /* 0x004fd600078ec0ff */
[----:B-1----:R-:W-:Y:S05]  /*0080*/  @P0 BRA `(.L_x_1) ;  /* 0x00000000001c0947 */ /* 0x002fea0003800000 */
[----:B------:R-:W0:Y:S01]  /*0090*/  LDC.64 R4, c[0x0][0x388] ;  /* 0x0000e200ff047b82 */ /* 0x000e220000000a00 */
[----:B------:R-:W-:-:S05]  /*00a0*/  IMAD.MOV.U32 R9, RZ, RZ, 0x1 ;  /* 0x00000001ff097424 */ /* 0x000fca00078e00ff */
[----:B0-----:R-:W2:Y:S02]  /*00b0*/  ATOMG.E.ADD.STRONG.GPU PT, R4, desc[UR6][R4.64], R9 ;  /* 0x80000009040479a8 */ /* 0x001ea400081ef106 */
[----:B------:R-:W0:Y:S01]  /*00c0*/  S2UR UR5, SR_CgaCtaId ;  /* 0x00000000000579c3 */ /* 0x000e220000008800 */
[----:B------:R-:W-:Y:S02]  /*00d0*/  UMOV UR4, 0x400 ;  /* 0x0000040000047882 */ /* 0x000fe40000000000 */
[----:B0-----:R-:W-:-:S09]  /*00e0*/  ULEA UR4, UR5, UR4, 0x18 ;  /* 0x0000000405047291 */ /* 0x001fd2000f8ec0ff */
[----:B--2---:R0:W-:Y:S03]  /*00f0*/  STS [UR4+0x6600], R4 ;  /* 0x00660004ff007988 */ /* 0x0041e60008000804 */
.L_x_1:
[----:B------:R-:W-:Y:S05]  /*0100*/  BSYNC.RECONVERGENT B0 ;  /* 0x0000000000007941 */ /* 0x000fea0003800200 */
.L_x_0:
[----:B------:R-:W-:Y:S06]  /*0110*/  BAR.SYNC.DEFER_BLOCKING 0x0 ;  /* 0x0000000000007b1d */ /* 0x000fec0000010000 */
[----:B------:R-:W1:Y:S01]  /*0120*/  LDCU UR4, c[0x0][0x3c0] ;  /* 0x00007800ff0477ac */ /* 0x000e620008000800 */
[----:B------:R-:W2:Y:S01]  /*0130*/  S2R R24, SR_LANEID ;  /* 0x0000000000187919 */ /* 0x000ea20000000000 */
[----:B------:R-:W3:Y:S02]  /*0140*/  LDS R42, [R7+0x6600] ;  /* 0x00660000072a7984 */ /* 0x000ee40000000800 */
[----:B---3--:R-:W-:-:S04]  /*0150*/  IMAD R0, R42, 0x1980, RZ ;  /* 0x000019802a007824 */ /* 0x008fc800078e02ff */
[----:B------:R-:W-:Y:S01]  /*0160*/  VIADD R47, R0, 0x1980 ;  /* 0x00001980002f7836 */ /* 0x000fe20000000000 */
[----:B------:R-:W-:-:S04]  /*0170*/  SHF.R.S32.HI R9, RZ, 0x1f, R0 ;  /* 0x0000001fff097819 */ /* 0x000fc80000011400 */
[----:B-1----:R-:W-:-:S13]  /*0180*/  ISETP.GT.AND P0, PT, R47, UR4, PT ;  /* 0x000000042f007c0c */ /* 0x002fda000bf04270 */
[----:B--2---:R-:W-:Y:S05]  /*0190*/  @P0 BRA `(.L_x_2) ;  /* 0x0000000000680947 */ /* 0x004fea0003800000 */
[----:B------:R-:W1:Y:S01]  /*01a0*/  LDCU.64 UR4, c[0x0][0x3a8] ;  /* 0x00007500ff0477ac */ /* 0x000e620008000a00 */
[C---:B0-----:R-:W-:Y:S02]  /*01b0*/  LOP3.LUT R4, R3.reuse, 0x1f, RZ, 0xc0, !PT ;  /* 0x0000001f03047812 */ /* 0x041fe400078ec0ff */
[----:B------:R-:W-:-:S05]  /*01c0*/  LOP3.LUT R41, R3, 0x3e0, RZ, 0xc0, !PT ;  /* 0x000003e003297812 */ /* 0x000fca00078ec0ff */
[----:B------:R-:W-:-:S05]  /*01d0*/  IMAD R5, R41, 0x11, R4 ;  /* 0x0000001129057824 */ /* 0x000fca00078e0204 */
[----:B------:R-:W-:-:S05]  /*01e0*/  IADD3 R5, P0, PT, R0, R5, RZ ;  /* 0x0000000500057210 */ /* 0x000fca0007f1e0ff */
[----:B------:R-:W-:Y:S01]  /*01f0*/  IMAD.X R0, RZ, RZ, R9, P0 ;  /* 0x000000ffff007224 */ /* 0x000fe200000e0609 */
[----:B-1----:R-:W-:-:S04]  /*0200*/  LEA R8, P0, R5, UR4, 0x2 ;  /* 0x0000000405087c11 */ /* 0x002fc8000f8010ff */
[----:B------:R-:W-:-:S05]  /*0210*/  LEA.HI.X R9, R5, UR5, R0, 0x2, P0 ;  /* 0x0000000505097c11 */ /* 0x000fca00080f1400 */
[----:B------:R0:W5:Y:S04]  /*0220*/  LDG.E R28, desc[UR6][R8.64] ;  /* 0x00000006081c7981 */ /* 0x000168000c1e1900 */
        /* <DEDUP_REMOVED lines=15> */
[----:B------:R0:W5:Y:S01]  /*0320*/  LDG.E R46, desc[UR6][R8.64+0x800] ;  /* 0x00080006082e7981 */ /* 0x000162000c1e1900 */
[----:B------:R-:W-:Y:S05]  /*0330*/  BRA `(.L_x_3) ;  /* 0x0000000400307947 */ /* 0x000fea0003800000 */
.L_x_2:
[----:B------:R-:W1:Y:S01]  /*0340*/  LDCU.64 UR8, c[0x0][0x3a8] ;  /* 0x00007500ff0877ac */ /* 0x000e620008000a00 */
[C---:B0-----:R-:W-:Y:S01]  /*0350*/  LOP3.LUT R4, R3.reuse, 0x1f, RZ, 0xc0, !PT ;  /* 0x0000001f03047812 */ /* 0x041fe200078ec0ff */
[----:B------:R-:W-:Y:S01]  /*0360*/  IMAD.MOV.U32 R28, RZ, RZ, 0x7fffffff ;  /* 0x7fffffffff1c7424 */ /* 0x000fe200078e00ff */
[----:B------:R-:W-:Y:S02]  /*0370*/  LOP3.LUT R41, R3, 0x3e0, RZ, 0xc0, !PT ;  /* 0x000003e003297812 */ /* 0x000fe400078ec0ff */
[----:B------:R-:W-:-:S03]  /*0380*/  IADD3 R5, PT, PT, -R0, UR4, RZ ;  /* 0x0000000400057c10 */ /* 0x000fc6000fffe1ff */
[----:B------:R-:W-:-:S04]  /*0390*/  IMAD R10, R41, 0x11, R4 ;  /* 0x00000011290a7824 */ /* 0x000fc800078e0204 */
[----:B------:R-:W-:Y:S01]  /*03a0*/  VIADD R8, R10, 0x40 ;  /* 0x000000400a087836 */ /* 0x000fe20000000000 */
[----:B------:R-:W-:Y:S01]  /*03b0*/  IADD3 R11, P0, PT, R0, R10, RZ ;  /* 0x0000000a000b7210 */ /* 0x000fe20007f1e0ff */
[C---:B------:R-:W-:Y:S01]  /*03c0*/  VIADD R0, R10.reuse, 0x60 ;  /* 0x000000600a007836 */ /* 0x040fe20000000000 */
[CC--:B------:R-:W-:Y:S01]  /*03d0*/  ISETP.GE.AND P2, PT, R10.reuse, R5.reuse, PT ;  /* 0x000000050a00720c */ /* 0x0c0fe20003f46270 */
[----:B------:R-:W-:Y:S01]  /*03e0*/  VIADD R6, R10, 0x20 ;  /* 0x000000200a067836 */ /* 0x000fe20000000000 */
[-C--:B------:R-:W-:Y:S01]  /*03f0*/  ISETP.GE.AND P4, PT, R8, R5.reuse, PT ;  /* 0x000000050800720c */ /* 0x080fe20003f86270 */
[----:B------:R-:W-:Y:S01]  /*0400*/  IMAD.X R12, RZ, RZ, R9, P0 ;  /* 0x000000ffff0c7224 */ /* 0x000fe200000e0609 */
[-C--:B------:R-:W-:Y:S01]  /*0410*/  ISETP.GE.AND P5, PT, R0, R5.reuse, PT ;  /* 0x000000050000720c */ /* 0x080fe20003fa6270 */
[----:B------:R-:W-:Y:S01]  /*0420*/  VIADD R0, R10, 0xa0 ;  /* 0x000000a00a007836 */ /* 0x000fe20000000000 */
[C---:B-1----:R-:W-:Y:S02]  /*0430*/  LEA R8, P0, R11.reuse, UR8, 0x2 ;  /* 0x000000080b087c11 */ /* 0x042fe4000f8010ff */
[----:B------:R-:W-:Y:S01]  /*0440*/  ISETP.GE.AND P3, PT, R6, R5, PT ;  /* 0x000000050600720c */ /* 0x000fe20003f66270 */
[----:B------:R-:W-:Y:S01]  /*0450*/  VIADD R6, R10, 0x80 ;  /* 0x000000800a067836 */ /* 0x000fe20000000000 */
[----:B------:R-:W-:-:S02]  /*0460*/  LEA.HI.X R9, R11, UR9, R12, 0x2, P0 ;  /* 0x000000090b097c11 */ /* 0x000fc400080f140c */
[-C--:B------:R-:W-:Y:S01]  /*0470*/  ISETP.GE.AND P0, PT, R0, R5.reuse, PT ;  /* 0x000000050000720c */ /* 0x080fe20003f06270 */
[----:B------:R-:W-:Y:S01]  /*0480*/  VIADD R0, R10, 0xe0 ;  /* 0x000000e00a007836 */ /* 0x000fe20000000000 */
[-C--:B------:R-:W-:Y:S01]  /*0490*/  ISETP.GE.AND P6, PT, R6, R5.reuse, PT ;  /* 0x000000050600720c */ /* 0x080fe20003fc6270 */
[----:B------:R1:W5:Y:S01]  /*04a0*/  @!P2 LDG.E R28, desc[UR6][R8.64] ;  /* 0x00000006081ca981 */ /* 0x000362000c1e1900 */
[----:B------:R-:W-:Y:S02]  /*04b0*/  IMAD.MOV.U32 R29, RZ, RZ, 0x7fffffff ;  /* 0x7fffffffff1d7424 */ /* 0x000fe400078e00ff */
[-C--:B------:R-:W-:Y:S01]  /*04c0*/  ISETP.GE.AND P2, PT, R0, R5.reuse, PT ;  /* 0x000000050000720c */ /* 0x080fe20003f46270 */
[C---:B------:R-:W-:Y:S02]  /*04d0*/  VIADD R0, R10.reuse, 0x100 ;  /* 0x000001000a007836 */ /* 0x040fe40000000000 */
[----:B------:R-:W-:Y:S01]  /*04e0*/  VIADD R6, R10, 0xc0 ;  /* 0x000000c00a067836 */ /* 0x000fe20000000000 */
[----:B------:R1:W5:Y:S01]  /*04f0*/  @!P3 LDG.E R29, desc[UR6][R8.64+0x80] ;  /* 0x00008006081db981 */ /* 0x000362000c1e1900 */
[----:B------:R-:W-:Y:S01]  /*0500*/  IMAD.MOV.U32 R31, RZ, RZ, 0x7fffffff ;  /* 0x7fffffffff1f7424 */ /* 0x000fe200078e00ff */
[-C--:B------:R-:W-:Y:S01]  /*0510*/  ISETP.GE.AND P3, PT, R0, R5.reuse, PT ;  /* 0x000000050000720c */ /* 0x080fe20003f66270 */
[----:B------:R-:W-:Y:S01]  /*0520*/  VIADD R0, R10, 0x140 ;  /* 0x000001400a007836 */ /* 0x000fe20000000000 */
[----:B------:R-:W-:Y:S01]  /*0530*/  ISETP.GE.AND P1, PT, R6, R5, PT ;  /* 0x000000050600720c */ /* 0x000fe20003f26270 */
[----:B------:R-:W-:-:S02]  /*0540*/  IMAD.MOV.U32 R32, RZ, RZ, 0x7fffffff ;  /* 0x7fffffffff207424 */ /* 0x000fc400078e00ff */
[----:B------:R1:W5:Y:S01]  /*0550*/  @!P5 LDG.E R31, desc[UR6][R8.64+0x180] ;  /* 0x00018006081fd981 */ /* 0x000362000c1e1900 */
[-C--:B------:R-:W-:Y:S01]  /*0560*/  ISETP.GE.AND P5, PT, R0, R5.reuse, PT ;  /* 0x000000050000720c */ /* 0x080fe20003fa6270 */
[C---:B------:R-:W-:Y:S02]  /*0570*/  VIADD R0, R10.reuse, 0x160 ;  /* 0x000001600a007836 */ /* 0x040fe40000000000 */
[----:B------:R-:W-:Y:S01]  /*0580*/  IMAD.MOV.U32 R30, RZ, RZ, 0x7fffffff ;  /* 0x7fffffffff1e7424 */ /* 0x000fe200078e00ff */
[----:B------:R1:W5:Y:S01]  /*0590*/  @!P6 LDG.E R32, desc[UR6][R8.64+0x200] ;  /* 0x000200060820e981 */ /* 0x000362000c1e1900 */
[----:B------:R-:W-:Y:S01]  /*05a0*/  VIADD R6, R10, 0x120 ;  /* 0x000001200a067836 */ /* 0x000fe20000000000 */
[-C--:B------:R-:W-:Y:S01]  /*05b0*/  ISETP.GE.AND P6, PT, R0, R5.reuse, PT ;  /* 0x000000050000720c */ /* 0x080fe20003fc6270 */
[----:B------:R-:W-:Y:S02]  /*05c0*/  IMAD.MOV.U32 R34, RZ, RZ, 0x7fffffff ;  /* 0x7fffffffff227424 */ /* 0x000fe400078e00ff */
[----:B------:R-:W-:Y:S01]  /*05d0*/  VIADD R0, R10, 0x1a0 ;  /* 0x000001a00a007836 */ /* 0x000fe20000000000 */
[----:B------:R1:W5:Y:S01]  /*05e0*/  @!P4 LDG.E R30, desc[UR6][R8.64+0x100] ;  /* 0x00010006081ec981 */ /* 0x000362000c1e1900 */
[----:B------:R-:W-:Y:S01]  /*05f0*/  ISETP.GE.AND P4, PT, R6, R5, PT ;  /* 0x000000050600720c */ /* 0x000fe20003f86270 */
[----:B------:R-:W-:-:S02]  /*0600*/  IMAD.MOV.U32 R33, RZ, RZ, 0x7fffffff ;  /* 0x7fffffffff217424 */ /* 0x000fc400078e00ff */
[----:B------:R1:W5:Y:S01]  /*0610*/  @!P1 LDG.E R34, desc[UR6][R8.64+0x300] ;  /* 0x0003000608229981 */ /* 0x000362000c1e1900 */
[----:B------:R-:W-:Y:S01]  /*0620*/  IMAD.MOV.U32 R35, RZ, RZ, 0x7fffffff ;  /* 0x7fffffffff237424 */ /* 0x000fe200078e00ff */
[-C--:B------:R-:W-:Y:S01]  /*0630*/  ISETP.GE.AND P1, PT, R0, R5.reuse, PT ;  /* 0x000000050000720c */ /* 0x080fe20003f26270 */
[C---:B------:R-:W-:Y:S01]  /*0640*/  VIADD R6, R10.reuse, 0x180 ;  /* 0x000001800a067836 */ /* 0x040fe20000000000 */
[----:B------:R1:W5:Y:S01]  /*0650*/  @!P0 LDG.E R33, desc[UR6][R8.64+0x280] ;  /* 0x0002800608218981 */ /* 0x000362000c1e1900 */
[----:B------:R-:W-:Y:S02]  /*0660*/  VIADD R0, R10, 0x1c0 ;  /* 0x000001c00a007836 */ /* 0x000fe40000000000 */
[----:B------:R-:W-:Y:S01]  /*0670*/  IMAD.MOV.U32 R36, RZ, RZ, 0x7fffffff ;  /* 0x7fffffffff247424 */ /* 0x000fe200078e00ff */
[----:B------:R1:W5:Y:S01]  /*0680*/  @!P2 LDG.E R35, desc[UR6][R8.64+0x380] ;  /* 0x000380060823a981 */ /* 0x000362000c1e1900 */
[----:B------:R-:W-:Y:S01]  /*0690*/  IMAD.MOV.U32 R37, RZ, RZ, 0x7fffffff ;  /* 0x7fffffffff257424 */ /* 0x000fe200078e00ff */
[-C--:B------:R-:W-:Y:S01]  /*06a0*/  ISETP.GE.AND P0, PT, R6, R5.reuse, PT ;  /* 0x000000050600720c */ /* 0x080fe20003f06270 */
[----:B------:R-:W-:Y:S01]  /*06b0*/  VIADD R6, R10, 0x1e0 ;  /* 0x000001e00a067836 */ /* 0x000fe20000000000 */
[-C--:B------:R-:W-:Y:S01]  /*06c0*/  ISETP.GE.AND P2, PT, R0, R5.reuse, PT ;  /* 0x000000050000720c */ /* 0x080fe20003f46270 */
[----:B------:R-:W-:Y:S01]  /*06d0*/  VIADD R0, R10, 0x200 ;  /* 0x000002000a007836 */ /* 0x000fe20000000000 */
[----:B------:R1:W5:Y:S02]  /*06e0*/  @!P3 LDG.E R36, desc[UR6][R8.64+0x400] ;  /* 0x000400060824b981 */ /* 0x000364000c1e1900 */
[----:B------:R-:W-:-:S02]  /*06f0*/  ISETP.GE.AND P3, PT, R6, R5, PT ;  /* 0x000000050600720c */ /* 0x000fc40003f66270 */
[----:B------:R1:W5:Y:S01]  /*0700*/  @!P4 LDG.E R37, desc[UR6][R8.64+0x480] ;  /* 0x000480060825c981 */ /* 0x000362000c1e1900 */
[----:B------:R-:W-:Y:S01]  /*0710*/  ISETP.GE.AND P4, PT, R0, R5, PT ;  /* 0x000000050000720c */ /* 0x000fe20003f86270 */
[----:B------:R-:W-:Y:S02]  /*0720*/  IMAD.MOV.U32 R38, RZ, RZ, 0x7fffffff ;  /* 0x7fffffffff267424 */ /* 0x000fe400078e00ff */
[----:B------:R-:W-:Y:S02]  /*0730*/  IMAD.MOV.U32 R39, RZ, RZ, 0x7fffffff ;  /* 0x7fffffffff277424 */ /* 0x000fe400078e00ff */
[----:B------:R-:W-:Y:S02]  /*0740*/  IMAD.MOV.U32 R40, RZ, RZ, 0x7fffffff ;  /* 0x7fffffffff287424 */ /* 0x000fe400078e00ff */
[----:B------:R-:W-:Y:S01]  /*0750*/  IMAD.MOV.U32 R43, RZ, RZ, 0x7fffffff ;  /* 0x7fffffffff2b7424 */ /* 0x000fe200078e00ff */
[----:B------:R1:W5:Y:S01]  /*0760*/  @!P5 LDG.E R38, desc[UR6][R8.64+0x500] ;  /* 0x000500060826d981 */ /* 0x000362000c1e1900 */
[----:B------:R-:W-:-:S02]  /*0770*/  IMAD.MOV.U32 R44, RZ, RZ, 0x7fffffff ;  /* 0x7fffffffff2c7424 */ /* 0x000fc400078e00ff */
[----:B------:R-:W-:Y:S01]  /*0780*/  IMAD.MOV.U32 R45, RZ, RZ, 0x7fffffff ;  /* 0x7fffffffff2d7424 */ /* 0x000fe200078e00ff */
[----:B------:R1:W5:Y:S01]  /*0790*/  @!P6 LDG.E R39, desc[UR6][R8.64+0x580] ;  /* 0x000580060827e981 */ /* 0x000362000c1e1900 */
[----:B------:R-:W-:-:S03]  /*07a0*/  IMAD.MOV.U32 R46, RZ, RZ, 0x7fffffff ;  /* 0x7fffffffff2e7424 */ /* 0x000fc600078e00ff */
[----:B------:R1:W5:Y:S04]  /*07b0*/  @!P0 LDG.E R40, desc[UR6][R8.64+0x600] ;  /* 0x0006000608288981 */ /* 0x000368000c1e1900 */
[----:B------:R1:W5:Y:S04]  /*07c0*/  @!P1 LDG.E R43, desc[UR6][R8.64+0x680] ;  /* 0x00068006082b9981 */ /* 0x000368000c1e1900 */
[----:B------:R1:W5:Y:S04]  /*07d0*/  @!P2 LDG.E R44, desc[UR6][R8.64+0x700] ;  /* 0x00070006082ca981 */ /* 0x000368000c1e1900 */
[----:B------:R1:W5:Y:S04]  /*07e0*/  @!P3 LDG.E R45, desc[UR6][R8.64+0x780] ;  /* 0x00078006082db981 */ /* 0x000368000c1e1900 */
[----:B------:R1:W5:Y:S02]  /*07f0*/  @!P4 LDG.E R46, desc[UR6][R8.64+0x800] ;  /* 0x00080006082ec981 */ /* 0x000364000c1e1900 */
.L_x_3:
[----:B------:R-:W-:Y:S01]  /*0800*/  VIMNMX R5, PT, PT, R24, 0xe0, !PT ;  /* 0x000000e018057848 */ /* 0x000fe20007fe0100 */
[----:B------:R-:W2:Y:S01]  /*0810*/  LDCU UR4, c[0x0][0x3c8] ;  /* 0x00007900ff0477ac */ /* 0x000ea20008000800 */
[----:B------:R-:W-:Y:S01]  /*0820*/  SHF.R.U32.HI R0, RZ, 0x5, R3 ;  /* 0x00000005ff007819 */ /* 0x000fe20000011603 */
[----:B------:R-:W-:Y:S01]  /*0830*/  BSSY.RECONVERGENT B0, `(.L_x_4) ;  /* 0x0000025000007945 */ /* 0x000fe20003800200 */
[--C-:B------:R-:W-:Y:S01]  /*0840*/  IADD3 R5, PT, PT, R5, 0x1f, -R24.reuse ;  /* 0x0000001f05057810 */ /* 0x100fe20007ffe818 */
[----:B------:R-:W-:Y:S01]  /*0850*/  UMOV UR5, 0xffffffff ;  /* 0xffffffff00057882 */ /* 0x000fe20000000000 */
[----:B01----:R-:W-:Y:S02]  /*0860*/  IMAD.MOV.U32 R8, RZ, RZ, R24 ;  /* 0x000000ffff087224 */ /* 0x003fe400078e0018 */
[C---:B------:R-:W-:Y:S01]  /*0870*/  ISETP.GE.U32.AND P0, PT, R5.reuse, 0x1e0, PT ;  /* 0x000001e00500780c */ /* 0x040fe20003f06070 */
[----:B------:R-:W-:Y:S01]  /*0880*/  IMAD.SHL.U32 R0, R0, 0x400, RZ ;  /* 0x0000040000007824 */ /* 0x000fe200078e00ff */
[----:B------:R-:W-:-:S04]  /*0890*/  LEA.HI R6, R5, 0x1, RZ, 0x1b ;  /* 0x0000000105067811 */ /* 0x000fc800078fd8ff */
[----:B------:R-:W-:-:S04]  /*08a0*/  LOP3.LUT R9, R6, 0xf, RZ, 0xc0, !PT ;  /* 0x0000000f06097812 */ /* 0x000fc800078ec0ff */
[----:B------:R-:W-:Y:S01]  /*08b0*/  ISETP.NE.AND P1, PT, R9, RZ, PT ;  /* 0x000000ff0900720c */ /* 0x000fe20003f25270 */
[----:B--2---:R-:W-:Y:S02]  /*08c0*/  USHF.L.U32 UR4, UR5, UR4, URZ ;  /* 0x0000000405047299 */ /* 0x004fe400080006ff */
[----:B------:R-:W-:Y:S10]  /*08d0*/  @!P0 BRA `(.L_x_5) ;  /* 0x0000000000688947 */ /* 0x000ff40003800000 */
[----:B------:R-:W-:Y:S01]  /*08e0*/  IMAD R10, R24, 0x4, R0 ;  /* 0x00000004180a7824 */ /* 0x000fe200078e0200 */
[----:B------:R-:W-:Y:S01]  /*08f0*/  LOP3.LUT R5, R6, 0xffffff0, RZ, 0xc0, !PT ;  /* 0x0ffffff006057812 */ /* 0x000fe200078ec0ff */
[----:B------:R-:W-:-:S03]  /*0900*/  IMAD.MOV.U32 R8, RZ, RZ, R24 ;  /* 0x000000ffff087224 */ /* 0x000fc600078e0018 */
[----:B------:R-:W-:Y:S01]  /*0910*/  IADD3 R10, PT, PT, R10, 0x400, R7 ;  /* 0x000004000a0a7810 */ /* 0x000fe20007ffe007 */
[----:B------:R-:W-:-:S07]  /*0920*/  IMAD.MOV R5, RZ, RZ, -R5 ;  /* 0x000000ffff057224 */ /* 0x000fce00078e0a05 */
.L_x_6:
[----:B------:R-:W-:Y:S01]  /*0930*/  VIADD R5, R5, 0x10 ;  /* 0x0000001005057836 */ /* 0x000fe20000000000 */
[----:B------:R-:W-:Y:S01]  /*0940*/  STS [R10+-0x400], RZ ;  /* 0xfffc00ff0a007388 */ /* 0x000fe20000000800 */
[----:B------:R-:W-:-:S03]  /*0950*/  VIADD R8, R8, 0x200 ;  /* 0x0000020008087836 */ /* 0x000fc60000000000 */
[----:B------:R-:W-:Y:S01]  /*0960*/  ISETP.NE.AND P0, PT, R5, RZ, PT ;  /* 0x000000ff0500720c */ /* 0x000fe20003f05270 */
[----:B------:R-:W-:Y:S04]  /*0970*/  STS [R10+-0x380], RZ ;  /* 0xfffc80ff0a007388 */ /* 0x000fe80000000800 */
[----:B------:R-:W-:Y:S04]  /*0980*/  STS [R10+-0x300], RZ ;  /* 0xfffd00ff0a007388 */ /* 0x000fe80000000800 */
[----:B------:R-:W-:Y:S04]  /*0990*/  STS [R10+-0x280], RZ ;  /* 0xfffd80ff0a007388 */ /* 0x000fe80000000800 */
[----:B------:R-:W-:Y:S04]  /*09a0*/  STS [R10+-0x200], RZ ;  /* 0xfffe00ff0a007388 */ /* 0x000fe80000000800 */
[----:B------:R-:W-:Y:S04]  /*09b0*/  STS [R10+-0x180], RZ ;  /* 0xfffe80ff0a007388 */ /* 0x000fe80000000800 */
[----:B------:R-:W-:Y:S04]  /*09c0*/  STS [R10+-0x100], RZ ;  /* 0xffff00ff0a007388 */ /* 0x000fe80000000800 */
[----:B------:R-:W-:Y:S04]  /*09d0*/  STS [R10+-0x80], RZ ;  /* 0xffff80ff0a007388 */ /* 0x000fe80000000800 */
[----:B------:R-:W-:Y:S04]  /*09e0*/  STS [R10], RZ ;  /* 0x000000ff0a007388 */ /* 0x000fe80000000800 */
[----:B------:R-:W-:Y:S04]  /*09f0*/  STS [R10+0x80], RZ ;  /* 0x000080ff0a007388 */ /* 0x000fe80000000800 */
[----:B------:R-:W-:Y:S04]  /*0a00*/  STS [R10+0x100], RZ ;  /* 0x000100ff0a007388 */ /* 0x000fe80000000800 */
[----:B------:R-:W-:Y:S04]  /*0a10*/  STS [R10+0x180], RZ ;  /* 0x000180ff0a007388 */ /* 0x000fe80000000800 */
[----:B------:R-:W-:Y:S04]  /*0a20*/  STS [R10+0x200], RZ ;  /* 0x000200ff0a007388 */ /* 0x000fe80000000800 */
[----:B------:R-:W-:Y:S04]  /*0a30*/  STS [R10+0x280], RZ ;  /* 0x000280ff0a007388 */ /* 0x000fe80000000800 */
[----:B------:R-:W-:Y:S04]  /*0a40*/  STS [R10+0x300], RZ ;  /* 0x000300ff0a007388 */ /* 0x000fe80000000800 */
[----:B------:R0:W-:Y:S02]  /*0a50*/  STS [R10+0x380], RZ ;  /* 0x000380ff0a007388 */ /* 0x0001e40000000800 */
[----:B0-----:R-:W-:Y:S01]  /*0a60*/  VIADD R10, R10, 0x800 ;  /* 0x000008000a0a7836 */ /* 0x001fe20000000000 */
[----:B------:R-:W-:Y:S06]  /*0a70*/  @P0 BRA `(.L_x_6) ;  /* 0xfffffffc00ac0947 */ /* 0x000fec000383ffff */
.L_x_5:
[----:B------:R-:W-:Y:S05]  /*0a80*/  BSYNC.RECONVERGENT B0 ;  /* 0x0000000000007941 */ /* 0x000fea0003800200 */
.L_x_4:
[----:B------:R-:W-:Y:S01]  /*0a90*/  BSSY.RECONVERGENT B0, `(.L_x_7) ;  /* 0x0000026000007945 */ /* 0x000fe20003800200 */
[----:B------:R-:W-:-:S03]  /*0aa0*/  IMAD.IADD R5, R7, 0x1, R0 ;  /* 0x0000000107057824 */ /* 0x000fc600078e0200 */
[----:B------:R-:W-:Y:S05]  /*0ab0*/  @!P1 BRA `(.L_x_8) ;  /* 0x00000000008c9947 */ /* 0x000fea0003800000 */
[----:B------:R-:W-:Y:S01]  /*0ac0*/  ISETP.GE.U32.AND P0, PT, R9, 0x8, PT ;  /* 0x000000080900780c */ /* 0x000fe20003f06070 */
[----:B------:R-:W-:Y:S01]  /*0ad0*/  BSSY.RECONVERGENT B1, `(.L_x_9) ;  /* 0x000000e000017945 */ /* 0x000fe20003800200 */
[----:B------:R-:W-:-:S04]  /*0ae0*/  LOP3.LUT R10, R6, 0x7, RZ, 0xc0, !PT ;  /* 0x00000007060a7812 */ /* 0x000fc800078ec0ff */
[----:B------:R-:W-:-:S07]  /*0af0*/  ISETP.NE.AND P1, PT, R10, RZ, PT ;  /* 0x000000ff0a00720c */ /* 0x000fce0003f25270 */
[----:B------:R-:W-:Y:S06]  /*0b00*/  @!P0 BRA `(.L_x_10) ;  /* 0x0000000000288947 */ /* 0x000fec0003800000 */
[C---:B------:R-:W-:Y:S02]  /*0b10*/  IMAD R9, R8.reuse, 0x4, R5 ;  /* 0x0000000408097824 */ /* 0x040fe400078e0205 */
[----:B------:R-:W-:-:S03]  /*0b20*/  VIADD R8, R8, 0x100 ;  /* 0x0000010008087836 */ /* 0x000fc60000000000 */
[----:B------:R0:W-:Y:S04]  /*0b30*/  STS [R9], RZ ;  /* 0x000000ff09007388 */ /* 0x0001e80000000800 */
[----:B------:R0:W-:Y:S04]  /*0b40*/  STS [R9+0x80], RZ ;  /* 0x000080ff09007388 */ /* 0x0001e80000000800 */
[----:B------:R0:W-:Y:S04]  /*0b50*/  STS [R9+0x100], RZ ;  /* 0x000100ff09007388 */ /* 0x0001e80000000800 */
[----:B------:R0:W-:Y:S04]  /*0b60*/  STS [R9+0x180], RZ ;  /* 0x000180ff09007388 */ /* 0x0001e80000000800 */
[----:B------:R0:W-:Y:S04]  /*0b70*/  STS [R9+0x200], RZ ;  /* 0x000200ff09007388 */ /* 0x0001e80000000800 */
[----:B------:R0:W-:Y:S04]  /*0b80*/  STS [R9+0x280], RZ ;  /* 0x000280ff09007388 */ /* 0x0001e80000000800 */
[----:B------:R0:W-:Y:S04]  /*0b90*/  STS [R9+0x300], RZ ;  /* 0x000300ff09007388 */ /* 0x0001e80000000800 */
[----:B------:R0:W-:Y:S02]  /*0ba0*/  STS [R9+0x380], RZ ;  /* 0x000380ff09007388 */ /* 0x0001e40000000800 */
.L_x_10:
[----:B------:R-:W-:Y:S05]  /*0bb0*/  BSYNC.RECONVERGENT B1 ;  /* 0x0000000000017941 */ /* 0x000fea0003800200 */
.L_x_9:
[----:B------:R-:W-:Y:S05]  /*0bc0*/  @!P1 BRA `(.L_x_8) ;  /* 0x0000000000489947 */ /* 0x000fea0003800000 */
[----:B------:R-:W-:Y:S02]  /*0bd0*/  ISETP.GE.U32.AND P0, PT, R10, 0x4, PT ;  /* 0x000000040a00780c */ /* 0x000fe40003f06070 */
[----:B------:R-:W-:-:S04]  /*0be0*/  LOP3.LUT R6, R6, 0x3, RZ, 0xc0, !PT ;  /* 0x0000000306067812 */ /* 0x000fc800078ec0ff */
[----:B------:R-:W-:-:S07]  /*0bf0*/  ISETP.NE.AND P1, PT, R6, RZ, PT ;  /* 0x000000ff0600720c */ /* 0x000fce0003f25270 */
[C---:B0-----:R-:W-:Y:S02]  /*0c00*/  @P0 IMAD R9, R8.reuse, 0x4, R5 ;  /* 0x0000000408090824 */ /* 0x041fe400078e0205 */
[----:B------:R-:W-:-:S03]  /*0c10*/  @P0 VIADD R8, R8, 0x80 ;  /* 0x0000008008080836 */ /* 0x000fc60000000000 */
[----:B------:R1:W-:Y:S04]  /*0c20*/  @P0 STS [R9], RZ ;  /* 0x000000ff09000388 */ /* 0x0003e80000000800 */
[----:B------:R1:W-:Y:S04]  /*0c30*/  @P0 STS [R9+0x80], RZ ;  /* 0x000080ff09000388 */ /* 0x0003e80000000800 */
[----:B------:R1:W-:Y:S04]  /*0c40*/  @P0 STS [R9+0x100], RZ ;  /* 0x000100ff09000388 */ /* 0x0003e80000000800 */
[----:B------:R1:W-:Y:S01]  /*0c50*/  @P0 STS [R9+0x180], RZ ;  /* 0x000180ff09000388 */ /* 0x0003e20000000800 */
[----:B------:R-:W-:Y:S05]  /*0c60*/  @!P1 BRA `(.L_x_8) ;  /* 0x0000000000209947 */ /* 0x000fea0003800000 */
[----:B------:R-:W-:Y:S02]  /*0c70*/  IMAD R0, R8, 0x4, R0 ;  /* 0x0000000408007824 */ /* 0x000fe400078e0200 */
[----:B------:R-:W-:Y:S02]  /*0c80*/  IMAD.MOV R6, RZ, RZ, -R6 ;  /* 0x000000ffff067224 */ /* 0x000fe400078e0a06 */
[----:B------:R-:W-:-:S07]  /*0c90*/  IMAD.IADD R0, R7, 0x1, R0 ;  /* 0x0000000107007824 */ /* 0x000fce00078e0200 */
.L_x_11:
[----:B------:R-:W-:Y:S01]  /*0ca0*/  VIADD R6, R6, 0x1 ;  /* 0x0000000106067836 */ /* 0x000fe20000000000 */
[----:B------:R0:W-:Y:S04]  /*0cb0*/  STS [R0], RZ ;  /* 0x000000ff00007388 */ /* 0x0001e80000000800 */
[----:B------:R-:W-:Y:S01]  /*0cc0*/  ISETP.NE.AND P0, PT, R6, RZ, PT ;  /* 0x000000ff0600720c */ /* 0x000fe20003f05270 */
[----:B0-----:R-:W-:-:S12]  /*0cd0*/  VIADD R0, R0, 0x80 ;  /* 0x0000008000007836 */ /* 0x001fd80000000000 */
[----:B------:R-:W-:Y:S05]  /*0ce0*/  @P0 BRA `(.L_x_11) ;  /* 0xfffffffc00ec0947 */ /* 0x000fea000383ffff */
.L_x_8:
[----:B------:R-:W-:Y:S05]  /*0cf0*/  BSYNC.RECONVERGENT B0 ;  /* 0x0000000000007941 */ /* 0x000fea0003800200 */
.L_x_7:
[----:B------:R-:W2:Y:S01]  /*0d00*/  LDCU UR5, c[0x0][0x3c4] ;  /* 0x00007880ff0577ac */ /* 0x000ea20008000800 */
[----:B-----5:R-:W-:Y:S01]  /*0d10*/  LOP3.LUT R27, R28, 0x80000000, RZ, 0x3c, !PT ;  /* 0x800000001c1b7812 */ /* 0x020fe200078e3cff */
[----:B------:R-:W-:Y:S01]  /*0d20*/  BSSY.RECONVERGENT B0, `(.L_x_12) ;  /* 0x0000080000007945 */ /* 0x000fe20003800200 */
[----:B------:R-:W-:Y:S02]  /*0d30*/  LOP3.LUT R22, R29, 0x80000000, RZ, 0x3c, !PT ;  /* 0x800000001d167812 */ /* 0x000fe400078e3cff */
[----:B------:R-:W-:Y:S02]  /*0d40*/  LOP3.LUT R21, R30, 0x80000000, RZ, 0x3c, !PT ;  /* 0x800000001e157812 */ /* 0x000fe400078e3cff */
[----:B------:R-:W-:Y:S02]  /*0d50*/  LOP3.LUT R18, R31, 0x80000000, RZ, 0x3c, !PT ;  /* 0x800000001f127812 */ /* 0x000fe400078e3cff */
[----:B------:R-:W-:Y:S02]  /*0d60*/  LOP3.LUT R20, R33, 0x80000000, RZ, 0x3c, !PT ;  /* 0x8000000021147812 */ /* 0x000fe400078e3cff */
[----:B------:R-:W-:-:S02]  /*0d70*/  LOP3.LUT R23, R32, 0x80000000, RZ, 0x3c, !PT ;  /* 0x8000000020177812 */ /* 0x000fc400078e3cff */
[----:B------:R-:W-:Y:S02]  /*0d80*/  LOP3.LUT R25, R34, 0x80000000, RZ, 0x3c, !PT ;  /* 0x8000000022197812 */ /* 0x000fe400078e3cff */
[----:B------:R-:W-:Y:S02]  /*0d90*/  LOP3.LUT R17, R36, 0x80000000, RZ, 0x3c, !PT ;  /* 0x8000000024117812 */ /* 0x000fe400078e3cff */
[----:B------:R-:W-:Y:S02]  /*0da0*/  LOP3.LUT R19, R38, 0x80000000, RZ, 0x3c, !PT ;  /* 0x8000000026137812 */ /* 0x000fe400078e3cff */
[----:B--2---:R-:W-:Y:S02]  /*0db0*/  SHF.R.U32.HI R49, RZ, UR5, R27 ;  /* 0x00000005ff317c19 */ /* 0x004fe4000801161b */
[----:B------:R-:W-:Y:S02]  /*0dc0*/  SHF.R.U32.HI R52, RZ, UR5, R22 ;  /* 0x00000005ff347c19 */ /* 0x000fe40008011616 */
[----:B------:R-:W-:-:S02]  /*0dd0*/  LOP3.LUT R49, R49, UR4, RZ, 0x30, !PT ;  /* 0x0000000431317c12 */ /* 0x000fc4000f8e30ff */
[----:B------:R-:W-:Y:S02]  /*0de0*/  LOP3.LUT R52, R52, UR4, RZ, 0x30, !PT ;  /* 0x0000000434347c12 */ /* 0x000fe4000f8e30ff */
[----:B------:R-:W-:Y:S01]  /*0df0*/  SHF.R.U32.HI R56, RZ, UR5, R21 ;  /* 0x00000005ff387c19 */ /* 0x000fe20008011615 */
[--C-:B------:R-:W-:Y:S01]  /*0e00*/  IMAD R0, R49, 0x4, R5.reuse ;  /* 0x0000000431007824 */ /* 0x100fe200078e0205 */
[----:B------:R-:W-:Y:S01]  /*0e10*/  SHF.R.U32.HI R48, RZ, UR5, R18 ;  /* 0x00000005ff307c19 */ /* 0x000fe20008011612 */
[----:B------:R-:W-:Y:S01]  /*0e20*/  IMAD R6, R52, 0x4, R5 ;  /* 0x0000000434067824 */ /* 0x000fe200078e0205 */
[----:B------:R-:W-:Y:S01]  /*0e30*/  LOP3.LUT R56, R56, UR4, RZ, 0x30, !PT ;  /* 0x0000000438387c12 */ /* 0x000fe2000f8e30ff */
[----:B------:R-:W-:Y:S01]  /*0e40*/  NOP ;  /* 0x0000000000007918 */ /* 0x000fe20000000000 */
[----:B01----:R-:W-:Y:S01]  /*0e50*/  SHF.R.U32.HI R9, RZ, UR5, R20 ;  /* 0x00000005ff097c19 */ /* 0x003fe20008011614 */
[----:B------:R0:W-:Y:S01]  /*0e60*/  ATOMS.POPC.INC.32 RZ, [R0+URZ] ;  /* 0x0000000000ff7f8c */ /* 0x0001e2000d8000ff */
[----:B------:R-:W-:-:S02]  /*0e70*/  LOP3.LUT R48, R48, UR4, RZ, 0x30, !PT ;  /* 0x0000000430307c12 */ /* 0x000fc4000f8e30ff */
[----:B------:R-:W-:Y:S01]  /*0e80*/  SHF.R.U32.HI R8, RZ, UR5, R23 ;  /* 0x00000005ff087c19 */ /* 0x000fe20008011617 */
[----:B------:R1:W-:Y:S01]  /*0e90*/  ATOMS.POPC.INC.32 RZ, [R6+URZ] ;  /* 0x0000000006ff7f8c */ /* 0x0003e2000d8000ff */
[----:B------:R-:W-:Y:S02]  /*0ea0*/  SHF.R.U32.HI R11, RZ, UR5, R25 ;  /* 0x00000005ff0b7c19 */ /* 0x000fe40008011619 */
[----:B------:R-:W-:Y:S01]  /*0eb0*/  LOP3.LUT R10, R9, UR4, RZ, 0x30, !PT ;  /* 0x00000004090a7c12 */ /* 0x000fe2000f8e30ff */
[--C-:B0-----:R-:W-:Y:S01]  /*0ec0*/  IMAD R0, R56, 0x4, R5.reuse ;  /* 0x0000000438007824 */ /* 0x101fe200078e0205 */
[----:B------:R-:W-:Y:S02]  /*0ed0*/  LOP3.LUT R8, R8, UR4, RZ, 0x30, !PT ;  /* 0x0000000408087c12 */ /* 0x000fe4000f8e30ff */
[----:B------:R-:W-:Y:S01]  /*0ee0*/  LOP3.LUT R12, R11, UR4, RZ, 0x30, !PT ;  /* 0x000000040b0c7c12 */ /* 0x000fe2000f8e30ff */
[--C-:B-1----:R-:W-:Y:S01]  /*0ef0*/  IMAD R6, R48, 0x4, R5.reuse ;  /* 0x0000000430067824 */ /* 0x102fe200078e0205 */
[----:B------:R0:W-:Y:S01]  /*0f00*/  ATOMS.POPC.INC.32 RZ, [R0+URZ] ;  /* 0x0000000000ff7f8c */ /* 0x0001e2000d8000ff */
[--C-:B------:R-:W-:Y:S01]  /*0f10*/  IMAD R9, R10, 0x4, R5.reuse ;  /* 0x000000040a097824 */ /* 0x100fe200078e0205 */
[----:B------:R-:W-:Y:S01]  /*0f20*/  LOP3.LUT R10, R35, 0x80000000, RZ, 0x3c, !PT ;  /* 0x80000000230a7812 */ /* 0x000fe200078e3cff */
[--C-:B------:R-:W-:Y:S01]  /*0f30*/  IMAD R8, R8, 0x4, R5.reuse ;  /* 0x0000000408087824 */ /* 0x100fe200078e0205 */
[----:B------:R1:W-:Y:S01]  /*0f40*/  ATOMS.POPC.INC.32 RZ, [R6+URZ] ;  /* 0x0000000006ff7f8c */ /* 0x0003e2000d8000ff */
[----:B------:R-:W-:Y:S01]  /*0f50*/  IMAD R11, R12, 0x4, R5 ;  /* 0x000000040c0b7824 */ /* 0x000fe200078e0205 */
[----:B------:R-:W-:-:S02]  /*0f60*/  LOP3.LUT R12, R37, 0x80000000, RZ, 0x3c, !PT ;  /* 0x80000000250c7812 */ /* 0x000fc400078e3cff */
[----:B------:R-:W-:Y:S01]  /*0f70*/  LOP3.LUT R16, R39, 0x80000000, RZ, 0x3c, !PT ;  /* 0x8000000027107812 */ /* 0x000fe200078e3cff */
[----:B------:R-:W-:Y:S01]  /*0f80*/  ATOMS.POPC.INC.32 RZ, [R8+URZ] ;  /* 0x0000000008ff7f8c */ /* 0x000fe2000d8000ff */
[----:B0-----:R-:W-:Y:S02]  /*0f90*/  SHF.R.U32.HI R0, RZ, UR5, R10 ;  /* 0x00000005ff007c19 */ /* 0x001fe4000801160a */
[----:B-1----:R-:W-:Y:S01]  /*0fa0*/  SHF.R.U32.HI R6, RZ, UR5, R17 ;  /* 0x00000005ff067c19 */ /* 0x002fe20008011611 */
[----:B------:R0:W-:Y:S01]  /*0fb0*/  ATOMS.POPC.INC.32 RZ, [R9+URZ] ;  /* 0x0000000009ff7f8c */ /* 0x0001e2000d8000ff */
[----:B------:R-:W-:Y:S02]  /*0fc0*/  SHF.R.U32.HI R14, RZ, UR5, R19 ;  /* 0x00000005ff0e7c19 */ /* 0x000fe40008011613 */
[----:B------:R-:W-:Y:S01]  /*0fd0*/  LOP3.LUT R6, R6, UR4, RZ, 0x30, !PT ;  /* 0x0000000406067c12 */ /* 0x000fe2000f8e30ff */
[----:B------:R1:W-:Y:S01]  /*0fe0*/  ATOMS.POPC.INC.32 RZ, [R11+URZ] ;  /* 0x000000000bff7f8c */ /* 0x0003e2000d8000ff */
[----:B------:R-:W-:-:S02]  /*0ff0*/  SHF.R.U32.HI R13, RZ, UR5, R12 ;  /* 0x00000005ff0d7c19 */ /* 0x000fc4000801160c */
[----:B------:R-:W-:Y:S02]  /*1000*/  LOP3.LUT R0, R0, UR4, RZ, 0x30, !PT ;  /* 0x0000000400007c12 */ /* 0x000fe4000f8e30ff */
[----:B0-----:R-:W-:Y:S02]  /*1010*/  SHF.R.U32.HI R9, RZ, UR5, R16 ;  /* 0x00000005ff097c19 */ /* 0x001fe40008011610 */
[----:B------:R-:W-:Y:S01]  /*1020*/  LOP3.LUT R50, R14, UR4, RZ, 0x30, !PT ;  /* 0x000000040e327c12 */ /* 0x000fe2000f8e30ff */
[--C-:B------:R-:W-:Y:S01]  /*1030*/  IMAD R14, R6, 0x4, R5.reuse ;  /* 0x00000004060e7824 */ /* 0x100fe200078e0205 */
[----:B------:R-:W-:Y:S01]  /*1040*/  LOP3.LUT R8, R13, UR4, RZ, 0x30, !PT ;  /* 0x000000040d087c12 */ /* 0x000fe2000f8e30ff */
[--C-:B------:R-:W-:Y:S01]  /*1050*/  IMAD R0, R0, 0x4, R5.reuse ;  /* 0x0000000400007824 */ /* 0x100fe200078e0205 */
[----:B------:R-:W-:Y:S01]  /*1060*/  LOP3.LUT R6, R9, UR4, RZ, 0x30, !PT ;  /* 0x0000000409067c12 */ /* 0x000fe2000f8e30ff */
[--C-:B------:R-:W-:Y:S01]  /*1070*/  IMAD R50, R50, 0x4, R5.reuse ;  /* 0x0000000432327824 */ /* 0x100fe200078e0205 */
[----:B------:R-:W-:Y:S01]  /*1080*/  LOP3.LUT R9, R40, 0x80000000, RZ, 0x3c, !PT ;  /* 0x8000000028097812 */ /* 0x000fe200078e3cff */
[--C-:B------:R-:W-:Y:S01]  /*1090*/  IMAD R26, R8, 0x4, R5.reuse ;  /* 0x00000004081a7824 */ /* 0x100fe200078e0205 */
[----:B------:R0:W-:Y:S01]  /*10a0*/  ATOMS.POPC.INC.32 RZ, [R0+URZ] ;  /* 0x0000000000ff7f8c */ /* 0x0001e2000d8000ff */
[----:B------:R-:W-:Y:S01]  /*10b0*/  IMAD R51, R6, 0x4, R5 ;  /* 0x0000000406337824 */ /* 0x000fe200078e0205 */
[----:B------:R-:W-:-:S02]  /*10c0*/  LOP3.LUT R6, R43, 0x80000000, RZ, 0x3c, !PT ;  /* 0x800000002b067812 */ /* 0x000fc400078e3cff */
[----:B-1----:R-:W-:Y:S01]  /*10d0*/  LOP3.LUT R11, R44, 0x80000000, RZ, 0x3c, !PT ;  /* 0x800000002c0b7812 */ /* 0x002fe200078e3cff */
[----:B------:R1:W-:Y:S01]  /*10e0*/  ATOMS.POPC.INC.32 RZ, [R14+URZ] ;  /* 0x000000000eff7f8c */ /* 0x0003e2000d8000ff */
[----:B------:R-:W-:Y:S02]  /*10f0*/  LOP3.LUT R8, R45, 0x80000000, RZ, 0x3c, !PT ;  /* 0x800000002d087812 */ /* 0x000fe400078e3cff */
[----:B------:R-:W-:Y:S01]  /*1100*/  LOP3.LUT R13, R46, 0x80000000, RZ, 0x3c, !PT ;  /* 0x800000002e0d7812 */ /* 0x000fe200078e3cff */
[----:B------:R2:W-:Y:S01]  /*1110*/  ATOMS.POPC.INC.32 RZ, [R26+URZ] ;  /* 0x000000001aff7f8c */ /* 0x0005e2000d8000ff */
[----:B0-----:R-:W-:Y:S02]  /*1120*/  SHF.R.U32.HI R0, RZ, UR5, R9 ;  /* 0x00000005ff007c19 */ /* 0x001fe40008011609 */
[----:B------:R-:W-:Y:S01]  /*1130*/  SHF.R.U32.HI R53, RZ, UR5, R11 ;  /* 0x00000005ff357c19 */ /* 0x000fe2000801160b */
[----:B-1----:R-:W0:Y:S01]  /*1140*/  LDC.64 R14, c[0x0][0x380] ;  /* 0x0000e000ff0e7b82 */ /* 0x002e220000000a00 */
[----:B------:R-:W-:Y:S01]  /*1150*/  SHF.R.U32.HI R55, RZ, UR5, R8 ;  /* 0x00000005ff377c19 */ /* 0x000fe20008011608 */
[----:B------:R1:W-:Y:S01]  /*1160*/  ATOMS.POPC.INC.32 RZ, [R50+URZ] ;  /* 0x0000000032ff7f8c */ /* 0x0003e2000d8000ff */
[----:B------:R-:W-:-:S02]  /*1170*/  SHF.R.U32.HI R57, RZ, UR5, R13 ;  /* 0x00000005ff397c19 */ /* 0x000fc4000801160d */
[----:B--2---:R-:W-:Y:S01]  /*1180*/  SHF.R.U32.HI R26, RZ, UR5, R6 ;  /* 0x00000005ff1a7c19 */ /* 0x004fe20008011606 */
[----:B------:R2:W-:Y:S01]  /*1190*/  ATOMS.POPC.INC.32 RZ, [R51+URZ] ;  /* 0x0000000033ff7f8c */ /* 0x0005e2000d8000ff */
[----:B------:R-:W-:Y:S02]  /*11a0*/  LOP3.LUT R0, R0, UR4, RZ, 0x30, !PT ;  /* 0x0000000400007c12 */ /* 0x000fe4000f8e30ff */
[----:B------:R-:W-:Y:S02]  /*11b0*/  LOP3.LUT R54, R26, UR4, RZ, 0x30, !PT ;  /* 0x000000041a367c12 */ /* 0x000fe4000f8e30ff */
[----:B------:R-:W-:Y:S01]  /*11c0*/  LOP3.LUT R58, R53, UR4, RZ, 0x30, !PT ;  /* 0x00000004353a7c12 */ /* 0x000fe2000f8e30ff */
[--C-:B------:R-:W-:Y:S01]  /*11d0*/  IMAD R53, R0, 0x4, R5.reuse ;  /* 0x0000000400357824 */ /* 0x100fe200078e0205 */
[----:B------:R-:W-:Y:S01]  /*11e0*/  ISETP.GT.U32.AND P2, PT, R3, 0xff, PT ;  /* 0x000000ff0300780c */ /* 0x000fe20003f44070 */
[--C-:B------:R-:W-:Y:S01]  /*11f0*/  IMAD R54, R54, 0x4, R5.reuse ;  /* 0x0000000436367824 */ /* 0x100fe200078e0205 */
[----:B------:R-:W-:Y:S01]  /*1200*/  LOP3.LUT R60, R55, UR4, RZ, 0x30, !PT ;  /* 0x00000004373c7c12 */ /* 0x000fe2000f8e30ff */
[--C-:B------:R-:W-:Y:S01]  /*1210*/  IMAD R58, R58, 0x4, R5.reuse ;  /* 0x000000043a3a7824 */ /* 0x100fe200078e0205 */
[----:B------:R-:W-:Y:S01]  /*1220*/  LOP3.LUT R26, R57, UR4, RZ, 0x30, !PT ;  /* 0x00000004391a7c12 */ /* 0x000fe2000f8e30ff */
[----:B------:R3:W-:Y:S01]  /*1230*/  ATOMS.POPC.INC.32 RZ, [R53+URZ] ;  /* 0x0000000035ff7f8c */ /* 0x0007e2000d8000ff */
[----:B-1----:R-:W-:Y:S01]  /*1240*/  P2R R50, PR, RZ, 0x4 ;  /* 0x00000004ff327803 */ /* 0x002fe20000000000 */
[----:B------:R-:W-:-:S02]  /*1250*/  IMAD R60, R60, 0x4, R5 ;  /* 0x000000043c3c7824 */ /* 0x000fc400078e0205 */
[----:B------:R-:W-:Y:S01]  /*1260*/  IMAD R5, R26, 0x4, R5 ;  /* 0x000000041a057824 */ /* 0x000fe200078e0205 */
[----:B------:R3:W-:Y:S01]  /*1270*/  ATOMS.POPC.INC.32 RZ, [R54+URZ] ;  /* 0x0000000036ff7f8c */ /* 0x0007e2000d8000ff */
[----:B--2---:R-:W-:Y:S02]  /*1280*/  IMAD R51, R3, 0x4, R7 ;  /* 0x0000000403337824 */ /* 0x004fe400078e0207 */
[----:B------:R-:W-:Y:S01]  /*1290*/  IMAD.MOV.U32 R0, RZ, RZ, RZ ;  /* 0x000000ffff007224 */ /* 0x000fe200078e00ff */
[----:B------:R3:W-:Y:S04]  /*12a0*/  ATOMS.POPC.INC.32 RZ, [R58+URZ] ;  /* 0x000000003aff7f8c */ /* 0x0007e8000d8000ff */
[----:B------:R3:W-:Y:S04]  /*12b0*/  ATOMS.POPC.INC.32 RZ, [R60+URZ] ;  /* 0x000000003cff7f8c */ /* 0x0007e8000d8000ff */
[----:B------:R3:W-:Y:S01]  /*12c0*/  ATOMS.POPC.INC.32 RZ, [R5+URZ] ;  /* 0x0000000005ff7f8c */ /* 0x0007e2000d8000ff */
[----:B------:R-:W-:Y:S06]  /*12d0*/  BAR.SYNC.DEFER_BLOCKING 0x0 ;  /* 0x0000000000007b1d */ /* 0x000fec0000010000 */
[----:B------:R-:W-:Y:S05]  /*12e0*/  @P2 BRA `(.L_x_13) ;  /* 0x00000000008c2947 */ /* 0x000fea0003800000 */
[----:B------:R-:W1:Y:S04]  /*12f0*/  LDS R0, [R51] ;  /* 0x0000000033007984 */ /* 0x000e680000000800 */
[----:B---3--:R-:W2:Y:S04]  /*1300*/  LDS R5, [R51+0x400] ;  /* 0x0004000033057984 */ /* 0x008ea80000000800 */
[----:B------:R-:W3:Y:S04]  /*1310*/  LDS R53, [R51+0x800] ;  /* 0x0008000033357984 */ /* 0x000ee80000000800 */
[----:B------:R-:W4:Y:S04]  /*1320*/  LDS R55, [R51+0xc00] ;  /* 0x000c000033377984 */ /* 0x000f280000000800 */
[----:B------:R-:W5:Y:S04]  /*1330*/  LDS R57, [R51+0x1000] ;  /* 0x0010000033397984 */ /* 0x000f680000000800 */
[----:B------:R-:W0:Y:S04]  /*1340*/  LDS R59, [R51+0x1400] ;  /* 0x00140000333b7984 */ /* 0x000e280000000800 */
[----:B------:R-:W-:Y:S04]  /*1350*/  LDS R61, [R51+0x2000] ;  /* 0x00200000333d7984 */ /* 0x000fe80000000800 */
[----:B------:R-:W-:Y:S04]  /*1360*/  LDS R63, [R51+0x2400] ;  /* 0x00240000333f7984 */ /* 0x000fe80000000800 */
[----:B------:R-:W-:Y:S04]  /*1370*/  LDS R65, [R51+0x2800] ;  /* 0x0028000033417984 */ /* 0x000fe80000000800 */
[----:B------:R-:W-:Y:S04]  /*1380*/  STS [R51], RZ ;  /* 0x000000ff33007388 */ /* 0x000fe80000000800 */
[----:B-1----:R-:W-:Y:S01]  /*1390*/  STS [R51+0x400], R0 ;  /* 0x0004000033007388 */ /* 0x002fe20000000800 */
[----:B--2---:R-:W-:-:S03]  /*13a0*/  IMAD.IADD R54, R0, 0x1, R5 ;  /* 0x0000000100367824 */ /* 0x004fc600078e0205 */
[----:B------:R-:W1:Y:S01]  /*13b0*/  LDS R5, [R51+0x1800] ;  /* 0x0018000033057984 */ /* 0x000e620000000800 */
[----:B---3--:R-:W-:-:S03]  /*13c0*/  IMAD.IADD R58, R54, 0x1, R53 ;  /* 0x00000001363a7824 */ /* 0x008fc600078e0235 */
[----:B------:R-:W2:Y:S01]  /*13d0*/  LDS R53, [R51+0x1c00] ;  /* 0x001c000033357984 */ /* 0x000ea20000000800 */
[----:B----4-:R-:W-:-:S03]  /*13e0*/  IMAD.IADD R60, R58, 0x1, R55 ;  /* 0x000000013a3c7824 */ /* 0x010fc600078e0237 */
[----:B------:R1:W-:Y:S01]  /*13f0*/  STS [R51+0x800], R54 ;  /* 0x0008003633007388 */ /* 0x0003e20000000800 */
[----:B-----5:R-:W-:-:S03]  /*1400*/  IMAD.IADD R62, R60, 0x1, R57 ;  /* 0x000000013c3e7824 */ /* 0x020fc600078e0239 */
[----:B------:R-:W3:Y:S01]  /*1410*/  LDS R55, [R51+0x2c00] ;  /* 0x002c000033377984 */ /* 0x000ee20000000800 */
[----:B0-----:R-:W-:-:S03]  /*1420*/  IMAD.IADD R64, R62, 0x1, R59 ;  /* 0x000000013e407824 */ /* 0x001fc600078e023b */
[----:B------:R0:W-:Y:S04]  /*1430*/  STS [R51+0xc00], R58 ;  /* 0x000c003a33007388 */ /* 0x0001e80000000800 */
[----:B------:R4:W-:Y:S04]  /*1440*/  STS [R51+0x1000], R60 ;  /* 0x0010003c33007388 */ /* 0x0009e80000000800 */
[----:B------:R4:W-:Y:S04]  /*1450*/  STS [R51+0x1400], R62 ;  /* 0x0014003e33007388 */ /* 0x0009e80000000800 */
[----:B------:R4:W-:Y:S01]  /*1460*/  STS [R51+0x1800], R64 ;  /* 0x0018004033007388 */ /* 0x0009e20000000800 */
[----:B-1----:R-:W-:-:S04]  /*1470*/  IMAD.IADD R54, R64, 0x1, R5 ;  /* 0x0000000140367824 */ /* 0x002fc800078e0205 */
[----:B--2---:R-:W-:Y:S01]  /*1480*/  IMAD.IADD R66, R54, 0x1, R53 ;  /* 0x0000000136427824 */ /* 0x004fe200078e0235 */
[----:B------:R4:W-:Y:S03]  /*1490*/  STS [R51+0x1c00], R54 ;  /* 0x001c003633007388 */ /* 0x0009e60000000800 */
[----:B------:R-:W-:Y:S01]  /*14a0*/  IMAD.IADD R68, R66, 0x1, R61 ;  /* 0x0000000142447824 */ /* 0x000fe200078e023d */
[----:B------:R4:W-:Y:S03]  /*14b0*/  STS [R51+0x2000], R66 ;  /* 0x0020004233007388 */ /* 0x0009e60000000800 */
[----:B------:R-:W-:Y:S01]  /*14c0*/  IMAD.IADD R70, R68, 0x1, R63 ;  /* 0x0000000144467824 */ /* 0x000fe200078e023f */
[----:B------:R4:W-:Y:S03]  /*14d0*/  STS [R51+0x2400], R68 ;  /* 0x0024004433007388 */ /* 0x0009e60000000800 */
[----:B0-----:R-:W-:Y:S01]  /*14e0*/  IMAD.IADD R58, R70, 0x1, R65 ;  /* 0x00000001463a7824 */ /* 0x001fe200078e0241 */
[----:B------:R4:W-:Y:S03]  /*14f0*/  STS [R51+0x2800], R70 ;  /* 0x0028004633007388 */ /* 0x0009e60000000800 */
[----:B---3--:R-:W-:Y:S01]  /*1500*/  IMAD.IADD R0, R58, 0x1, R55 ;  /* 0x000000013a007824 */ /* 0x008fe200078e0237 */
[----:B------:R4:W-:Y:S06]  /*1510*/  STS [R51+0x2c00], R58 ;  /* 0x002c003a33007388 */ /* 0x0009ec0000000800 */
.L_x_13:
[----:B------:R-:W-:Y:S05]  /*1520*/  BSYNC.RECONVERGENT B0 ;  /* 0x0000000000007941 */ /* 0x000fea0003800200 */
.L_x_12:
[----:B------:R-:W-:Y:S01]  /*1530*/  ISETP.NE.AND P0, PT, R0, 0x1980, PT ;  /* 0x000019800000780c */ /* 0x000fe20003f05270 */
[----:B---3--:R-:W-:Y:S01]  /*1540*/  IMAD R5, R42, 0x100, R3 ;  /* 0x000001002a057824 */ /* 0x008fe200078e0203 */
[----:B------:R-:W-:Y:S01]  /*1550*/  @!P2 LOP3.LUT R53, R0, 0x40000000, RZ, 0xfc, !PT ;  /* 0x400000000035a812 */ /* 0x000fe200078efcff */
[----:B------:R-:W-:Y:S01]  /*1560*/  IMAD R41, R41, 0x11, RZ ;  /* 0x0000001129297824 */ /* 0x000fe200078e02ff */
[----:B------:R-:W-:Y:S01]  /*1570*/  ISETP.LT.U32.AND P0, PT, R3, 0x100, !P0 ;  /* 0x000001000300780c */ /* 0x000fe20004701070 */
[----:B0-----:R-:W-:-:S03]  /*1580*/  IMAD.WIDE R14, R5, 0x4, R14 ;  /* 0x00000004050e7825 */ /* 0x001fc600078e020e */
[----:B------:R-:W-:Y:S01]  /*1590*/  LOP3.LUT R57, R41, R4, RZ, 0xfc, !PT ;  /* 0x0000000429397212 */ /* 0x000fe200078efcff */
[----:B----4-:R-:W-:Y:S01]  /*15a0*/  IMAD R54, R42, 0x1980, RZ ;  /* 0x000019802a367824 */ /* 0x010fe200078e02ff */
[----:B------:R0:W-:Y:S07]  /*15b0*/  @!P2 STG.E.STRONG.SYS desc[UR6][R14.64], R53 ;  /* 0x000000350e00a986 */ /* 0x0001ee000c115906 */
[----:B------:R-:W-:Y:S06]  /*15c0*/  BAR.RED.OR.DEFER_BLOCKING 0x0, P0 ;  /* 0x0000000000007b1d */ /* 0x000fec0000014800 */
[----:B------:R-:W1:Y:S01]  /*15d0*/  B2R.RESULT RZ, P0 ;  /* 0x0000000000ff731c */ /* 0x000e620000004000 */
[----:B------:R-:W-:-:S04]  /*15e0*/  IADD3 R4, P1, PT, R54, R57, RZ ;  /* 0x0000003936047210 */ /* 0x000fc80007f3e0ff */
[----:B------:R-:W-:Y:S01]  /*15f0*/  LEA.HI.X.SX32 R55, R54, RZ, 0x1, P1 ;  /* 0x000000ff36377211 */ /* 0x000fe200008f0eff */
[----:B------:R-:W-:-:S03]  /*1600*/  IMAD.SHL.U32 R5, R4, 0x4, RZ ;  /* 0x0000000404057824 */ /* 0x000fc600078e00ff */
[----:B------:R-:W-:Y:S01]  /*1610*/  SHF.L.U64.HI R4, R4, 0x2, R55 ;  /* 0x0000000204047819 */ /* 0x000fe20000010237 */
[----:B01----:R-:W-:Y:S06]  /*1620*/  @!P0 BRA `(.L_x_14) ;  /* 0x0000001000b48947 */ /* 0x003fec0003800000 */
[----:B------:R-:W0:Y:S01]  /*1630*/  LDCU.64 UR8, c[0x0][0x3b8] ;  /* 0x00007700ff0877ac */ /* 0x000e220008000a00 */
[----:B------:R-:W-:Y:S01]  /*1640*/  BSSY B1, `(.L_x_15) ;  /* 0x0000032000017945 */ /* 0x000fe20003800000 */
[----:B------:R-:W-:Y:S01]  /*1650*/  IMAD R13, R3, 0x8, R7 ;  /* 0x00000008030d7824 */ /* 0x000fe200078e0207 */
[----:B0-----:R-:W-:-:S04]  /*1660*/  IADD3 R8, P0, PT, R5, UR8, RZ ;  /* 0x0000000805087c10 */ /* 0x001fc8000ff1e0ff */
[----:B------:R-:W-:Y:S01]  /*1670*/  IADD3.X R9, PT, PT, R4, UR9, RZ, P0, !PT ;  /* 0x0000000904097c10 */ /* 0x000fe200087fe4ff */
[----:B------:R-:W-:Y:S08]  /*1680*/  @P2 BRA `(.L_x_16) ;  /* 0x0000000000b42947 */ /* 0x000ff00003800000 */
[----:B------:R-:W0:Y:S02]  /*1690*/  LDCU.64 UR8, c[0x0][0x398] ;  /* 0x00007300ff0877ac */ /* 0x000e240008000a00 */
[----:B0-----:R-:W-:-:S04]  /*16a0*/  LEA R10, P0, R3, UR8, 0x3 ;  /* 0x00000008030a7c11 */ /* 0x001fc8000f8018ff */
[----:B------:R-:W-:-:S05]  /*16b0*/  LEA.HI.X R11, R3, UR9, RZ, 0x3, P0 ;  /* 0x00000009030b7c11 */ /* 0x000fca00080f1cff */
[----:B------:R-:W2:Y:S01]  /*16c0*/  LDG.E.64 R4, desc[UR6][R10.64] ;  /* 0x000000060a047981 */ /* 0x000ea2000c1e1b00 */
[----:B------:R-:W-:-:S04]  /*16d0*/  ISETP.GT.U32.AND P0, PT, R3, R49, PT ;  /* 0x000000310300720c */ /* 0x000fc80003f04070 */
[----:B------:R-:W-:-:S04]  /*16e0*/  SEL R17, RZ, 0x1980, !P0 ;  /* 0x00001980ff117807 */ /* 0x000fc80004000000 */
[----:B--2---:R-:W-:Y:S01]  /*16f0*/  IADD3 R4, P0, PT, R4, -R17, RZ ;  /* 0x8000001104047210 */ /* 0x004fe20007f1e0ff */
[----:B------:R-:W-:-:S03]  /*1700*/  IMAD.MOV.U32 R17, RZ, RZ, R0 ;  /* 0x000000ffff117224 */ /* 0x000fc600078e0000 */
[----:B------:R-:W-:Y:S02]  /*1710*/  IADD3.X R5, PT, PT, R5, -0x1, RZ, P0, !PT ;  /* 0xffffffff05057810 */ /* 0x000fe400007fe4ff */
[----:B------:R-:W-:-:S03]  /*1720*/  ISETP.GE.AND P0, PT, R42, 0x1, PT ;  /* 0x000000012a00780c */ /* 0x000fc60003f06270 */
[----:B------:R0:W-:Y:S10]  /*1730*/  STS.64 [R13+0x6600], R4 ;  /* 0x006600040d007388 */ /* 0x0001f40000000a00 */
[----:B------:R-:W-:Y:S05]  /*1740*/  @!P0 BRA `(.L_x_17) ;  /* 0x00000000006c8947 */ /* 0x000fea0003800000 */
[----:B------:R-:W-:Y:S01]  /*1750*/  BSSY B0, `(.L_x_18) ;  /* 0x0000019000007945 */ /* 0x000fe20003800000 */
[----:B------:R-:W-:Y:S02]  /*1760*/  IMAD.MOV.U32 R6, RZ, RZ, -0x1 ;  /* 0xffffffffff067424 */ /* 0x000fe400078e00ff */
[----:B------:R-:W-:Y:S02]  /*1770*/  IMAD.MOV.U32 R10, RZ, RZ, R42 ;  /* 0x000000ffff0a7224 */ /* 0x000fe400078e002a */
[----:B------:R-:W-:-:S07]  /*1780*/  IMAD.MOV.U32 R17, RZ, RZ, R0 ;  /* 0x000000ffff117224 */ /* 0x000fce00078e0000 */
.L_x_22:
[----:B0-----:R-:W0:Y:S01]  /*1790*/  LDC.64 R4, c[0x0][0x380] ;  /* 0x0000e000ff047b82 */ /* 0x001e220000000a00 */
[----:B------:R-:W-:Y:S01]  /*17a0*/  VIADD R19, R10, 0xffffffff ;  /* 0xffffffff0a137836 */ /* 0x000fe20000000000 */
[----:B------:R-:W-:Y:S03]  /*17b0*/  BSSY B2, `(.L_x_19) ;  /* 0x0000008000027945 */ /* 0x000fe60003800000 */
[----:B------:R-:W-:-:S04]  /*17c0*/  IMAD R11, R19, 0x100, R3 ;  /* 0x00000100130b7824 */ /* 0x000fc800078e0203 */
[----:B0-----:R-:W-:-:S07]  /*17d0*/  IMAD.WIDE R4, R11, 0x4, R4 ;  /* 0x000000040b047825 */ /* 0x001fce00078e0204 */
.L_x_20:
[----:B------:R-:W-:Y:S05]  /*17e0*/  YIELD ;  /* 0x0000000000007946 */ /* 0x000fea0003800000 */
[----:B------:R0:W-:Y:S06]  /*17f0*/  MEMBAR.SC.CTA ;  /* 0x0000000000007992 */ /* 0x0001ec0000000000 */
[----:B0-----:R-:W2:Y:S02]  /*1800*/  LDG.E.STRONG.SYS R11, desc[UR6][R4.64] ;  /* 0x00000006040b7981 */ /* 0x001ea4000c1f5900 */
[----:B--2---:R-:W-:-:S13]  /*1810*/  ISETP.NE.AND P0, PT, R11, RZ, PT ;  /* 0x000000ff0b00720c */ /* 0x004fda0003f05270 */
[----:B------:R-:W-:Y:S05]  /*1820*/  @!P0 BRA `(.L_x_20) ;  /* 0xfffffffc00ec8947 */ /* 0x000fea000383ffff */
[----:B------:R-:W-:Y:S05]  /*1830*/  BSYNC B2 ;  /* 0x0000000000027941 */ /* 0x000fea0003800000 */
.L_x_19:
[----:B------:R-:W-:Y:S01]  /*1840*/  BSSY.RECONVERGENT B2, `(.L_x_21) ;  /* 0x0000006000027945 */ /* 0x000fe20003800200 */
[C---:B------:R-:W-:Y:S02]  /*1850*/  ISETP.GT.AND P0, PT, R11.reuse, -0x1, PT ;  /* 0xffffffff0b00780c */ /* 0x040fe40003f04270 */
[----:B------:R-:W-:Y:S01]  /*1860*/  LOP3.LUT R4, R11, 0x3fffffff, RZ, 0xc0, !PT ;  /* 0x3fffffff0b047812 */ /* 0x000fe200078ec0ff */
[----:B------:R-:W-:Y:S05]  /*1870*/  WARPSYNC.EXCLUSIVE R6 ;  /* 0x0000000006007348 */ /* 0x000fea0003a00000 */
[----:B------:R-:W-:-:S05]  /*1880*/  IMAD.IADD R17, R4, 0x1, R17 ;  /* 0x0000000104117824 */ /* 0x000fca00078e0211 */
[----:B------:R-:W-:-:S07]  /*1890*/  VOTE.ANY R6, PT, P0 ;  /* 0x0000000000067806 */ /* 0x000fce00000e0100 */
[----:B------:R-:W-:Y:S05]  /*18a0*/  BSYNC.RECONVERGENT B2 ;  /* 0x0000000000027941 */ /* 0x000fea0003800200 */
.L_x_21:
[----:B------:R-:W-:Y:S01]  /*18b0*/  ISETP.GT.U32.AND P1, PT, R10, 0x1, PT ;  /* 0x000000010a00780c */ /* 0x000fe20003f24070 */
[----:B------:R-:W-:-:S12]  /*18c0*/  IMAD.MOV.U32 R10, RZ, RZ, R19 ;  /* 0x000000ffff0a7224 */ /* 0x000fd800078e0013 */
[----:B------:R-:W-:Y:S05]  /*18d0*/  @P0 BRA P1, `(.L_x_22) ;  /* 0xfffffffc00ac0947 */ /* 0x000fea000083ffff */
[----:B------:R-:W-:Y:S05]  /*18e0*/  BSYNC B0 ;  /* 0x0000000000007941 */ /* 0x000fea0003800000 */
.L_x_18:
[----:B------:R1:W2:Y:S02]  /*18f0*/  LDS.64 R4, [R13+0x6600] ;  /* 0x006600000d047984 */ /* 0x0002a40000000a00 */
.L_x_17:
[C---:B------:R-:W-:Y:S01]  /*1900*/  IMAD.IADD R19, R17.reuse, 0x1, -R0 ;  /* 0x0000000111137824 */ /* 0x040fe200078e0a00 */
[----:B------:R-:W-:-:S04]  /*1910*/  LOP3.LUT R11, R17, 0x80000000, RZ, 0xfc, !PT ;  /* 0x80000000110b7812 */ /* 0x000fc800078efcff */
[C---:B0-2---:R-:W-:Y:S01]  /*1920*/  IADD3 R4, P0, PT, R19.reuse, R4, RZ ;  /* 0x0000000413047210 */ /* 0x045fe20007f1e0ff */
[----:B------:R0:W-:Y:S03]  /*1930*/  STG.E.STRONG.SYS desc[UR6][R14.64], R11 ;  /* 0x0000000b0e007986 */ /* 0x0001e6000c115906 */
[----:B------:R-:W-:-:S05]  /*1940*/  LEA.HI.X.SX32 R5, R19, R5, 0x1, P0 ;  /* 0x0000000513057211 */ /* 0x000fca00000f0eff */
[----:B------:R0:W-:Y:S04]  /*1950*/  STS.64 [R13+0x6600], R4 ;  /* 0x006600040d007388 */ /* 0x0001e80000000a00 */
.L_x_16:
[----:B------:R-:W-:Y:S05]  /*1960*/  BSYNC B1 ;  /* 0x0000000000017941 */ /* 0x000fea0003800000 */
.L_x_15:
[----:B0-----:R-:W0:Y:S01]  /*1970*/  LDC R5, c[0x0][0x3c0] ;  /* 0x0000f000ff057b82 */ /* 0x001e220000000800 */
[----:B------:R-:W-:-:S07]  /*1980*/  IMAD R4, R49, 0x8, R7 ;  /* 0x0000000831047824 */ /* 0x000fce00078e0207 */
[----:B------:R-:W2:Y:S01]  /*1990*/  LDC.64 R16, c[0x0][0x390] ;  /* 0x0000e400ff107b82 */ /* 0x000ea20000000a00 */
[----:B0-----:R-:W-:Y:S02]  /*19a0*/  ISETP.GE.AND P0, PT, R47, R5, PT ;  /* 0x000000052f00720c */ /* 0x001fe40003f06270 */
[----:B--2---:R-:W-:-:S04]  /*19b0*/  ISETP.EQ.U32.AND P1, PT, R16, RZ, PT ;  /* 0x000000ff1000720c */ /* 0x004fc80003f22070 */
[----:B------:R-:W-:-:S04]  /*19c0*/  ISETP.EQ.OR.EX P0, PT, R17, RZ, !P0, P1 ;  /* 0x000000ff1100720c */ /* 0x000fc80004702710 */
[----:B------:R-:W-:-:S13]  /*19d0*/  ISETP.GT.U32.OR P0, PT, R3, 0xff, P0 ;  /* 0x000000ff0300780c */ /* 0x000fda0000704470 */
[----:B------:R-:W-:Y:S05]  /*19e0*/  @P0 BRA `(.L_x_23) ;  /* 0x0000000000240947 */ /* 0x000fea0003800000 */
[----:B------:R-:W0:Y:S01]  /*19f0*/  LDS.64 R10, [R13+0x6600] ;  /* 0x006600000d0a7984 */ /* 0x000e220000000a00 */
[C---:B------:R-:W-:Y:S02]  /*1a00*/  ISETP.GT.U32.AND P0, PT, R3.reuse, R49, PT ;  /* 0x000000310300720c */ /* 0x040fe40003f04070 */
[C---:B------:R-:W-:Y:S02]  /*1a10*/  LEA R6, P2, R3.reuse, R16, 0x3 ;  /* 0x0000001003067211 */ /* 0x040fe400078418ff */
[----:B------:R-:W-:Y:S02]  /*1a20*/  SEL R7, RZ, 0x1980, !P0 ;  /* 0x00001980ff077807 */ /* 0x000fe40004000000 */
[--C-:B------:R-:W-:Y:S02]  /*1a30*/  SHF.R.S32.HI R15, RZ, 0x1f, R0.reuse ;  /* 0x0000001fff0f7819 */ /* 0x100fe40000011400 */
[----:B0-----:R-:W-:Y:S02]  /*1a40*/  IADD3 R2, P0, P1, R10, R7, R0 ;  /* 0x000000070a027210 */ /* 0x001fe4000791e000 */
[----:B------:R-:W-:-:S02]  /*1a50*/  LEA.HI.X R7, R3, R17, RZ, 0x3, P2 ;  /* 0x0000001103077211 */ /* 0x000fc400010f1cff */
[----:B------:R-:W-:-:S05]  /*1a60*/  IADD3.X R3, PT, PT, R11, RZ, R15, P0, P1 ;  /* 0x000000ff0b037210 */ /* 0x000fca00007e240f */
[----:B------:R0:W-:Y:S04]  /*1a70*/  STG.E.64 desc[UR6][R6.64], R2 ;  /* 0x0000000206007986 */ /* 0x0001e8000c101b06 */
.L_x_23:
[----:B------:R-:W-:Y:S05]  /*1a80*/  WARPSYNC.ALL ;  /* 0x0000000000007948 */ /* 0x000fea0003800000 */
[----:B------:R-:W-:Y:S01]  /*1a90*/  BAR.SYNC.DEFER_BLOCKING 0x0 ;  /* 0x0000000000007b1d */ /* 0x000fe20000010000 */
[----:B------:R-:W-:-:S05]  /*1aa0*/  ISETP.GT.AND P0, PT, R47, R5, PT ;  /* 0x000000052f00720c */ /* 0x000fca0003f04270 */
[----:B0-----:R0:W2:Y:S08]  /*1ab0*/  LDS.64 R2, [R4+0x6600] ;  /* 0x0066000004027984 */ /* 0x0010b00000000a00 */
[----:B0-----:R-:W-:Y:S05]  /*1ac0*/  @P0 BRA `(.L_x_24) ;  /* 0x00000000005c0947 */ /* 0x001fea0003800000 */
[----:B------:R-:W0:Y:S01]  /*1ad0*/  LDCU.64 UR4, c[0x0][0x3a0] ;  /* 0x00007400ff0477ac */ /* 0x000e220008000a00 */
[----:B--2---:R-:W-:-:S05]  /*1ae0*/  IADD3 R0, P1, PT, R57, R2, RZ ;  /* 0x0000000239007210 */ /* 0x004fca0007f3e0ff */
[----:B------:R-:W-:Y:S01]  /*1af0*/  IMAD.X R7, RZ, RZ, R3, P1 ;  /* 0x000000ffff077224 */ /* 0x000fe200008e0603 */
[----:B0-----:R-:W-:-:S04]  /*1b00*/  LEA R2, P1, R0, UR4, 0x2 ;  /* 0x0000000400027c11 */ /* 0x001fc8000f8210ff */
[----:B------:R-:W-:-:S05]  /*1b10*/  LEA.HI.X R3, R0, UR5, R7, 0x2, P1 ;  /* 0x0000000500037c11 */ /* 0x000fca00088f1407 */
[----:B------:R2:W-:Y:S04]  /*1b20*/  STG.E desc[UR6][R2.64], R28 ;  /* 0x0000001c02007986 */ /* 0x0005e8000c101906 */
        /* <DEDUP_REMOVED lines=15> */
[----:B------:R2:W-:Y:S01]  /*1c20*/  STG.E desc[UR6][R2.64+0x800], R46 ;  /* 0x0008002e02007986 */ /* 0x0005e2000c101906 */
[----:B------:R-:W-:Y:S05]  /*1c30*/  BRA `(.L_x_25) ;  /* 0x0000000000e07947 */ /* 0x000fea0003800000 */
.L_x_24:
[----:B------:R-:W0:Y:S01]  /*1c40*/  LDCU.64 UR4, c[0x0][0x3a0] ;  /* 0x00007400ff0477ac */ /* 0x000e220008000a00 */
[----:B------:R-:W-:Y:S01]  /*1c50*/  IMAD R4, R42, -0x1980, R5 ;  /* 0xffffe6802a047824 */ /* 0x000fe200078e0205 */
[C---:B--2---:R-:W-:Y:S01]  /*1c60*/  IADD3 R0, P1, PT, R57.reuse, R2, RZ ;  /* 0x0000000239007210 */ /* 0x044fe20007f3e0ff */
[C---:B------:R-:W-:Y:S02]  /*1c70*/  VIADD R11, R57.reuse, 0x20 ;  /* 0x00000020390b7836 */ /* 0x040fe40000000000 */
[C---:B-1----:R-:W-:Y:S01]  /*1c80*/  VIADD R13, R57.reuse, 0x40 ;  /* 0x00000040390d7836 */ /* 0x042fe20000000000 */
[-C--:B------:R-:W-:Y:S01]  /*1c90*/  ISETP.GE.AND P5, PT, R57, R4.reuse, PT ;  /* 0x000000043900720c */ /* 0x080fe20003fa6270 */
[----:B------:R-:W-:Y:S01]  /*1ca0*/  IMAD.X R7, RZ, RZ, R3, P1 ;  /* 0x000000ffff077224 */ /* 0x000fe200008e0603 */
[-C--:B------:R-:W-:Y:S01]  /*1cb0*/  ISETP.GE.AND P4, PT, R11, R4.reuse, PT ;  /* 0x000000040b00720c */ /* 0x080fe20003f86270 */
[----:B------:R-:W-:Y:S01]  /*1cc0*/  VIADD R11, R57, 0x60 ;  /* 0x00000060390b7836 */ /* 0x000fe20000000000 */
[----:B------:R-:W-:Y:S01]  /*1cd0*/  ISETP.GE.AND P3, PT, R13, R4, PT ;  /* 0x000000040d00720c */ /* 0x000fe20003f66270 */
[----:B------:R-:W-:-:S02]  /*1ce0*/  VIADD R13, R57, 0x80 ;  /* 0x00000080390d7836 */ /* 0x000fc40000000000 */
[----:B------:R-:W-:Y:S01]  /*1cf0*/  VIADD R15, R57, 0xa0 ;  /* 0x000000a0390f7836 */ /* 0x000fe20000000000 */
[-C--:B------:R-:W-:Y:S01]  /*1d00*/  ISETP.GE.AND P2, PT, R11, R4.reuse, PT ;  /* 0x000000040b00720c */ /* 0x080fe20003f46270 */
[----:B------:R-:W-:Y:S01]  /*1d10*/  VIADD R11, R57, 0xc0 ;  /* 0x000000c0390b7836 */ /* 0x000fe20000000000 */
[C---:B0-----:R-:W-:Y:S02]  /*1d20*/  LEA R2, P1, R0.reuse, UR4, 0x2 ;  /* 0x0000000400027c11 */ /* 0x041fe4000f8210ff */
[-C--:B------:R-:W-:Y:S02]  /*1d30*/  ISETP.GE.AND P6, PT, R15, R4.reuse, PT ;  /* 0x000000040f00720c */ /* 0x080fe40003fc6270 */
[----:B------:R-:W-:Y:S02]  /*1d40*/  LEA.HI.X R3, R0, UR5, R7, 0x2, P1 ;  /* 0x0000000500037c11 */ /* 0x000fe400088f1407 */
[----:B------:R-:W-:Y:S01]  /*1d50*/  ISETP.GE.AND P1, PT, R13, R4, PT ;  /* 0x000000040d00720c */ /* 0x000fe20003f26270 */
[----:B------:R-:W-:-:S02]  /*1d60*/  VIADD R13, R57, 0xe0 ;  /* 0x000000e0390d7836 */ /* 0x000fc40000000000 */
[----:B------:R0:W-:Y:S01]  /*1d70*/  @!P5 STG.E desc[UR6][R2.64], R28 ;  /* 0x0000001c0200d986 */ /* 0x0001e2000c101906 */
[-C--:B------:R-:W-:Y:S01]  /*1d80*/  ISETP.GE.AND P5, PT, R11, R4.reuse, PT ;  /* 0x000000040b00720c */ /* 0x080fe20003fa6270 */
[----:B------:R-:W-:Y:S02]  /*1d90*/  VIADD R11, R57, 0x100 ;  /* 0x00000100390b7836 */ /* 0x000fe40000000000 */
[----:B------:R0:W-:Y:S01]  /*1da0*/  @!P4 STG.E desc[UR6][R2.64+0x80], R29 ;  /* 0x0000801d0200c986 */ /* 0x0001e2000c101906 */
[-C--:B------:R-:W-:Y:S01]  /*1db0*/  ISETP.GE.AND P4, PT, R13, R4.reuse, PT ;  /* 0x000000040d00720c */ /* 0x080fe20003f86270 */
[----:B------:R-:W-:Y:S02]  /*1dc0*/  VIADD R13, R57, 0x120 ;  /* 0x00000120390d7836 */ /* 0x000fe40000000000 */
[----:B------:R0:W-:Y:S01]  /*1dd0*/  @!P3 STG.E desc[UR6][R2.64+0x100], R30 ;  /* 0x0001001e0200b986 */ /* 0x0001e2000c101906 */
        /* <DEDUP_REMOVED lines=21> */
[----:B------:R-:W-:-:S03]  /*1f30*/  ISETP.GE.AND P2, PT, R13, R4, PT ;  /* 0x000000040d00720c */ /* 0x000fc60003f46270 */
[----:B------:R0:W-:Y:S01]  /*1f40*/  @!P1 STG.E desc[UR6][R2.64+0x500], R38 ;  /* 0x0005002602009986 */ /* 0x0001e2000c101906 */
[----:B------:R-:W-:-:S03]  /*1f50*/  ISETP.GE.AND P1, PT, R11, R4, PT ;  /* 0x000000040b00720c */ /* 0x000fc60003f26270 */
[----:B------:R0:W-:Y:S04]  /*1f60*/  @!P6 STG.E desc[UR6][R2.64+0x580], R39 ;  /* 0x000580270200e986 */ /* 0x0001e8000c101906 */
[----:B------:R0:W-:Y:S04]  /*1f70*/  @!P5 STG.E desc[UR6][R2.64+0x600], R40 ;  /* 0x000600280200d986 */ /* 0x0001e8000c101906 */
[----:B------:R0:W-:Y:S04]  /*1f80*/  @!P4 STG.E desc[UR6][R2.64+0x680], R43 ;  /* 0x0006802b0200c986 */ /* 0x0001e8000c101906 */
[----:B------:R0:W-:Y:S04]  /*1f90*/  @!P3 STG.E desc[UR6][R2.64+0x700], R44 ;  /* 0x0007002c0200b986 */ /* 0x0001e8000c101906 */
[----:B------:R0:W-:Y:S04]  /*1fa0*/  @!P2 STG.E desc[UR6][R2.64+0x780], R45 ;  /* 0x0007802d0200a986 */ /* 0x0001e8000c101906 */
[----:B------:R0:W-:Y:S02]  /*1fb0*/  @!P1 STG.E desc[UR6][R2.64+0x800], R46 ;  /* 0x0008002e02009986 */ /* 0x0001e4000c101906 */
.L_x_25:
[----:B------:R-:W-:Y:S05]  /*1fc0*/  @P0 BRA `(.L_x_26) ;  /* 0x0000000000480947 */ /* 0x000fea0003800000 */
[----:B------:R3:W5:Y:S04]  /*1fd0*/  LDG.E R11, desc[UR6][R8.64] ;  /* 0x00000006080b7981 */ /* 0x000768000c1e1900 */
[----:B-1----:R3:W5:Y:S04]  /*1fe0*/  LDG.E R13, desc[UR6][R8.64+0x80] ;  /* 0x00008006080d7981 */ /* 0x002768000c1e1900 */
[----:B------:R3:W5:Y:S04]  /*1ff0*/  LDG.E R15, desc[UR6][R8.64+0x100] ;  /* 0x00010006080f7981 */ /* 0x000768000c1e1900 */
[----:B------:R3:W5:Y:S04]  /*2000*/  LDG.E R17, desc[UR6][R8.64+0x180] ;  /* 0x0001800608117981 */ /* 0x000768000c1e1900 */
[----:B------:R3:W5:Y:S04]  /*2010*/  LDG.E R19, desc[UR6][R8.64+0x200] ;  /* 0x0002000608137981 */ /* 0x000768000c1e1900 */
[----:B------:R3:W5:Y:S04]  /*2020*/  LDG.E R21, desc[UR6][R8.64+0x280] ;  /* 0x0002800608157981 */ /* 0x000768000c1e1900 */
[----:B------:R3:W5:Y:S04]  /*2030*/  LDG.E R23, desc[UR6][R8.64+0x300] ;  /* 0x0003000608177981 */ /* 0x000768000c1e1900 */
[----:B------:R3:W5:Y:S04]  /*2040*/  LDG.E R25, desc[UR6][R8.64+0x380] ;  /* 0x0003800608197981 */ /* 0x000768000c1e1900 */
[----:B------:R3:W5:Y:S04]  /*2050*/  LDG.E R27, desc[UR6][R8.64+0x400] ;  /* 0x00040006081b7981 */ /* 0x000768000c1e1900 */
[----:B0-2---:R3:W5:Y:S04]  /*2060*/  LDG.E R29, desc[UR6][R8.64+0x480] ;  /* 0x00048006081d7981 */ /* 0x005768000c1e1900 */
        /* <DEDUP_REMOVED lines=8> */
.L_x_26:
[----:B------:R-:W-:Y:S02]  /*20f0*/  IMAD.IADD R54, R5, 0x1, -R54 ;  /* 0x0000000105367824 */ /* 0x000fe400078e0a36 */
[C---:B0-2---:R-:W-:Y:S02]  /*2100*/  VIADD R3, R57.reuse, 0x20 ;  /* 0x0000002039037836 */ /* 0x045fe40000000000 */
[C---:B------:R-:W-:Y:S01]  /*2110*/  VIADD R45, R57.reuse, 0x40 ;  /* 0x00000040392d7836 */ /* 0x040fe20000000000 */
[CC--:B------:R-:W-:Y:S01]  /*2120*/  ISETP.GE.AND P5, PT, R57.reuse, R54.reuse, PT ;  /* 0x000000363900720c */ /* 0x0c0fe20003fa6270 */
[----:B------:R-:W-:Y:S01]  /*2130*/  VIADD R47, R57, 0x80 ;  /* 0x00000080392f7836 */ /* 0x000fe20000000000 */
[-C--:B------:R-:W-:Y:S01]  /*2140*/  ISETP.GE.AND P4, PT, R3, R54.reuse, PT ;  /* 0x000000360300720c */ /* 0x080fe20003f86270 */
[----:B------:R-:W-:Y:S01]  /*2150*/  VIADD R3, R57, 0x60 ;  /* 0x0000006039037836 */ /* 0x000fe20000000000 */
[-C--:B------:R-:W-:Y:S01]  /*2160*/  ISETP.GE.AND P3, PT, R45, R54.reuse, PT ;  /* 0x000000362d00720c */ /* 0x080fe20003f66270 */
[----:B------:R-:W-:Y:S01]  /*2170*/  VIADD R45, R57, 0xa0 ;  /* 0x000000a0392d7836 */ /* 0x000fe20000000000 */
[----:B------:R-:W-:-:S02]  /*2180*/  ISETP.GE.AND P1, PT, R47, R54, PT ;  /* 0x000000362f00720c */ /* 0x000fc40003f26270 */
[-C--:B------:R-:W-:Y:S01]  /*2190*/  ISETP.GE.AND P2, PT, R3, R54.reuse, PT ;  /* 0x000000360300720c */ /* 0x080fe20003f46270 */
[----:B------:R-:W-:Y:S01]  /*21a0*/  VIADD R3, R57, 0xc0 ;  /* 0x000000c039037836 */ /* 0x000fe20000000000 */
[-C--:B------:R-:W-:Y:S01]  /*21b0*/  ISETP.GE.AND P6, PT, R45, R54.reuse, PT ;  /* 0x000000362d00720c */ /* 0x080fe20003fc6270 */
[----:B------:R-:W-:Y:S02]  /*21c0*/  VIADD R45, R57, 0xe0 ;  /* 0x000000e0392d7836 */ /* 0x000fe40000000000 */
[----:B------:R0:W5:Y:S01]  /*21d0*/  @!P5 LDG.E R11, desc[UR6][R8.64] ;  /* 0x00000006080bd981 */ /* 0x000162000c1e1900 */
[-C--:B------:R-:W-:Y:S01]  /*21e0*/  ISETP.GE.AND P5, PT, R3, R54.reuse, PT ;  /* 0x000000360300720c */ /* 0x080fe20003fa6270 */
[----:B------:R-:W-:Y:S02]  /*21f0*/  VIADD R3, R57, 0x100 ;  /* 0x0000010039037836 */ /* 0x000fe40000000000 */
[----:B-1----:R0:W5:Y:S01]  /*2200*/  @!P4 LDG.E R13, desc[UR6][R8.64+0x80] ;  /* 0x00008006080dc981 */ /* 0x002162000c1e1900 */
[----:B------:R-:W-:Y:S01]  /*2210*/  ISETP.GE.AND P4, PT, R45, R54, PT ;  /* 0x000000362d00720c */ /* 0x000fe20003f86270 */
[----:B------:R-:W-:-:S02]  /*2220*/  VIADD R45, R57, 0x120 ;  /* 0x00000120392d7836 */ /* 0x000fc40000000000 */
[----:B------:R0:W5:Y:S01]  /*2230*/  @!P3 LDG.E R15, desc[UR6][R8.64+0x100] ;  /* 0x00010006080fb981 */ /* 0x000162000c1e1900 */
[-C--:B------:R-:W-:Y:S01]  /*2240*/  ISETP.GE.AND P3, PT, R3, R54.reuse, PT ;  /* 0x000000360300720c */ /* 0x080fe20003f66270 */
[----:B------:R-:W-:Y:S02]  /*2250*/  VIADD R3, R57, 0x140 ;  /* 0x0000014039037836 */ /* 0x000fe40000000000 */
[----:B------:R0:W5:Y:S01]  /*2260*/  @!P2 LDG.E R17, desc[UR6][R8.64+0x180] ;  /* 0x000180060811a981 */ /* 0x000162000c1e1900 */
[-C--:B------:R-:W-:Y:S01]  /*2270*/  ISETP.GE.AND P2, PT, R45, R54.reuse, PT ;  /* 0x000000362d00720c */ /* 0x080fe20003f46270 */
[----:B------:R-:W-:Y:S02]  /*2280*/  VIADD R45, R57, 0x160 ;  /* 0x00000160392d7836 */ /* 0x000fe40000000000 */
[----:B------:R0:W5:Y:S01]  /*2290*/  @!P1 LDG.E R19, desc[UR6][R8.64+0x200] ;  /* 0x0002000608139981 */ /* 0x000162000c1e1900 */
        /* <DEDUP_REMOVED lines=15> */
[----:B------:R-:W-:-:S03]  /*2390*/  ISETP.GE.AND P2, PT, R45, R54, PT ;  /* 0x000000362d00720c */ /* 0x000fc60003f46270 */
[----:B------:R0:W5:Y:S01]  /*23a0*/  @!P1 LDG.E R31, desc[UR6][R8.64+0x500] ;  /* 0x00050006081f9981 */ /* 0x000162000c1e1900 */
[----:B------:R-:W-:-:S03]  /*23b0*/  ISETP.GE.AND P1, PT, R3, R54, PT ;  /* 0x000000360300720c */ /* 0x000fc60003f26270 */
[----:B------:R0:W5:Y:S04]  /*23c0*/  @!P6 LDG.E R33, desc[UR6][R8.64+0x580] ;  /* 0x000580060821e981 */ /* 0x000168000c1e1900 */
[----:B------:R0:W5:Y:S04]  /*23d0*/  @!P5 LDG.E R35, desc[UR6][R8.64+0x600] ;  /* 0x000600060823d981 */ /* 0x000168000c1e1900 */
[----:B------:R0:W5:Y:S04]  /*23e0*/  @!P4 LDG.E R37, desc[UR6][R8.64+0x680] ;  /* 0x000680060825c981 */ /* 0x000168000c1e1900 */
[----:B------:R0:W5:Y:S04]  /*23f0*/  @!P3 LDG.E R39, desc[UR6][R8.64+0x700] ;  /* 0x000700060827b981 */ /* 0x000168000c1e1900 */
[----:B------:R0:W5:Y:S04]  /*2400*/  @!P2 LDG.E R41, desc[UR6][R8.64+0x780] ;  /* 0x000780060829a981 */ /* 0x000168000c1e1900 */
[----:B------:R0:W5:Y:S02]  /*2410*/  @!P1 LDG.E R43, desc[UR6][R8.64+0x800] ;  /* 0x00080006082b9981 */ /* 0x000164000c1e1900 */
.L_x_27:
[----:B------:R-:W-:Y:S05]  /*2420*/  @P0 BRA `(.L_x_28) ;  /* 0x0000000000540947 */ /* 0x000fea0003800000 */
[----:B------:R-:W1:Y:S02]  /*2430*/  LDCU.64 UR4, c[0x0][0x3b0] ;  /* 0x00007600ff0477ac */ /* 0x000e640008000a00 */
[----:B-1----:R-:W-:-:S04]  /*2440*/  LEA R2, P0, R0, UR4, 0x2 ;  /* 0x0000000400027c11 */ /* 0x002fc8000f8010ff */
[----:B------:R-:W-:-:S05]  /*2450*/  LEA.HI.X R3, R0, UR5, R7, 0x2, P0 ;  /* 0x0000000500037c11 */ /* 0x000fca00080f1407 */
[----:B-----5:R-:W-:Y:S04]  /*2460*/  STG.E desc[UR6][R2.64], R11 ;  /* 0x0000000b02007986 */ /* 0x020fe8000c101906 */
[----:B------:R-:W-:Y:S04]  /*2470*/  STG.E desc[UR6][R2.64+0x80], R13 ;  /* 0x0000800d02007986 */ /* 0x000fe8000c101906 */
        /* <DEDUP_REMOVED lines=14> */
[----:B------:R-:W-:Y:S01]  /*2560*/  STG.E desc[UR6][R2.64+0x800], R43 ;  /* 0x0008002b02007986 */ /* 0x000fe2000c101906 */
[----:B------:R-:W-:Y:S05]  /*2570*/  EXIT ;  /* 0x000000000000794d */ /* 0x000fea0003800000 */
.L_x_28:
[----:B------:R-:W1:Y:S01]  /*2580*/  LDCU.64 UR4, c[0x0][0x3b0] ;  /* 0x00007600ff0477ac */ /* 0x000e620008000a00 */
[----:B------:R-:W-:Y:S02]  /*2590*/  IMAD R42, R42, -0x1980, R5 ;  /* 0xffffe6802a2a7824 */ /* 0x000fe400078e0205 */
[C---:B------:R-:W-:Y:S02]  /*25a0*/  VIADD R5, R57.reuse, 0x40 ;  /* 0x0000004039057836 */ /* 0x040fe40000000000 */
[C---:B------:R-:W-:Y:S01]  /*25b0*/  VIADD R3, R57.reuse, 0x20 ;  /* 0x0000002039037836 */ /* 0x040fe20000000000 */
[CC--:B------:R-:W-:Y:S01]  /*25c0*/  ISETP.GE.AND P3, PT, R57.reuse, R42.reuse, PT ;  /* 0x0000002a3900720c */ /* 0x0c0fe20003f66270 */
[----:B0--3--:R-:W-:Y:S01]  /*25d0*/  VIADD R9, R57, 0x60 ;  /* 0x0000006039097836 */ /* 0x009fe20000000000 */
[-C--:B------:R-:W-:Y:S01]  /*25e0*/  ISETP.GE.AND P1, PT, R5, R42.reuse, PT ;  /* 0x0000002a0500720c */ /* 0x080fe20003f26270 */
[----:B------:R-:W-:Y:S01]  /*25f0*/  VIADD R5, R57, 0x80 ;  /* 0x0000008039057836 */ /* 0x000fe20000000000 */
[-C--:B------:R-:W-:Y:S01]  /*2600*/  ISETP.GE.AND P2, PT, R3, R42.reuse, PT ;  /* 0x0000002a0300720c */ /* 0x080fe20003f46270 */
[----:B------:R-:W-:Y:S01]  /*2610*/  VIADD R45, R57, 0xc0 ;  /* 0x000000c0392d7836 */ /* 0x000fe20000000000 */
[-C--:B------:R-:W-:Y:S01]  /*2620*/  ISETP.GE.AND P0, PT, R9, R42.reuse, PT ;  /* 0x0000002a0900720c */ /* 0x080fe20003f06270 */
[----:B------:R-:W-:Y:S01]  /*2630*/  VIADD R9, R57, 0xa0 ;  /* 0x000000a039097836 */ /* 0x000fe20000000000 */
[----:B------:R-:W-:Y:S01]  /*2640*/  ISETP.GE.AND P6, PT, R5, R42, PT ;  /* 0x0000002a0500720c */ /* 0x000fe20003fc6270 */
[----:B------:R-:W-:Y:S01]  /*2650*/  VIADD R5, R57, 0xe0 ;  /* 0x000000e039057836 */ /* 0x000fe20000000000 */
[----:B-1----:R-:W-:-:S02]  /*2660*/  LEA R2, P4, R0, UR4, 0x2 ;  /* 0x0000000400027c11 */ /* 0x002fc4000f8810ff */
[-C--:B------:R-:W-:Y:S02]  /*2670*/  ISETP.GE.AND P5, PT, R9, R42.reuse, PT ;  /* 0x0000002a0900720c */ /* 0x080fe40003fa6270 */
[----:B------:R-:W-:Y:S01]  /*2680*/  LEA.HI.X R3, R0, UR5, R7, 0x2, P4 ;  /* 0x0000000500037c11 */ /* 0x000fe2000a0f1407 */
[----:B------:R-:W-:Y:S01]  /*2690*/  VIADD R7, R57, 0x100 ;  /* 0x0000010039077836 */ /* 0x000fe20000000000 */
[----:B------:R-:W-:-:S03]  /*26a0*/  ISETP.GE.AND P4, PT, R45, R42, PT ;  /* 0x0000002a2d00720c */ /* 0x000fc60003f86270 */
[----:B-----5:R0:W-:Y:S01]  /*26b0*/  @!P3 STG.E desc[UR6][R2.64], R11 ;  /* 0x0000000b0200b986 */ /* 0x0201e2000c101906 */
        /* <DEDUP_REMOVED lines=19> */
[C---:B------:R-:W-:Y:S02]  /*27f0*/  VIADD R5, R57.reuse, 0x1e0 ;  /* 0x000001e039057836 */ /* 0x040fe40000000000 */
[----:B------:R-:W-:Y:S01]  /*2800*/  VIADD R57, R57, 0x200 ;  /* 0x0000020039397836 */ /* 0x000fe20000000000 */
[----:B------:R0:W-:Y:S01]  /*2810*/  @!P3 STG.E desc[UR6][R2.64+0x380], R25 ;  /* 0x000380190200b986 */ /* 0x0001e2000c101906 */
[----:B------:R-:W-:-:S03]  /*2820*/  ISETP.GE.AND P3, PT, R7, R42, PT ;  /* 0x0000002a0700720c */ /* 0x000fc60003f66270 */
        /* <DEDUP_REMOVED lines=9> */
[----:B------:R0:W-:Y:S01]  /*28c0*/  @!P2 STG.E desc[UR6][R2.64+0x780], R41 ;  /* 0x000780290200a986 */ /* 0x0001e2000c101906 */
[----:B------:R-:W-:Y:S05]  /*28d0*/  @P1 EXIT ;  /* 0x000000000000194d */ /* 0x000fea0003800000 */
[----:B------:R-:W-:Y:S01]  /*28e0*/  STG.E desc[UR6][R2.64+0x800], R43 ;  /* 0x0008002b02007986 */ /* 0x000fe2000c101906 */
[----:B------:R-:W-:Y:S05]  /*28f0*/  EXIT ;  /* 0x000000000000794d */ /* 0x000fea0003800000 */
.L_x_14:
[----:B------:R-:W-:Y:S01]  /*2900*/  IMAD.MOV.U32 R2, RZ, RZ, RZ ;  /* 0x000000ffff027224 */ /* 0x000fe200078e00ff */
[C---:B------:R-:W-:Y:S01]  /*2910*/  ISETP.GT.U32.AND P0, PT, R3.reuse, 0x1f, PT ;  /* 0x0000001f0300780c */ /* 0x040fe20003f04070 */
[----:B------:R-:W-:Y:S05]  /*2920*/  WARPSYNC.ALL ;  /* 0x0000000000007948 */ /* 0x000fea0003800000 */
[----:B------:R-:W-:-:S04]  /*2930*/  IMAD.HI.U32 R14, R3, 0x15555556, R2 ;  /* 0x15555556030e7827 */ /* 0x000fc800078e0002 */
[----:B------:R-:W-:-:S05]  /*2940*/  IMAD R15, R14, 0x4, R7 ;  /* 0x000000040e0f7824 */ /* 0x000fca00078e0207 */
[----:B------:R0:W-:Y:S01]  /*2950*/  STS [R15+0x3410], R0 ;  /* 0x003410000f007388 */ /* 0x0001e20000000800 */
[----:B------:R-:W-:Y:S06]  /*2960*/  BAR.SYNC.DEFER_BLOCKING 0x0 ;  /* 0x0000000000007b1d */ /* 0x000fec0000010000 */
[----:B------:R-:W-:Y:S05]  /*2970*/  @P0 BRA `(.L_x_29) ;  /* 0x0000000000dc0947 */ /* 0x000fea0003800000 */
[----:B------:R-:W-:Y:S01]  /*2980*/  IMAD R14, R3, 0x34, R7 ;  /* 0x00000034030e7824 */ /* 0x000fe200078e0207 */
[----:B------:R-:W-:-:S04]  /*2990*/  UMOV UR8, 0xffffffff ;  /* 0xffffffff00087882 */ /* 0x000fc80000000000 */
[----:B------:R-:W-:Y:S04]  /*29a0*/  LDS R28, [R14+0x3410] ;  /* 0x003410000e1c7984 */ /* 0x000fe80000000800 */
[----:B------:R-:W-:Y:S04]  /*29b0*/  LDS R29, [R14+0x3414] ;  /* 0x003414000e1d7984 */ /* 0x000fe80000000800 */
[----:B------:R-:W1:Y:S04]  /*29c0*/  LDS R30, [R14+0x3418] ;  /* 0x003418000e1e7984 */ /* 0x000e680000000800 */
[----:B------:R-:W-:Y:S04]  /*29d0*/  LDS R31, [R14+0x341c] ;  /* 0x00341c000e1f7984 */ /* 0x000fe80000000800 */
[----:B------:R-:W2:Y:S04]  /*29e0*/  LDS R32, [R14+0x3420] ;  /* 0x003420000e207984 */ /* 0x000ea80000000800 */
[----:B------:R-:W-:Y:S04]  /*29f0*/  LDS R33, [R14+0x3424] ;  /* 0x003424000e217984 */ /* 0x000fe80000000800 */
[----:B------:R-:W3:Y:S04]  /*2a00*/  LDS R34, [R14+0x3428] ;  /* 0x003428000e227984 */ /* 0x000ee80000000800 */
[----:B------:R-:W-:Y:S04]  /*2a10*/  LDS R35, [R14+0x342c] ;  /* 0x00342c000e237984 */ /* 0x000fe80000000800 */
[----:B------:R-:W4:Y:S04]  /*2a20*/  LDS R36, [R14+0x3430] ;  /* 0x003430000e247984 */ /* 0x000f280000000800 */
[----:B------:R-:W-:Y:S04]  /*2a30*/  LDS R37, [R14+0x3434] ;  /* 0x003434000e257984 */ /* 0x000fe80000000800 */
[----:B------:R-:W5:Y:S04]  /*2a40*/  LDS R38, [R14+0x3438] ;  /* 0x003438000e267984 */ /* 0x000f680000000800 */
[----:B------:R-:W0:Y:S01]  /*2a50*/  LDS R39, [R14+0x343c] ;  /* 0x00343c000e277984 */ /* 0x000e220000000800 */
[----:B-1----:R-:W-:-:S04]  /*2a60*/  IADD3 R40, PT, PT, R30, R29, R28 ;  /* 0x0000001d1e287210 */ /* 0x002fc80007ffe01c */
[----:B--2---:R-:W-:-:S04]  /*2a70*/  IADD3 R40, PT, PT, R32, R40, R31 ;  /* 0x0000002820287210 */ /* 0x004fc80007ffe01f */
[----:B---3--:R-:W-:-:S04]  /*2a80*/  IADD3 R40, PT, PT, R34, R40, R33 ;  /* 0x0000002822287210 */ /* 0x008fc80007ffe021 */
[----:B----4-:R-:W-:-:S04]  /*2a90*/  IADD3 R40, PT, PT, R36, R40, R35 ;  /* 0x0000002824287210 */ /* 0x010fc80007ffe023 */
[----:B-----5:R-:W-:-:S05]  /*2aa0*/  IADD3 R40, PT, PT, R38, R40, R37 ;  /* 0x0000002826287210 */ /* 0x020fca0007ffe025 */
[----:B0-----:R-:W-:Y:S01]  /*2ab0*/  IMAD.IADD R39, R39, 0x1, R40 ;  /* 0x0000000127277824 */ /* 0x001fe200078e0228 */
[----:B------:R-:W-:Y:S06]  /*2ac0*/  BRA.DIV UR8, `(.L_x_30) ;  /* 0x0000007a08547947 */ /* 0x000fec000b800000 */
[----:B------:R-:W0:Y:S02]  /*2ad0*/  SHFL.UP P0, R40, R39, 0x1, RZ ;  /* 0x0420000027287989 */ /* 0x000e2400000000ff */
[----:B0-----:R-:W-:-:S05]  /*2ae0*/  @P0 IMAD.IADD R40, R39, 0x1, R40 ;  /* 0x0000000127280824 */ /* 0x001fca00078e0228 */
[----:B------:R-:W0:Y:S02]  /*2af0*/  SHFL.UP P0, R43, R40, 0x2, RZ ;  /* 0x04400000282b7989 */ /* 0x000e2400000000ff */
[----:B0-----:R-:W-:-:S05]  /*2b00*/  @P0 IMAD.IADD R43, R40, 0x1, R43 ;  /* 0x00000001282b0824 */ /* 0x001fca00078e022b */
[----:B------:R-:W0:Y:S02]  /*2b10*/  SHFL.UP P0, R44, R43, 0x4, RZ ;  /* 0x048000002b2c7989 */ /* 0x000e2400000000ff */
[----:B0-----:R-:W-:-:S05]  /*2b20*/  @P0 IMAD.IADD R44, R43, 0x1, R44 ;  /* 0x000000012b2c0824 */ /* 0x001fca00078e022c */
[----:B------:R-:W0:Y:S02]  /*2b30*/  SHFL.UP P0, R45, R44, 0x8, RZ ;  /* 0x050000002c2d7989 */ /* 0x000e2400000000ff */
[----:B0-----:R-:W-:-:S05]  /*2b40*/  @P0 IMAD.IADD R45, R44, 0x1, R45 ;  /* 0x000000012c2d0824 */ /* 0x001fca00078e022d */
[----:B------:R0:W1:Y:S02]  /*2b50*/  SHFL.UP P0, R46, R45, 0x10, RZ ;  /* 0x060000002d2e7989 */ /* 0x00006400000000ff */
.L_x_120:
[----:B-1----:R-:W-:-:S04]  /*2b60*/  @P0 IMAD.IADD R46, R45, 0x1, R46 ;  /* 0x000000012d2e0824 */ /* 0x002fc800078e022e */
[----:B------:R-:W-:-:S04]  /*2b70*/  IMAD.IADD R39, R46, 0x1, -R39 ;  /* 0x000000012e277824 */ /* 0x000fc800078e0a27 */
[----:B------:R-:W-:Y:S01]  /*2b80*/  IMAD.IADD R28, R28, 0x1, R39 ;  /* 0x000000011c1c7824 */ /* 0x000fe200078e0227 */
[----:B------:R1:W-:Y:S03]  /*2b90*/  STS [R14+0x3410], R39 ;  /* 0x003410270e007388 */ /* 0x0003e60000000800 */
        /* <DEDUP_REMOVED lines=19> */
[----:B------:R1:W-:Y:S04]  /*2cd0*/  STS [R14+0x3438], R37 ;  /* 0x003438250e007388 */ /* 0x0003e80000000800 */
[----:B------:R1:W-:Y:S02]  /*2ce0*/  STS [R14+0x343c], R43 ;  /* 0x00343c2b0e007388 */ /* 0x0003e40000000800 */
.L_x_29:
[----:B------:R-:W-:Y:S05]  /*2cf0*/  WARPSYNC.ALL ;  /* 0x0000000000007948 */ /* 0x000fea0003800000 */
[----:B------:R-:W-:Y:S01]  /*2d00*/  BAR.SYNC.DEFER_BLOCKING 0x0 ;  /* 0x0000000000007b1d */ /* 0x000fe20000010000 */
[----:B------:R-:W-:Y:S02]  /*2d10*/  ISETP.NE.AND P0, PT, R50, RZ, PT ;  /* 0x000000ff3200720c */ /* 0x000fe40003f05270 */
[----:B-1----:R-:W-:-:S03]  /*2d20*/  SHF.R.U32.HI R28, RZ, UR5, R27 ;  /* 0x00000005ff1c7c19 */ /* 0x002fc6000801161b */
[----:B------:R-:W-:Y:S01]  /*2d30*/  BSSY.RECONVERGENT B0, `(.L_x_31) ;  /* 0x0000028000007945 */ /* 0x000fe20003800200 */
[----:B------:R-:W-:Y:S01]  /*2d40*/  LOP3.LUT R28, R28, UR4, RZ, 0x30, !PT ;  /* 0x000000041c1c7c12 */ /* 0x000fe2000f8e30ff */
[----:B0-----:R-:W0:Y:S06]  /*2d50*/  LDS R15, [R15+0x3410] ;  /* 0x003410000f0f7984 */ /* 0x001e2c0000000800 */
[----:B------:R-:W-:Y:S05]  /*2d60*/  @P0 BRA `(.L_x_32) ;  /* 0x0000000000900947 */ /* 0x000fea0003800000 */
[----:B------:R-:W0:Y:S04]  /*2d70*/  LDS R14, [R51] ;  /* 0x00000000330e7984 */ /* 0x000e280000000800 */
[----:B------:R-:W1:Y:S04]  /*2d80*/  LDS R30, [R51+0x400] ;  /* 0x00040000331e7984 */ /* 0x000e680000000800 */
[----:B------:R-:W2:Y:S04]  /*2d90*/  LDS R32, [R51+0x800] ;  /* 0x0008000033207984 */ /* 0x000ea80000000800 */
[----:B------:R-:W3:Y:S04]  /*2da0*/  LDS R34, [R51+0xc00] ;  /* 0x000c000033227984 */ /* 0x000ee80000000800 */
[----:B------:R-:W4:Y:S04]  /*2db0*/  LDS R36, [R51+0x1000] ;  /* 0x0010000033247984 */ /* 0x000f280000000800 */
[----:B------:R-:W5:Y:S04]  /*2dc0*/  LDS R38, [R51+0x1400] ;  /* 0x0014000033267984 */ /* 0x000f680000000800 */
[----:B------:R-:W5:Y:S04]  /*2dd0*/  LDS R40, [R51+0x1800] ;  /* 0x0018000033287984 */ /* 0x000f680000000800 */
[----:B------:R-:W5:Y:S04]  /*2de0*/  LDS R44, [R51+0x1c00] ;  /* 0x001c0000332c7984 */ /* 0x000f680000000800 */
[----:B------:R-:W5:Y:S04]  /*2df0*/  LDS R46, [R51+0x2000] ;  /* 0x00200000332e7984 */ /* 0x000f680000000800 */
[----:B------:R-:W5:Y:S04]  /*2e00*/  LDS R58, [R51+0x2400] ;  /* 0x00240000333a7984 */ /* 0x000f680000000800 */
[----:B------:R-:W5:Y:S01]  /*2e10*/  LDS R60, [R51+0x2800] ;  /* 0x00280000333c7984 */ /* 0x000f620000000800 */
[----:B0-----:R-:W-:-:S03]  /*2e20*/  IMAD.IADD R14, R15, 0x1, R14 ;  /* 0x000000010f0e7824 */ /* 0x001fc600078e020e */
[----:B------:R-:W0:Y:S01]  /*2e30*/  LDS R62, [R51+0x2c00] ;  /* 0x002c0000333e7984 */ /* 0x000e220000000800 */
[C---:B-1----:R-:W-:Y:S02]  /*2e40*/  IMAD.IADD R30, R15.reuse, 0x1, R30 ;  /* 0x000000010f1e7824 */ /* 0x042fe400078e021e */
[C---:B--2---:R-:W-:Y:S01]  /*2e50*/  IMAD.IADD R32, R15.reuse, 0x1, R32 ;  /* 0x000000010f207824 */ /* 0x044fe200078e0220 */
[----:B------:R1:W-:Y:S01]  /*2e60*/  STS [R51], R14 ;  /* 0x0000000e33007388 */ /* 0x0003e20000000800 */
[----:B---3--:R-:W-:-:S03]  /*2e70*/  IMAD.IADD R34, R15, 0x1, R34 ;  /* 0x000000010f227824 */ /* 0x008fc600078e0222 */
[----:B------:R1:W-:Y:S01]  /*2e80*/  STS [R51+0x400], R30 ;  /* 0x0004001e33007388 */ /* 0x0003e20000000800 */
[----:B----4-:R-:W-:-:S03]  /*2e90*/  IMAD.IADD R36, R15, 0x1, R36 ;  /* 0x000000010f247824 */ /* 0x010fc600078e0224 */
[----:B------:R1:W-:Y:S01]  /*2ea0*/  STS [R51+0x800], R32 ;  /* 0x0008002033007388 */ /* 0x0003e20000000800 */
[----:B-----5:R-:W-:-:S03]  /*2eb0*/  IMAD.IADD R38, R15, 0x1, R38 ;  /* 0x000000010f267824 */ /* 0x020fc600078e0226 */
[----:B------:R1:W-:Y:S01]  /*2ec0*/  STS [R51+0xc00], R34 ;  /* 0x000c002233007388 */ /* 0x0003e20000000800 */
[----:B------:R-:W-:-:S03]  /*2ed0*/  IMAD.IADD R40, R15, 0x1, R40 ;  /* 0x000000010f287824 */ /* 0x000fc600078e0228 */
        /* <DEDUP_REMOVED lines=9> */
[----:B0-----:R-:W-:-:S03]  /*2f70*/  IMAD.IADD R62, R15, 0x1, R62 ;  /* 0x000000010f3e7824 */ /* 0x001fc600078e023e */
[----:B------:R1:W-:Y:S04]  /*2f80*/  STS [R51+0x2400], R58 ;  /* 0x0024003a33007388 */ /* 0x0003e80000000800 */
[----:B------:R1:W-:Y:S04]  /*2f90*/  STS [R51+0x2800], R60 ;  /* 0x0028003c33007388 */ /* 0x0003e80000000800 */
[----:B------:R1:W-:Y:S02]  /*2fa0*/  STS [R51+0x2c00], R62 ;  /* 0x002c003e33007388 */ /* 0x0003e40000000800 */
.L_x_32:
[----:B------:R-:W-:Y:S05]  /*2fb0*/  BSYNC.RECONVERGENT B0 ;  /* 0x0000000000007941 */ /* 0x000fea0003800200 */
.L_x_31:
[----:B------:R-:W-:Y:S01]  /*2fc0*/  BAR.SYNC.DEFER_BLOCKING 0x0 ;  /* 0x0000000000007b1d */ /* 0x000fe20000010000 */
[----:B------:R-:W-:Y:S01]  /*2fd0*/  R2P PR, R28, 0x7f ;  /* 0x0000007f1c007804 */ /* 0x000fe20000000000 */
[----:B------:R-:W-:-:S04]  /*2fe0*/  IMAD.MOV.U32 R47, RZ, RZ, RZ ;  /* 0x000000ffff2f7224 */ /* 0x000fc800078e00ff */
[----:B------:R-:W-:Y:S08]  /*2ff0*/  BSSY.RECONVERGENT B0, `(.L_x_33) ;  /* 0x0000024000007945 */ /* 0x000ff00003800200 */
[----:B-1----:R-:W-:Y:S02]  /*3000*/  VOTE.ANY R14, PT, P0 ;  /* 0x00000000000e7806 */ /* 0x002fe400000e0100 */
[----:B------:R-:W-:-:S02]  /*3010*/  VOTE.ANY R29, PT, P1 ;  /* 0x00000000001d7806 */ /* 0x000fc400008e0100 */
[----:B------:R-:W-:Y:S02]  /*3020*/  @!P0 LOP3.LUT R14, RZ, R14, RZ, 0x33, !PT ;  /* 0x0000000eff0e8212 */ /* 0x000fe400078e33ff */
[----:B------:R-:W-:Y:S02]  /*3030*/  VOTE.ANY R31, PT, P2 ;  /* 0x00000000001f7806 */ /* 0x000fe400010e0100 */
[----:B------:R-:W-:Y:S02]  /*3040*/  @!P1 LOP3.LUT R29, RZ, R29, RZ, 0x33, !PT ;  /* 0x0000001dff1d9212 */ /* 0x000fe400078e33ff */
[----:B------:R-:W-:Y:S02]  /*3050*/  VOTE.ANY R33, PT, P3 ;  /* 0x0000000000217806 */ /* 0x000fe400018e0100 */
[----:B------:R-:W-:Y:S02]  /*3060*/  @!P2 LOP3.LUT R31, RZ, R31, RZ, 0x33, !PT ;  /* 0x0000001fff1fa212 */ /* 0x000fe400078e33ff */
[----:B------:R-:W-:-:S02]  /*3070*/  LOP3.LUT R14, R29, R14, RZ, 0xc0, !PT ;  /* 0x0000000e1d0e7212 */ /* 0x000fc400078ec0ff */
[----:B------:R-:W-:Y:S02]  /*3080*/  @!P3 LOP3.LUT R33, RZ, R33, RZ, 0x33, !PT ;  /* 0x00000021ff21b212 */ /* 0x000fe400078e33ff */
[----:B------:R-:W-:Y:S02]  /*3090*/  LOP3.LUT R14, R31, R14, RZ, 0xc0, !PT ;  /* 0x0000000e1f0e7212 */ /* 0x000fe400078ec0ff */
[----:B------:R-:W-:Y:S02]  /*30a0*/  VOTE.ANY R29, PT, P4 ;  /* 0x00000000001d7806 */ /* 0x000fe400020e0100 */
[----:B------:R-:W-:Y:S02]  /*30b0*/  LOP3.LUT R14, R33, R14, RZ, 0xc0, !PT ;  /* 0x0000000e210e7212 */ /* 0x000fe400078ec0ff */
[----:B------:R-:W-:Y:S02]  /*30c0*/  @!P4 LOP3.LUT R29, RZ, R29, RZ, 0x33, !PT ;  /* 0x0000001dff1dc212 */ /* 0x000fe400078e33ff */
[----:B------:R-:W-:-:S02]  /*30d0*/  VOTE.ANY R31, PT, P5 ;  /* 0x00000000001f7806 */ /* 0x000fc400028e0100 */
[----:B------:R-:W-:Y:S01]  /*30e0*/  LOP3.LUT R14, R29, R14, RZ, 0xc0, !PT ;  /* 0x0000000e1d0e7212 */ /* 0x000fe200078ec0ff */
[----:B------:R-:W-:Y:S01]  /*30f0*/  IMAD.SHL.U32 R29, R3, 0x20, RZ ;  /* 0x00000020031d7824 */ /* 0x000fe200078e00ff */
[----:B------:R-:W-:Y:S02]  /*3100*/  LOP3.LUT P0, RZ, R28, 0x80, RZ, 0xc0, !PT ;  /* 0x000000801cff7812 */ /* 0x000fe4000780c0ff */
[----:B------:R-:W-:Y:S02]  /*3110*/  @!P5 LOP3.LUT R31, RZ, R31, RZ, 0x33, !PT ;  /* 0x0000001fff1fd212 */ /* 0x000fe400078e33ff */
[----:B------:R-:W-:Y:S02]  /*3120*/  VOTE.ANY R30, PT, P6 ;  /* 0x00000000001e7806 */ /* 0x000fe400030e0100 */
[----:B------:R-:W-:Y:S02]  /*3130*/  LOP3.LUT R31, R31, R14, RZ, 0xc0, !PT ;  /* 0x0000000e1f1f7212 */ /* 0x000fe400078ec0ff */
[----:B------:R-:W1:Y:S01]  /*3140*/  S2R R14, SR_LEMASK ;  /* 0x00000000000e7919 */ /* 0x000e620000003a00 */
[----:B------:R-:W-:-:S04]  /*3150*/  @!P6 LOP3.LUT R30, RZ, R30, RZ, 0x33, !PT ;  /* 0x0000001eff1ee212 */ /* 0x000fc800078e33ff */
[----:B------:R-:W-:Y:S02]  /*3160*/  VOTE.ANY R32, PT, P0 ;  /* 0x0000000000207806 */ /* 0x000fe400000e0100 */
[----:B------:R-:W-:Y:S02]  /*3170*/  LOP3.LUT R31, R30, R31, RZ, 0xc0, !PT ;  /* 0x0000001f1e1f7212 */ /* 0x000fe400078ec0ff */
[----:B------:R-:W-:Y:S02]  /*3180*/  @!P0 LOP3.LUT R32, RZ, R32, RZ, 0x33, !PT ;  /* 0x00000020ff208212 */ /* 0x000fe400078e33ff */
[----:B------:R-:W-:Y:S02]  /*3190*/  LOP3.LUT R30, R29, 0x7c00, RZ, 0xc0, !PT ;  /* 0x00007c001d1e7812 */ /* 0x000fe400078ec0ff */
[----:B------:R-:W-:-:S03]  /*31a0*/  LOP3.LUT R31, R32, R31, RZ, 0xc0, !PT ;  /* 0x0000001f201f7212 */ /* 0x000fc600078ec0ff */
[----:B------:R-:W-:Y:S01]  /*31b0*/  IMAD.IADD R29, R7, 0x1, R30 ;  /* 0x00000001071d7824 */ /* 0x000fe200078e021e */
[----:B------:R-:W2:Y:S01]  /*31c0*/  FLO.U32 R32, R31 ;  /* 0x0000001f00207300 */ /* 0x000ea200000e0000 */
[----:B-1----:R-:W-:Y:S02]  /*31d0*/  LOP3.LUT R44, R14, R31, RZ, 0xc0, !PT ;  /* 0x0000001f0e2c7212 */ /* 0x002fe400078ec0ff */
[----:B--2---:R-:W-:-:S05]  /*31e0*/  ISETP.NE.AND P0, PT, R24, R32, PT ;  /* 0x000000201800720c */ /* 0x004fca0003f05270 */
[----:B------:R-:W1:Y:S08]  /*31f0*/  POPC R44, R44 ;  /* 0x0000002c002c7309 */ /* 0x000e700000000000 */
[----:B------:R-:W-:Y:S05]  /*3200*/  @P0 BRA `(.L_x_34) ;  /* 0x0000000000080947 */ /* 0x000fea0003800000 */
[----:B------:R-:W-:-:S06]  /*3210*/  IMAD R47, R28, 0x4, R29 ;  /* 0x000000041c2f7824 */ /* 0x000fcc00078e021d */
[----:B-1----:R2:W3:Y:S02]  /*3220*/  ATOMS.ADD R47, [R47], R44 ;  /* 0x0000002c2f2f738c */ /* 0x0024e40000000000 */
.L_x_34:
[----:B------:R-:W-:Y:S05]  /*3230*/  BSYNC.RECONVERGENT B0 ;  /* 0x0000000000007941 */ /* 0x000fea0003800200 */
.L_x_33:
[----:B------:R-:W-:Y:S01]  /*3240*/  R2P PR, R52, 0x7f ;  /* 0x0000007f34007804 */ /* 0x000fe20000000000 */
[----:B---3--:R3:W4:Y:S01]  /*3250*/  SHFL.IDX PT, R47, R47, R32, 0x1f ;  /* 0x00001f202f2f7589 */ /* 0x00872200000e0000 */
[----:B------:R-:W-:Y:S01]  /*3260*/  BSSY.RECONVERGENT B0, `(.L_x_35) ;  /* 0x0000021000007945 */ /* 0x000fe20003800200 */
[----:B------:R-:W-:-:S10]  /*3270*/  IMAD.MOV.U32 R49, RZ, RZ, RZ ;  /* 0x000000ffff317224 */ /* 0x000fd400078e00ff */
[----:B------:R-:W-:Y:S02]  /*3280*/  VOTE.ANY R28, PT, P0 ;  /* 0x00000000001c7806 */ /* 0x000fe400000e0100 */
[----:B------:R-:W-:Y:S02]  /*3290*/  VOTE.ANY R31, PT, P1 ;  /* 0x00000000001f7806 */ /* 0x000fe400008e0100 */
[----:B------:R-:W-:Y:S02]  /*32a0*/  @!P0 LOP3.LUT R28, RZ, R28, RZ, 0x33, !PT ;  /* 0x0000001cff1c8212 */ /* 0x000fe400078e33ff */
[----:B------:R-:W-:Y:S02]  /*32b0*/  VOTE.ANY R33, PT, P2 ;  /* 0x0000000000217806 */ /* 0x000fe400010e0100 */
[----:B------:R-:W-:Y:S02]  /*32c0*/  @!P1 LOP3.LUT R31, RZ, R31, RZ, 0x33, !PT ;  /* 0x0000001fff1f9212 */ /* 0x000fe400078e33ff */
[----:B------:R-:W-:-:S02]  /*32d0*/  @!P2 LOP3.LUT R33, RZ, R33, RZ, 0x33, !PT ;  /* 0x00000021ff21a212 */ /* 0x000fc400078e33ff */
[----:B------:R-:W-:Y:S02]  /*32e0*/  LOP3.LUT R28, R31, R28, RZ, 0xc0, !PT ;  /* 0x0000001c1f1c7212 */ /* 0x000fe400078ec0ff */
[----:B------:R-:W-:Y:S02]  /*32f0*/  VOTE.ANY R31, PT, P3 ;  /* 0x00000000001f7806 */ /* 0x000fe400018e0100 */
[----:B------:R-:W-:Y:S02]  /*3300*/  LOP3.LUT R28, R33, R28, RZ, 0xc0, !PT ;  /* 0x0000001c211c7212 */ /* 0x000fe400078ec0ff */
[----:B------:R-:W-:Y:S02]  /*3310*/  LOP3.LUT P0, RZ, R52, 0x80, RZ, 0xc0, !PT ;  /* 0x0000008034ff7812 */ /* 0x000fe4000780c0ff */
[----:B------:R-:W-:Y:S02]  /*3320*/  VOTE.ANY R33, PT, P4 ;  /* 0x0000000000217806 */ /* 0x000fe400020e0100 */
[----:B------:R-:W-:-:S02]  /*3330*/  @!P3 LOP3.LUT R31, RZ, R31, RZ, 0x33, !PT ;  /* 0x0000001fff1fb212 */ /* 0x000fc400078e33ff */
[----:B------:R-:W-:Y:S02]  /*3340*/  @!P4 LOP3.LUT R33, RZ, R33, RZ, 0x33, !PT ;  /* 0x00000021ff21c212 */ /* 0x000fe400078e33ff */
[----:B------:R-:W-:Y:S02]  /*3350*/  LOP3.LUT R28, R31, R28, RZ, 0xc0, !PT ;  /* 0x0000001c1f1c7212 */ /* 0x000fe400078ec0ff */
[----:B------:R-:W-:Y:S02]  /*3360*/  VOTE.ANY R31, PT, P5 ;  /* 0x00000000001f7806 */ /* 0x000fe400028e0100 */
[----:B------:R-:W-:Y:S02]  /*3370*/  LOP3.LUT R28, R33, R28, RZ, 0xc0, !PT ;  /* 0x0000001c211c7212 */ /* 0x000fe400078ec0ff */
[----:B------:R-:W-:Y:S02]  /*3380*/  VOTE.ANY R33, PT, P6 ;  /* 0x0000000000217806 */ /* 0x000fe400030e0100 */
[----:B------:R-:W-:-:S02]  /*3390*/  @!P5 LOP3.LUT R31, RZ, R31, RZ, 0x33, !PT ;  /* 0x0000001fff1fd212 */ /* 0x000fc400078e33ff */
[----:B------:R-:W-:Y:S02]  /*33a0*/  VOTE.ANY R35, PT, P0 ;  /* 0x0000000000237806 */ /* 0x000fe400000e0100 */
[----:B------:R-:W-:Y:S02]  /*33b0*/  @!P6 LOP3.LUT R33, RZ, R33, RZ, 0x33, !PT ;  /* 0x00000021ff21e212 */ /* 0x000fe400078e33ff */
[----:B------:R-:W-:Y:S02]  /*33c0*/  LOP3.LUT R28, R31, R28, RZ, 0xc0, !PT ;  /* 0x0000001c1f1c7212 */ /* 0x000fe400078ec0ff */
[----:B------:R-:W-:Y:S02]  /*33d0*/  @!P0 LOP3.LUT R35, RZ, R35, RZ, 0x33, !PT ;  /* 0x00000023ff238212 */ /* 0x000fe400078e33ff */
[----:B------:R-:W-:-:S04]  /*33e0*/  LOP3.LUT R28, R33, R28, RZ, 0xc0, !PT ;  /* 0x0000001c211c7212 */ /* 0x000fc800078ec0ff */
[----:B------:R-:W-:-:S04]  /*33f0*/  LOP3.LUT R35, R35, R28, RZ, 0xc0, !PT ;  /* 0x0000001c23237212 */ /* 0x000fc800078ec0ff */
[----:B------:R-:W5:Y:S01]  /*3400*/  FLO.U32 R30, R35 ;  /* 0x00000023001e7300 */ /* 0x000f6200000e0000 */
[----:B------:R-:W-:-:S07]  /*3410*/  LOP3.LUT R46, R14, R35, RZ, 0xc0, !PT ;  /* 0x000000230e2e7212 */ /* 0x000fce00078ec0ff */
[----:B------:R-:W0:Y:S01]  /*3420*/  POPC R46, R46 ;  /* 0x0000002e002e7309 */ /* 0x000e220000000000 */
[----:B-----5:R-:W-:-:S13]  /*3430*/  ISETP.NE.AND P0, PT, R24, R30, PT ;  /* 0x0000001e1800720c */ /* 0x020fda0003f05270 */
[----:B0--34-:R-:W-:Y:S05]  /*3440*/  @P0 BRA `(.L_x_36) ;  /* 0x0000000000080947 */ /* 0x019fea0003800000 */
[----:B------:R-:W-:-:S06]  /*3450*/  IMAD R49, R52, 0x4, R29 ;  /* 0x0000000434317824 */ /* 0x000fcc00078e021d */
[----:B------:R0:W3:Y:S02]  /*3460*/  ATOMS.ADD R49, [R49], R46 ;  /* 0x0000002e3131738c */ /* 0x0000e40000000000 */
.L_x_36:
[----:B------:R-:W-:Y:S05]  /*3470*/  BSYNC.RECONVERGENT B0 ;  /* 0x0000000000007941 */ /* 0x000fea0003800200 */
.L_x_35:
        /* <DEDUP_REMOVED lines=35> */
.L_x_38:
[----:B------:R-:W-:Y:S05]  /*36b0*/  BSYNC.RECONVERGENT B0 ;  /* 0x0000000000007941 */ /* 0x000fea0003800200 */
.L_x_37:
        /* <DEDUP_REMOVED lines=27> */
[----:B------:R-:W-:Y:S02]  /*3870*/  LOP3.LUT R35, R35, R28, RZ, 0xc0, !PT ;  /* 0x0000001c23237212 */ /* 0x000fe400078ec0ff */
[----:B------:R-:W-:Y:S02]  /*3880*/  SHF.R.U32.HI R28, RZ, UR5, R23 ;  /* 0x00000005ff1c7c19 */ /* 0x000fe40008011617 */
[----:B------:R-:W5:Y:S01]  /*3890*/  FLO.U32 R39, R35 ;  /* 0x0000002300277300 */ /* 0x000f6200000e0000 */
[----:B------:R-:W-:Y:S02]  /*38a0*/  LOP3.LUT R53, R14, R35, RZ, 0xc0, !PT ;  /* 0x000000230e357212 */ /* 0x000fe400078ec0ff */
[----:B------:R-:W-:-:S05]  /*38b0*/  LOP3.LUT R30, R28, UR4, RZ, 0x30, !PT ;  /* 0x000000041c1e7c12 */ /* 0x000fca000f8e30ff */
[----:B------:R-:W0:Y:S01]  /*38c0*/  POPC R53, R53 ;  /* 0x0000003500357309 */ /* 0x000e220000000000 */
[----:B-----5:R-:W-:-:S13]  /*38d0*/  ISETP.NE.AND P0, PT, R24, R39, PT ;  /* 0x000000271800720c */ /* 0x020fda0003f05270 */
[----:B0--34-:R-:W-:Y:S05]  /*38e0*/  @P0 BRA `(.L_x_40) ;  /* 0x0000000000080947 */ /* 0x019fea0003800000 */
[----:B------:R-:W-:-:S05]  /*38f0*/  IMAD R48, R48, 0x4, R29 ;  /* 0x0000000430307824 */ /* 0x000fca00078e021d */
[----:B------:R0:W3:Y:S02]  /*3900*/  ATOMS.ADD R56, [R48], R53 ;  /* 0x000000353038738c */ /* 0x0000e40000000000 */
.L_x_40:
[----:B------:R-:W-:Y:S05]  /*3910*/  BSYNC.RECONVERGENT B0 ;  /* 0x0000000000007941 */ /* 0x000fea0003800200 */
.L_x_39:
        /* <DEDUP_REMOVED lines=30> */
[----:B0-----:R-:W-:Y:S02]  /*3b00*/  LOP3.LUT R48, R14, R35, RZ, 0xc0, !PT ;  /* 0x000000230e307212 */ /* 0x001fe400078ec0ff */
[----:B------:R-:W-:-:S05]  /*3b10*/  LOP3.LUT R34, R28, UR4, RZ, 0x30, !PT ;  /* 0x000000041c227c12 */ /* 0x000fca000f8e30ff */
[----:B------:R-:W0:Y:S01]  /*3b20*/  POPC R48, R48 ;  /* 0x0000003000307309 */ /* 0x000e220000000000 */
[----:B-----5:R-:W-:-:S13]  /*3b30*/  ISETP.NE.AND P0, PT, R24, R32, PT ;  /* 0x000000201800720c */ /* 0x020fda0003f05270 */
[----:B0--34-:R-:W-:Y:S05]  /*3b40*/  @P0 BRA `(.L_x_42) ;  /* 0x0000000000080947 */ /* 0x019fea0003800000 */
[----:B------:R-:W-:-:S06]  /*3b50*/  IMAD R45, R30, 0x4, R29 ;  /* 0x000000041e2d7824 */ /* 0x000fcc00078e021d */
[----:B------:R0:W3:Y:S02]  /*3b60*/  ATOMS.ADD R45, [R45], R48 ;  /* 0x000000302d2d738c */ /* 0x0000e40000000000 */
.L_x_42:
[----:B------:R-:W-:Y:S05]  /*3b70*/  BSYNC.RECONVERGENT B0 ;  /* 0x0000000000007941 */ /* 0x000fea0003800200 */
.L_x_41:
        /* <DEDUP_REMOVED lines=35> */
[----:B------:R-:W-:-:S06]  /*3db0*/  IMAD R36, R34, 0x4, R29 ;  /* 0x0000000422247824 */ /* 0x000fcc00078e021d */
[----:B------:R0:W3:Y:S02]  /*3dc0*/  ATOMS.ADD R36, [R36], R37 ;  /* 0x000000252424738c */ /* 0x0000e40000000000 */
.L_x_44:
[----:B------:R-:W-:Y:S05]  /*3dd0*/  BSYNC.RECONVERGENT B0 ;  /* 0x0000000000007941 */ /* 0x000fea0003800200 */
.L_x_43:
        /* <DEDUP_REMOVED lines=37> */
.L_x_46:
[----:B------:R-:W-:Y:S05]  /*4030*/  BSYNC.RECONVERGENT B0 ;  /* 0x0000000000007941 */ /* 0x000fea0003800200 */
.L_x_45:
        /* <DEDUP_REMOVED lines=37> */
.L_x_48:
[----:B------:R-:W-:Y:S05]  /*4290*/  BSYNC.RECONVERGENT B0 ;  /* 0x0000000000007941 */ /* 0x000fea0003800200 */
.L_x_47:
[----:B------:R-:W-:Y:S01]  /*42a0*/  R2P PR, R40, 0x7f ;  /* 0x0000007f28007804 */ /* 0x000fe20000000000 */
[----:B---3--:R3:W4:Y:S01]  /*42b0*/  SHFL.IDX PT, R32, R32, R55, 0x1f ;  /* 0x00001f3720207589 */ /* 0x00872200000e0000 */
[----:B------:R-:W-:Y:S01]  /*42c0*/  SHF.R.U32.HI R38, RZ, UR5, R12 ;  /* 0x00000005ff267c19 */ /* 0x000fe2000801160c */
[----:B------:R-:W-:Y:S01]  /*42d0*/  BSSY.RECONVERGENT B0, `(.L_x_49) ;  /* 0x0000022000007945 */ /* 0x000fe20003800200 */
[----:B------:R-:W-:Y:S02]  /*42e0*/  IMAD.MOV.U32 R30, RZ, RZ, RZ ;  /* 0x000000ffff1e7224 */ /* 0x000fe400078e00ff */
[----:B------:R-:W-:-:S07]  /*42f0*/  LOP3.LUT R38, R38, UR4, RZ, 0x30, !PT ;  /* 0x0000000426267c12 */ /* 0x000fce000f8e30ff */
        /* <DEDUP_REMOVED lines=31> */
.L_x_50:
[----:B------:R-:W-:Y:S05]  /*44f0*/  BSYNC.RECONVERGENT B0 ;  /* 0x0000000000007941 */ /* 0x000fea0003800200 */
.L_x_49:
        /* <DEDUP_REMOVED lines=9> */
[----:B------:R-:W-:Y:S02]  /*4590*/  @!P1 LOP3.LUT R39, RZ, R39, RZ, 0x33, !PT ;  /* 0x00000027ff279212 */ /* 0x000fe400078e33ff */
[----:B------:R-:W-:Y:S02]  /*45a0*/  VOTE.ANY R55, PT, P2 ;  /* 0x0000000000377806 */ /* 0x000fe400010e0100 */
[----:B------:R-:W-:-:S02]  /*45b0*/  LOP3.LUT R28, R39, R28, RZ, 0xc0, !PT ;  /* 0x0000001c271c7212 */ /* 0x000fc400078ec0ff */
[----:B------:R-:W-:Y:S02]  /*45c0*/  VOTE.ANY R39, PT, P3 ;  /* 0x0000000000277806 */ /* 0x000fe400018e0100 */
[----:B------:R-:W-:Y:S02]  /*45d0*/  @!P2 LOP3.LUT R55, RZ, R55, RZ, 0x33, !PT ;  /* 0x00000037ff37a212 */ /* 0x000fe400078e33ff */
[----:B------:R-:W-:Y:S02]  /*45e0*/  @!P3 LOP3.LUT R39, RZ, R39, RZ, 0x33, !PT ;  /* 0x00000027ff27b212 */ /* 0x000fe400078e33ff */
[----:B------:R-:W-:Y:S02]  /*45f0*/  LOP3.LUT R28, R55, R28, RZ, 0xc0, !PT ;  /* 0x0000001c371c7212 */ /* 0x000fe400078ec0ff */
[----:B------:R-:W-:Y:S02]  /*4600*/  LOP3.LUT P0, RZ, R38, 0x80, RZ, 0xc0, !PT ;  /* 0x0000008026ff7812 */ /* 0x000fe4000780c0ff */
[----:B------:R-:W-:-:S02]  /*4610*/  VOTE.ANY R55, PT, P4 ;  /* 0x0000000000377806 */ /* 0x000fc400020e0100 */
[----:B------:R-:W-:Y:S02]  /*4620*/  LOP3.LUT R28, R39, R28, RZ, 0xc0, !PT ;  /* 0x0000001c271c7212 */ /* 0x000fe400078ec0ff */
[----:B------:R-:W-:Y:S02]  /*4630*/  VOTE.ANY R39, PT, P5 ;  /* 0x0000000000277806 */ /* 0x000fe400028e0100 */
[----:B------:R-:W-:Y:S02]  /*4640*/  @!P4 LOP3.LUT R55, RZ, R55, RZ, 0x33, !PT ;  /* 0x00000037ff37c212 */ /* 0x000fe400078e33ff */
[----:B------:R-:W-:Y:S02]  /*4650*/  @!P5 LOP3.LUT R39, RZ, R39, RZ, 0x33, !PT ;  /* 0x00000027ff27d212 */ /* 0x000fe400078e33ff */
[----:B------:R-:W-:Y:S02]  /*4660*/  LOP3.LUT R28, R55, R28, RZ, 0xc0, !PT ;  /* 0x0000001c371c7212 */ /* 0x000fe400078ec0ff */
[----:B------:R-:W-:-:S02]  /*4670*/  VOTE.ANY R55, PT, P6 ;  /* 0x0000000000377806 */ /* 0x000fc400030e0100 */
[----:B------:R-:W-:Y:S02]  /*4680*/  LOP3.LUT R28, R39, R28, RZ, 0xc0, !PT ;  /* 0x0000001c271c7212 */ /* 0x000fe400078ec0ff */
[----:B------:R-:W-:Y:S02]  /*4690*/  VOTE.ANY R39, PT, P0 ;  /* 0x0000000000277806 */ /* 0x000fe400000e0100 */
[----:B------:R-:W-:Y:S02]  /*46a0*/  @!P6 LOP3.LUT R55, RZ, R55, RZ, 0x33, !PT ;  /* 0x00000037ff37e212 */ /* 0x000fe400078e33ff */
        /* <DEDUP_REMOVED lines=8> */
[----:B------:R-:W-:-:S05]  /*4730*/  IMAD R43, R38, 0x4, R29 ;  /* 0x00000004262b7824 */ /* 0x000fca00078e021d */
[----:B------:R0:W3:Y:S02]  /*4740*/  ATOMS.ADD R60, [R43], R28 ;  /* 0x0000001c2b3c738c */ /* 0x0000e40000000000 */
.L_x_52:
[----:B------:R-:W-:Y:S05]  /*4750*/  BSYNC.RECONVERGENT B0 ;  /* 0x0000000000007941 */ /* 0x000fea0003800200 */
.L_x_51:
[----:B------:R-:W-:Y:S01]  /*4760*/  R2P PR, R40, 0x7f ;  /* 0x0000007f28007804 */ /* 0x000fe20000000000 */
[----:B---3--:R3:W4:Y:S01]  /*4770*/  SHFL.IDX PT, R39, R60, R39, 0x1f ;  /* 0x00001f273c277589 */ /* 0x00872200000e0000 */
[----:B------:R-:W-:Y:S01]  /*4780*/  SHF.R.U32.HI R58, RZ, UR5, R16 ;  /* 0x00000005ff3a7c19 */ /* 0x000fe20008011610 */
[----:B------:R-:W-:Y:S01]  /*4790*/  BSSY.RECONVERGENT B0, `(.L_x_53) ;  /* 0x0000022000007945 */ /* 0x000fe20003800200 */
[----:B------:R-:W-:Y:S02]  /*47a0*/  IMAD.MOV.U32 R64, RZ, RZ, RZ ;  /* 0x000000ffff407224 */ /* 0x000fe400078e00ff */
[----:B------:R-:W-:-:S07]  /*47b0*/  LOP3.LUT R58, R58, UR4, RZ, 0x30, !PT ;  /* 0x000000043a3a7c12 */ /* 0x000fce000f8e30ff */
[----:B------:R-:W-:Y:S02]  /*47c0*/  VOTE.ANY R38, PT, P0 ;  /* 0x0000000000267806 */ /* 0x000fe400000e0100 */
[----:B0-----:R-:W-:Y:S02]  /*47d0*/  VOTE.ANY R43, PT, P1 ;  /* 0x00000000002b7806 */ /* 0x001fe400008e0100 */
[----:B------:R-:W-:Y:S02]  /*47e0*/  @!P0 LOP3.LUT R38, RZ, R38, RZ, 0x33, !PT ;  /* 0x00000026ff268212 */ /* 0x000fe400078e33ff */
[----:B------:R-:W-:Y:S02]  /*47f0*/  @!P1 LOP3.LUT R43, RZ, R43, RZ, 0x33, !PT ;  /* 0x0000002bff2b9212 */ /* 0x000fe400078e33ff */
[----:B------:R-:W-:Y:S02]  /*4800*/  LOP3.LUT P0, RZ, R40, 0x80, RZ, 0xc0, !PT ;  /* 0x0000008028ff7812 */ /* 0x000fe4000780c0ff */
[----:B------:R-:W-:-:S02]  /*4810*/  LOP3.LUT R38, R43, R38, RZ, 0xc0, !PT ;  /* 0x000000262b267212 */ /* 0x000fc400078ec0ff */
[----:B------:R-:W-:-:S04]  /*4820*/  VOTE.ANY R43, PT, P2 ;  /* 0x00000000002b7806 */ /* 0x000fc800010e0100 */
[----:B------:R-:W-:-:S04]  /*4830*/  @!P2 LOP3.LUT R43, RZ, R43, RZ, 0x33, !PT ;  /* 0x0000002bff2ba212 */ /* 0x000fc800078e33ff */
[----:B------:R-:W-:Y:S02]  /*4840*/  LOP3.LUT R38, R43, R38, RZ, 0xc0, !PT ;  /* 0x000000262b267212 */ /* 0x000fe400078ec0ff */
        /* <DEDUP_REMOVED lines=14> */
[----:B------:R-:W-:-:S04]  /*4930*/  LOP3.LUT R55, R43, R38, RZ, 0xc0, !PT ;  /* 0x000000262b377212 */ /* 0x000fc800078ec0ff */
[----:B------:R-:W0:Y:S01]  /*4940*/  FLO.U32 R43, R55 ;  /* 0x00000037002b7300 */ /* 0x000e2200000e0000 */
[----:B------:R-:W-:-:S07]  /*4950*/  LOP3.LUT R38, R14, R55, RZ, 0xc0, !PT ;  /* 0x000000370e267212 */ /* 0x000fce00078ec0ff */
[----:B------:R-:W1:Y:S01]  /*4960*/  POPC R38, R38 ;  /* 0x0000002600267309 */ /* 0x000e620000000000 */
[----:B0-----:R-:W-:-:S13]  /*4970*/  ISETP.NE.AND P0, PT, R24, R43, PT ;  /* 0x0000002b1800720c */ /* 0x001fda0003f05270 */
[----:B-1-34-:R-:W-:Y:S05]  /*4980*/  @P0 BRA `(.L_x_54) ;  /* 0x0000000000080947 */ /* 0x01afea0003800000 */
[----:B------:R-:W-:-:S05]  /*4990*/  IMAD R55, R40, 0x4, R29 ;  /* 0x0000000428377824 */ /* 0x000fca00078e021d */
[----:B------:R0:W1:Y:S02]  /*49a0*/  ATOMS.ADD R64, [R55], R38 ;  /* 0x000000263740738c */ /* 0x0000640000000000 */
.L_x_54:
[----:B------:R-:W-:Y:S05]  /*49b0*/  BSYNC.RECONVERGENT B0 ;  /* 0x0000000000007941 */ /* 0x000fea0003800200 */
.L_x_53:
[----:B------:R-:W-:Y:S01]  /*49c0*/  R2P PR, R58, 0x7f ;  /* 0x0000007f3a007804 */ /* 0x000fe20000000000 */
[----:B-1----:R1:W3:Y:S01]  /*49d0*/  SHFL.IDX PT, R43, R64, R43, 0x1f ;  /* 0x00001f2b402b7589 */ /* 0x0022e200000e0000 */
        /* <DEDUP_REMOVED lines=30> */
[----:B------:R-:W4:Y:S01]  /*4bc0*/  POPC R40, R40 ;  /* 0x0000002800287309 */ /* 0x000f220000000000 */
[----:B0-----:R-:W-:-:S13]  /*4bd0*/  ISETP.NE.AND P0, PT, R24, R55, PT ;  /* 0x000000371800720c */ /* 0x001fda0003f05270 */
[----:B-1-34-:R-:W-:Y:S05]  /*4be0*/  @P0 BRA `(.L_x_56) ;  /* 0x0000000000080947 */ /* 0x01afea0003800000 */
[----:B------:R-:W-:-:S05]  /*4bf0*/  IMAD R59, R58, 0x4, R29 ;  /* 0x000000043a3b7824 */ /* 0x000fca00078e021d */
[----:B------:R0:W1:Y:S02]  /*4c00*/  ATOMS.ADD R62, [R59], R40 ;  /* 0x000000283b3e738c */ /* 0x0000640000000000 */
.L_x_56:
[----:B------:R-:W-:Y:S05]  /*4c10*/  BSYNC.RECONVERGENT B0 ;  /* 0x0000000000007941 */ /* 0x000fea0003800200 */
.L_x_55:
[----:B------:R-:W-:Y:S01]  /*4c20*/  R2P PR, R60, 0x7f ;  /* 0x0000007f3c007804 */ /* 0x000fe20000000000 */
[----:B--2---:R-:W-:Y:S01]  /*4c30*/  IMAD.IADD R44, R44, 0x1, R47 ;  /* 0x000000012c2c7824 */ /* 0x004fe200078e022f */
[----:B------:R-:W-:Y:S01]  /*4c40*/  BSSY.RECONVERGENT B0, `(.L_x_57) ;  /* 0x0000025000007945 */ /* 0x000fe20003800200 */
[----:B------:R-:W-:Y:S02]  /*4c50*/  IMAD.IADD R46, R46, 0x1, R49 ;  /* 0x000000012e2e7824 */ /* 0x000fe400078e0231 */
[----:B-1----:R1:W2:Y:S01]  /*4c60*/  SHFL.IDX PT, R49, R62, R55, 0x1f ;  /* 0x00001f373e317589 */ /* 0x0022a200000e0000 */
[----:B------:R-:W-:-:S07]  /*4c70*/  IMAD.MOV.U32 R64, RZ, RZ, RZ ;  /* 0x000000ffff407224 */ /* 0x000fce00078e00ff */
[----:B------:R-:W-:Y:S02]  /*4c80*/  VOTE.ANY R58, PT, P0 ;  /* 0x00000000003a7806 */ /* 0x000fe400000e0100 */
[----:B------:R-:W-:Y:S02]  /*4c90*/  VOTE.ANY R47, PT, P1 ;  /* 0x00000000002f7806 */ /* 0x000fe400008e0100 */
        /* <DEDUP_REMOVED lines=22> */
[----:B------:R-:W-:Y:S02]  /*4e00*/  SHF.R.U32.HI R58, RZ, UR5, R6 ;  /* 0x00000005ff3a7c19 */ /* 0x000fe40008011606 */
[----:B0-----:R-:W0:Y:S01]  /*4e10*/  FLO.U32 R59, R61 ;  /* 0x0000003d003b7300 */ /* 0x001e2200000e0000 */
[----:B------:R-:W-:Y:S02]  /*4e20*/  LOP3.LUT R47, R14, R61, RZ, 0xc0, !PT ;  /* 0x0000003d0e2f7212 */ /* 0x000fe400078ec0ff */
[----:B------:R-:W-:-:S05]  /*4e30*/  LOP3.LUT R58, R58, UR4, RZ, 0x30, !PT ;  /* 0x000000043a3a7c12 */ /* 0x000fca000f8e30ff */
[----:B------:R-:W3:Y:S01]  /*4e40*/  POPC R47, R47 ;  /* 0x0000002f002f7309 */ /* 0x000ee20000000000 */
[----:B0-----:R-:W-:-:S13]  /*4e50*/  ISETP.NE.AND P0, PT, R24, R59, PT ;  /* 0x0000003b1800720c */ /* 0x001fda0003f05270 */
[----:B-123--:R-:W-:Y:S05]  /*4e60*/  @P0 BRA `(.L_x_58) ;  /* 0x0000000000080947 */ /* 0x00efea0003800000 */
[----:B------:R-:W-:-:S05]  /*4e70*/  IMAD R60, R60, 0x4, R29 ;  /* 0x000000043c3c7824 */ /* 0x000fca00078e021d */
[----:B------:R0:W1:Y:S02]  /*4e80*/  ATOMS.ADD R64, [R60], R47 ;  /* 0x0000002f3c40738c */ /* 0x0000640000000000 */
.L_x_58:
[----:B------:R-:W-:Y:S05]  /*4e90*/  BSYNC.RECONVERGENT B0 ;  /* 0x0000000000007941 */ /* 0x000fea0003800200 */
.L_x_57:
[----:B------:R-:W-:Y:S01]  /*4ea0*/  R2P PR, R58, 0x7f ;  /* 0x0000007f3a007804 */ /* 0x000fe20000000000 */
[----:B------:R-:W-:Y:S01]  /*4eb0*/  IMAD.IADD R52, R51, 0x1, R52 ;  /* 0x0000000133347824 */ /* 0x000fe200078e0234 */
[----:B-1----:R1:W2:Y:S01]  /*4ec0*/  SHFL.IDX PT, R64, R64, R59, 0x1f ;  /* 0x00001f3b40407589 */ /* 0x0022a200000e0000 */
[----:B------:R-:W-:Y:S01]  /*4ed0*/  BSSY.RECONVERGENT B0, `(.L_x_59) ;  /* 0x0000024000007945 */ /* 0x000fe20003800200 */
[----:B------:R-:W-:Y:S02]  /*4ee0*/  IMAD.IADD R56, R53, 0x1, R56 ;  /* 0x0000000135387824 */ /* 0x000fe400078e0238 */
[----:B------:R-:W-:-:S07]  /*4ef0*/  IMAD.MOV.U32 R62, RZ, RZ, RZ ;  /* 0x000000ffff3e7224 */ /* 0x000fce00078e00ff */
        /* <DEDUP_REMOVED lines=25> */
[----:B------:R-:W0:Y:S01]  /*5090*/  FLO.U32 R55, R61 ;  /* 0x0000003d00377300 */ /* 0x000e2200000e0000 */
[----:B------:R-:W-:Y:S02]  /*50a0*/  LOP3.LUT R51, R14, R61, RZ, 0xc0, !PT ;  /* 0x0000003d0e337212 */ /* 0x000fe400078ec0ff */
[----:B------:R-:W-:-:S05]  /*50b0*/  LOP3.LUT R60, R60, UR4, RZ, 0x30, !PT ;  /* 0x000000043c3c7c12 */ /* 0x000fca000f8e30ff */
[----:B------:R-:W3:Y:S01]  /*50c0*/  POPC R51, R51 ;  /* 0x0000003300337309 */ /* 0x000ee20000000000 */
[----:B0-----:R-:W-:-:S13]  /*50d0*/  ISETP.NE.AND P0, PT, R24, R55, PT ;  /* 0x000000371800720c */ /* 0x001fda0003f05270 */
[----:B-123--:R-:W-:Y:S05]  /*50e0*/  @P0 BRA `(.L_x_60) ;  /* 0x0000000000080947 */ /* 0x00efea0003800000 */
[----:B------:R-:W-:-:S05]  /*50f0*/  IMAD R58, R58, 0x4, R29 ;  /* 0x000000043a3a7824 */ /* 0x000fca00078e021d */
[----:B------:R0:W1:Y:S02]  /*5100*/  ATOMS.ADD R62, [R58], R51 ;  /* 0x000000333a3e738c */ /* 0x0000640000000000 */
.L_x_60:
[----:B------:R-:W-:Y:S05]  /*5110*/  BSYNC.RECONVERGENT B0 ;  /* 0x0000000000007941 */ /* 0x000fea0003800200 */
.L_x_59:
[----:B------:R-:W-:Y:S01]  /*5120*/  R2P PR, R60, 0x7f ;  /* 0x0000007f3c007804 */ /* 0x000fe20000000000 */
[----:B------:R-:W-:Y:S01]  /*5130*/  IMAD.IADD R48, R48, 0x1, R45 ;  /* 0x0000000130307824 */ /* 0x000fe200078e022d */
[----:B-1----:R1:W2:Y:S01]  /*5140*/  SHFL.IDX PT, R62, R62, R55, 0x1f ;  /* 0x00001f373e3e7589 */ /* 0x0022a200000e0000 */
[----:B------:R-:W-:Y:S01]  /*5150*/  BSSY.RECONVERGENT B0, `(.L_x_61) ;  /* 0x0000024000007945 */ /* 0x000fe20003800200 */
[----:B------:R-:W-:-:S09]  /*5160*/  IMAD.MOV.U32 R66, RZ, RZ, RZ ;  /* 0x000000ffff427224 */ /* 0x000fd200078e00ff */
        /* <DEDUP_REMOVED lines=23> */
[----:B------:R-:W-:Y:S01]  /*52e0*/  LOP3.LUT R53, R58, R53, RZ, 0xc0, !PT ;  /* 0x000000353a357212 */ /* 0x000fe200078ec0ff */
[----:B------:R-:W-:Y:S01]  /*52f0*/  IMAD.IADD R58, R37, 0x1, R36 ;  /* 0x00000001253a7824 */ /* 0x000fe200078e0224 */
        /* <DEDUP_REMOVED lines=9> */
.L_x_62:
[----:B------:R-:W-:Y:S05]  /*5390*/  BSYNC.RECONVERGENT B0 ;  /* 0x0000000000007941 */ /* 0x000fea0003800200 */
.L_x_61:
[----:B------:R-:W-:Y:S01]  /*53a0*/  R2P PR, R36, 0x7f ;  /* 0x0000007f24007804 */ /* 0x000fe20000000000 */
[----:B------:R-:W-:Y:S01]  /*53b0*/  IMAD.IADD R34, R35, 0x1, R34 ;  /* 0x0000000123227824 */ /* 0x000fe200078e0222 */
[----:B------:R-:W-:Y:S01]  /*53c0*/  BSSY.RECONVERGENT B0, `(.L_x_63) ;  /* 0x0000022000007945 */ /* 0x000fe20003800200 */
[----:B------:R-:W-:-:S10]  /*53d0*/  IMAD.MOV.U32 R55, RZ, RZ, RZ ;  /* 0x000000ffff377224 */ /* 0x000fd400078e00ff */
        /* <DEDUP_REMOVED lines=24> */
[----:B-1----:R0:W1:Y:S02]  /*5560*/  SHFL.IDX PT, R60, R66, R45, 0x1f ;  /* 0x00001f2d423c7589 */ /* 0x00206400000e0000 */
[----:B------:R-:W2:Y:S01]  /*5570*/  FLO.U32 R59, R53 ;  /* 0x00000035003b7300 */ /* 0x000ea200000e0000 */
[----:B------:R-:W-:-:S07]  /*5580*/  LOP3.LUT R35, R14, R53, RZ, 0xc0, !PT ;  /* 0x000000350e237212 */ /* 0x000fce00078ec0ff */
[----:B------:R-:W3:Y:S01]  /*5590*/  POPC R35, R35 ;  /* 0x0000002300237309 */ /* 0x000ee20000000000 */
[----:B--2---:R-:W-:-:S13]  /*55a0*/  ISETP.NE.AND P0, PT, R24, R59, PT ;  /* 0x0000003b1800720c */ /* 0x004fda0003f05270 */
[----:B01-3--:R-:W-:Y:S05]  /*55b0*/  @P0 BRA `(.L_x_64) ;  /* 0x0000000000080947 */ /* 0x00bfea0003800000 */
[----:B------:R-:W-:-:S05]  /*55c0*/  IMAD R36, R36, 0x4, R29 ;  /* 0x0000000424247824 */ /* 0x000fca00078e021d */
[----:B------:R0:W1:Y:S02]  /*55d0*/  ATOMS.ADD R55, [R36], R35 ;  /* 0x000000232437738c */ /* 0x0000640000000000 */
.L_x_64:
[----:B------:R-:W-:Y:S05]  /*55e0*/  BSYNC.RECONVERGENT B0 ;  /* 0x0000000000007941 */ /* 0x000fea0003800200 */
.L_x_63:
[----:B------:R-:W-:Y:S01]  /*55f0*/  R2P PR, R26, 0x7f ;  /* 0x0000007f1a007804 */ /* 0x000fe20000000000 */
[----:B01----:R0:W1:Y:S01]  /*5600*/  SHFL.IDX PT, R36, R55, R59, 0x1f ;  /* 0x00001f3b37247589 */ /* 0x00306200000e0000 */
[----:B------:R-:W-:Y:S11]  /*5610*/  BSSY.RECONVERGENT B0, `(.L_x_65) ;  /* 0x0000021000007945 */ /* 0x000ff60003800200 */
[----:B------:R-:W-:-:S02]  /*5620*/  VOTE.ANY R45, PT, P0 ;  /* 0x00000000002d7806 */ /* 0x000fc400000e0100 */
[----:B------:R-:W-:Y:S02]  /*5630*/  VOTE.ANY R66, PT, P1 ;  /* 0x0000000000427806 */ /* 0x000fe400008e0100 */
[----:B------:R-:W-:Y:S02]  /*5640*/  @!P0 LOP3.LUT R45, RZ, R45, RZ, 0x33, !PT ;  /* 0x0000002dff2d8212 */ /* 0x000fe400078e33ff */
[----:B------:R-:W-:Y:S02]  /*5650*/  @!P1 LOP3.LUT R66, RZ, R66, RZ, 0x33, !PT ;  /* 0x00000042ff429212 */ /* 0x000fe400078e33ff */
[----:B------:R-:W-:Y:S02]  /*5660*/  LOP3.LUT P0, RZ, R26, 0x80, RZ, 0xc0, !PT ;  /* 0x000000801aff7812 */ /* 0x000fe4000780c0ff */
        /* <DEDUP_REMOVED lines=19> */
[----:B------:R-:W2:Y:S01]  /*57a0*/  FLO.U32 R53, R45 ;  /* 0x0000002d00357300 */ /* 0x000ea200000e0000 */
[----:B------:R-:W-:-:S07]  /*57b0*/  LOP3.LUT R14, R14, R45, RZ, 0xc0, !PT ;  /* 0x0000002d0e0e7212 */ /* 0x000fce00078ec0ff */
[----:B0-----:R0:W3:Y:S01]  /*57c0*/  POPC R55, R14 ;  /* 0x0000000e00377309 */ /* 0x0010e20000000000 */
[----:B--2---:R-:W-:Y:S01]  /*57d0*/  ISETP.NE.AND P0, PT, R24, R53, PT ;  /* 0x000000351800720c */ /* 0x004fe20003f05270 */
[----:B------:R-:W-:-:S12]  /*57e0*/  IMAD.MOV.U32 R24, RZ, RZ, RZ ;  /* 0x000000ffff187224 */ /* 0x000fd800078e00ff */
[----:B01-3--:R-:W-:Y:S05]  /*57f0*/  @P0 BRA `(.L_x_66) ;  /* 0x0000000000080947 */ /* 0x00bfea0003800000 */
[----:B------:R-:W-:-:S06]  /*5800*/  IMAD R24, R26, 0x4, R29 ;  /* 0x000000041a187824 */ /* 0x000fcc00078e021d */
[----:B------:R0:W1:Y:S02]  /*5810*/  ATOMS.ADD R24, [R24], R55 ;  /* 0x000000371818738c */ /* 0x0000640000000000 */
.L_x_66:
[----:B------:R-:W-:Y:S05]  /*5820*/  BSYNC.RECONVERGENT B0 ;  /* 0x0000000000007941 */ /* 0x000fea0003800200 */
.L_x_65:
[----:B------:R-:W-:Y:S01]  /*5830*/  BAR.SYNC.DEFER_BLOCKING 0x0 ;  /* 0x0000000000007b1d */ /* 0x000fe20000010000 */
[----:B------:R-:W-:Y:S01]  /*5840*/  IMAD.IADD R26, R40, 0x1, R49 ;  /* 0x00000001281a7824 */ /* 0x000fe200078e0231 */
[----:B------:R-:W-:Y:S01]  /*5850*/  ISETP.NE.AND P0, PT, R50, RZ, PT ;  /* 0x000000ff3200720c */ /* 0x000fe20003f05270 */
[----:B------:R-:W-:Y:S02]  /*5860*/  IMAD.IADD R28, R28, 0x1, R39 ;  /* 0x000000011c1c7824 */ /* 0x000fe400078e0227 */
[----:B------:R-:W-:Y:S01]  /*5870*/  IMAD R40, R44, 0x4, R7 ;  /* 0x000000042c287824 */ /* 0x000fe200078e0207 */
[----:B------:R-:W-:Y:S01]  /*5880*/  BSSY B1, `(.L_x_67) ;  /* 0x000005c000017945 */ /* 0x000fe20003800000 */
[----:B------:R-:W-:Y:S01]  /*5890*/  IMAD.IADD R14, R38, 0x1, R43 ;  /* 0x00000001260e7824 */ /* 0x000fe200078e022b */
[----:B-1----:R-:W1:Y:S01]  /*58a0*/  SHFL.IDX PT, R24, R24, R53, 0x1f ;  /* 0x00001f3518187589 */ /* 0x002e6200000e0000 */
[----:B------:R-:W-:Y:S02]  /*58b0*/  IMAD R39, R46, 0x4, R7 ;  /* 0x000000042e277824 */ /* 0x000fe400078e0207 */
[----:B------:R-:W-:-:S02]  /*58c0*/  IMAD.IADD R60, R37, 0x1, R60 ;  /* 0x00000001253c7824 */ /* 0x000fc400078e023c */
[--C-:B------:R-:W-:Y:S02]  /*58d0*/  IMAD R38, R52, 0x4, R7.reuse ;  /* 0x0000000434267824 */ /* 0x100fe400078e0207 */
[----:B------:R-:W-:Y:S02]  /*58e0*/  IMAD.IADD R32, R33, 0x1, R32 ;  /* 0x0000000121207824 */ /* 0x000fe400078e0220 */
[----:B------:R-:W-:Y:S02]  /*58f0*/  IMAD.IADD R44, R35, 0x1, R36 ;  /* 0x00000001232c7824 */ /* 0x000fe400078e0224 */
[--C-:B------:R-:W-:Y:S02]  /*5900*/  IMAD R37, R56, 0x4, R7.reuse ;  /* 0x0000000438257824 */ /* 0x100fe400078e0207 */
[----:B------:R-:W-:Y:S02]  /*5910*/  IMAD.IADD R30, R31, 0x1, R30 ;  /* 0x000000011f1e7824 */ /* 0x000fe400078e021e */
[--C-:B------:R-:W-:Y:S01]  /*5920*/  IMAD R36, R48, 0x4, R7.reuse ;  /* 0x0000000430247824 */ /* 0x100fe200078e0207 */
[----:B------:R2:W-:Y:S01]  /*5930*/  STS [R40+-0x4], R27 ;  /* 0xfffffc1b28007388 */ /* 0x0005e20000000800 */
[----:B------:R-:W-:-:S02]  /*5940*/  IMAD R35, R58, 0x4, R7 ;  /* 0x000000043a237824 */ /* 0x000fc400078e0207 */
[--C-:B------:R-:W-:Y:S01]  /*5950*/  IMAD R34, R34, 0x4, R7.reuse ;  /* 0x0000000422227824 */ /* 0x100fe200078e0207 */
[----:B------:R-:W-:Y:S01]  /*5960*/  STS [R39+-0x4], R22 ;  /* 0xfffffc1627007388 */ /* 0x000fe20000000800 */
[--C-:B------:R-:W-:Y:S02]  /*5970*/  IMAD R33, R32, 0x4, R7.reuse ;  /* 0x0000000420217824 */ /* 0x100fe400078e0207 */
[----:B------:R-:W-:Y:S01]  /*5980*/  IMAD.IADD R64, R47, 0x1, R64 ;  /* 0x000000012f407824 */ /* 0x000fe200078e0240 */
[----:B------:R-:W-:Y:S01]  /*5990*/  STS [R38+-0x4], R21 ;  /* 0xfffffc1526007388 */ /* 0x000fe20000000800 */
[--C-:B------:R-:W-:Y:S02]  /*59a0*/  IMAD R32, R30, 0x4, R7.reuse ;  /* 0x000000041e207824 */ /* 0x100fe400078e0207 */
[----:B------:R-:W-:Y:S01]  /*59b0*/  IMAD.IADD R62, R51, 0x1, R62 ;  /* 0x00000001333e7824 */ /* 0x000fe200078e023e */
[----:B------:R-:W-:Y:S01]  /*59c0*/  STS [R37+-0x4], R18 ;  /* 0xfffffc1225007388 */ /* 0x000fe20000000800 */
[----:B------:R-:W-:-:S02]  /*59d0*/  IMAD R31, R28, 0x4, R7 ;  /* 0x000000041c1f7824 */ /* 0x000fc400078e0207 */
[--C-:B------:R-:W-:Y:S01]  /*59e0*/  IMAD R30, R14, 0x4, R7.reuse ;  /* 0x000000040e1e7824 */ /* 0x100fe200078e0207 */
[----:B------:R-:W-:Y:S01]  /*59f0*/  STS [R36+-0x4], R23 ;  /* 0xfffffc1724007388 */ /* 0x000fe20000000800 */
[--C-:B------:R-:W-:Y:S02]  /*5a00*/  IMAD R29, R26, 0x4, R7.reuse ;  /* 0x000000041a1d7824 */ /* 0x100fe400078e0207 */
[----:B-1----:R-:W-:Y:S01]  /*5a10*/  IMAD.IADD R24, R55, 0x1, R24 ;  /* 0x0000000137187824 */ /* 0x002fe200078e0218 */
[----:B------:R-:W-:Y:S01]  /*5a20*/  STS [R35+-0x4], R20 ;  /* 0xfffffc1423007388 */ /* 0x000fe20000000800 */
[--C-:B------:R-:W-:Y:S02]  /*5a30*/  IMAD R28, R64, 0x4, R7.reuse ;  /* 0x00000004401c7824 */ /* 0x100fe400078e0207 */
[--C-:B--2---:R-:W-:Y:S01]  /*5a40*/  IMAD R27, R62, 0x4, R7.reuse ;  /* 0x000000043e1b7824 */ /* 0x104fe200078e0207 */
[----:B------:R1:W-:Y:S01]  /*5a50*/  STS [R34+-0x4], R25 ;  /* 0xfffffc1922007388 */ /* 0x0003e20000000800 */
[----:B------:R-:W-:-:S02]  /*5a60*/  IMAD R26, R60, 0x4, R7 ;  /* 0x000000043c1a7824 */ /* 0x000fc400078e0207 */
[--C-:B------:R-:W-:Y:S01]  /*5a70*/  IMAD R24, R24, 0x4, R7.reuse ;  /* 0x0000000418187824 */ /* 0x100fe200078e0207 */
[----:B------:R-:W-:Y:S04]  /*5a80*/  STS [R33+-0x4], R10 ;  /* 0xfffffc0a21007388 */ /* 0x000fe80000000800 */
[----:B------:R-:W-:Y:S01]  /*5a90*/  STS [R32+-0x4], R17 ;  /* 0xfffffc1120007388 */ /* 0x000fe20000000800 */
[----:B-1----:R-:W-:-:S03]  /*5aa0*/  IMAD R25, R44, 0x4, R7 ;  /* 0x000000042c197824 */ /* 0x002fc600078e0207 */
[----:B------:R-:W-:Y:S04]  /*5ab0*/  STS [R31+-0x4], R12 ;  /* 0xfffffc0c1f007388 */ /* 0x000fe80000000800 */
[----:B------:R1:W-:Y:S04]  /*5ac0*/  STS [R30+-0x4], R19 ;  /* 0xfffffc131e007388 */ /* 0x0003e80000000800 */
[----:B------:R2:W-:Y:S04]  /*5ad0*/  STS [R29+-0x4], R16 ;  /* 0xfffffc101d007388 */ /* 0x0005e80000000800 */
[----:B------:R2:W-:Y:S01]  /*5ae0*/  STS [R28+-0x4], R9 ;  /* 0xfffffc091c007388 */ /* 0x0005e20000000800 */
[----:B-1----:R-:W-:-:S03]  /*5af0*/  IMAD R19, R3, 0x8, R7 ;  /* 0x0000000803137824 */ /* 0x002fc600078e0207 */
[----:B------:R2:W-:Y:S04]  /*5b00*/  STS [R27+-0x4], R6 ;  /* 0xfffffc061b007388 */ /* 0x0005e80000000800 */
[----:B------:R2:W-:Y:S04]  /*5b10*/  STS [R26+-0x4], R11 ;  /* 0xfffffc0b1a007388 */ /* 0x0005e80000000800 */
[----:B------:R2:W-:Y:S04]  /*5b20*/  STS [R25+-0x4], R8 ;  /* 0xfffffc0819007388 */ /* 0x0005e80000000800 */
[----:B------:R2:W-:Y:S01]  /*5b30*/  STS [R24+-0x4], R13 ;  /* 0xfffffc0d18007388 */ /* 0x0005e20000000800 */
[----:B------:R-:W-:Y:S05]  /*5b40*/  @P0 BRA `(.L_x_68) ;  /* 0x0000000000bc0947 */ /* 0x000fea0003800000 */
[----:B------:R-:W1:Y:S02]  /*5b50*/  LDCU.64 UR8, c[0x0][0x398] ;  /* 0x00007300ff0877ac */ /* 0x000e640008000a00 */
[----:B-1----:R-:W-:-:S04]  /*5b60*/  LEA R10, P0, R3, UR8, 0x3 ;  /* 0x00000008030a7c11 */ /* 0x002fc8000f8018ff */
[----:B--2---:R-:W-:-:S05]  /*5b70*/  LEA.HI.X R11, R3, UR9, RZ, 0x3, P0 ;  /* 0x00000009030b7c11 */ /* 0x004fca00080f1cff */
[----:B------:R-:W2:Y:S01]  /*5b80*/  LDG.E.64 R8, desc[UR6][R10.64] ;  /* 0x000000060a087981 */ /* 0x000ea2000c1e1b00 */
[----:B------:R-:W-:Y:S02]  /*5b90*/  SHF.R.S32.HI R13, RZ, 0x1f, R15 ;  /* 0x0000001fff0d7819 */ /* 0x000fe4000001140f */
[----:B--2---:R-:W-:-:S05]  /*5ba0*/  IADD3 R8, P0, PT, -R15, R8, RZ ;  /* 0x000000080f087210 */ /* 0x004fca0007f1e1ff */
[----:B------:R-:W-:Y:S01]  /*5bb0*/  IMAD.X R9, R9, 0x1, ~R13, P0 ;  /* 0x0000000109097824 */ /* 0x000fe200000e0e0d */
[----:B------:R-:W-:Y:S01]  /*5bc0*/  ISETP.GE.AND P0, PT, R42, 0x1, PT ;  /* 0x000000012a00780c */ /* 0x000fe20003f06270 */
[----:B------:R-:W-:-:S03]  /*5bd0*/  IMAD.MOV.U32 R13, RZ, RZ, R0 ;  /* 0x000000ffff0d7224 */ /* 0x000fc600078e0000 */
[----:B------:R1:W-:Y:S09]  /*5be0*/  STS.64 [R19+0x6600], R8 ;  /* 0x0066000813007388 */ /* 0x0003f20000000a00 */
[----:B------:R-:W-:Y:S05]  /*5bf0*/  @!P0 BRA `(.L_x_69) ;  /* 0x00000000006c8947 */ /* 0x000fea0003800000 */
[----:B------:R-:W-:Y:S01]  /*5c00*/  BSSY B0, `(.L_x_70) ;  /* 0x0000019000007945 */ /* 0x000fe20003800000 */
[----:B------:R-:W-:Y:S02]  /*5c10*/  IMAD.MOV.U32 R6, RZ, RZ, -0x1 ;  /* 0xffffffffff067424 */ /* 0x000fe400078e00ff */
[----:B------:R-:W-:Y:S02]  /*5c20*/  IMAD.MOV.U32 R10, RZ, RZ, R42 ;  /* 0x000000ffff0a7224 */ /* 0x000fe400078e002a */
[----:B------:R-:W-:-:S07]  /*5c30*/  IMAD.MOV.U32 R13, RZ, RZ, R0 ;  /* 0x000000ffff0d7224 */ /* 0x000fce00078e0000 */
.L_x_74:
[----:B-1----:R-:W1:Y:S01]  /*5c40*/  LDC.64 R8, c[0x0][0x380] ;  /* 0x0000e000ff087b82 */ /* 0x002e620000000a00 */
[----:B------:R-:W-:Y:S01]  /*5c50*/  VIADD R17, R10, 0xffffffff ;  /* 0xffffffff0a117836 */ /* 0x000fe20000000000 */
[----:B------:R-:W-:Y:S03]  /*5c60*/  BSSY B2, `(.L_x_71) ;  /* 0x0000008000027945 */ /* 0x000fe60003800000 */
[----:B------:R-:W-:-:S04]  /*5c70*/  IMAD R11, R17, 0x100, R3 ;  /* 0x00000100110b7824 */ /* 0x000fc800078e0203 */
[----:B-1----:R-:W-:-:S07]  /*5c80*/  IMAD.WIDE R8, R11, 0x4, R8 ;  /* 0x000000040b087825 */ /* 0x002fce00078e0208 */
.L_x_72:
[----:B------:R-:W-:Y:S05]  /*5c90*/  YIELD ;  /* 0x0000000000007946 */ /* 0x000fea0003800000 */
[----:B------:R1:W-:Y:S06]  /*5ca0*/  MEMBAR.SC.CTA ;  /* 0x0000000000007992 */ /* 0x0003ec0000000000 */
[----:B-1----:R-:W2:Y:S02]  /*5cb0*/  LDG.E.STRONG.SYS R11, desc[UR6][R8.64] ;  /* 0x00000006080b7981 */ /* 0x002ea4000c1f5900 */
[----:B--2---:R-:W-:-:S13]  /*5cc0*/  ISETP.NE.AND P0, PT, R11, RZ, PT ;  /* 0x000000ff0b00720c */ /* 0x004fda0003f05270 */
[----:B------:R-:W-:Y:S05]  /*5cd0*/  @!P0 BRA `(.L_x_72) ;  /* 0xfffffffc00ec8947 */ /* 0x000fea000383ffff */
[----:B------:R-:W-:Y:S05]  /*5ce0*/  BSYNC B2 ;  /* 0x0000000000027941 */ /* 0x000fea0003800000 */
.L_x_71:
[----:B------:R-:W-:Y:S01]  /*5cf0*/  BSSY.RECONVERGENT B2, `(.L_x_73) ;  /* 0x0000006000027945 */ /* 0x000fe20003800200 */
[C---:B------:R-:W-:Y:S02]  /*5d00*/  ISETP.GT.AND P0, PT, R11.reuse, -0x1, PT ;  /* 0xffffffff0b00780c */ /* 0x040fe40003f04270 */
[----:B------:R-:W-:Y:S01]  /*5d10*/  LOP3.LUT R8, R11, 0x3fffffff, RZ, 0xc0, !PT ;  /* 0x3fffffff0b087812 */ /* 0x000fe200078ec0ff */
[----:B------:R-:W-:Y:S05]  /*5d20*/  WARPSYNC.EXCLUSIVE R6 ;  /* 0x0000000006007348 */ /* 0x000fea0003a00000 */
[----:B------:R-:W-:-:S05]  /*5d30*/  IMAD.IADD R13, R8, 0x1, R13 ;  /* 0x00000001080d7824 */ /* 0x000fca00078e020d */
[----:B------:R-:W-:-:S07]  /*5d40*/  VOTE.ANY R6, PT, P0 ;  /* 0x0000000000067806 */ /* 0x000fce00000e0100 */
[----:B------:R-:W-:Y:S05]  /*5d50*/  BSYNC.RECONVERGENT B2 ;  /* 0x0000000000027941 */ /* 0x000fea0003800200 */
.L_x_73:
[----:B------:R-:W-:Y:S01]  /*5d60*/  ISETP.GT.U32.AND P1, PT, R10, 0x1, PT ;  /* 0x000000010a00780c */ /* 0x000fe20003f24070 */
[----:B------:R-:W-:-:S12]  /*5d70*/  IMAD.MOV.U32 R10, RZ, RZ, R17 ;  /* 0x000000ffff0a7224 */ /* 0x000fd800078e0011 */
[----:B------:R-:W-:Y:S05]  /*5d80*/  @P0 BRA P1, `(.L_x_74) ;  /* 0xfffffffc00ac0947 */ /* 0x000fea000083ffff */
[----:B------:R-:W-:Y:S05]  /*5d90*/  BSYNC B0 ;  /* 0x0000000000007941 */ /* 0x000fea0003800000 */
.L_x_70:
[----:B------:R2:W3:Y:S02]  /*5da0*/  LDS.64 R8, [R19+0x6600] ;  /* 0x0066000013087984 */ /* 0x0004e40000000a00 */
.L_x_69:
[----:B------:R-:W4:Y:S01]  /*5db0*/  LDC.64 R10, c[0x0][0x380] ;  /* 0x0000e000ff0a7b82 */ /* 0x000f220000000a00 */
[C---:B------:R-:W-:Y:S01]  /*5dc0*/  IMAD.IADD R17, R13.reuse, 0x1, -R0 ;  /* 0x000000010d117824 */ /* 0x040fe200078e0a00 */
[----:B------:R-:W-:Y:S01]  /*5dd0*/  LOP3.LUT R13, R13, 0x80000000, RZ, 0xfc, !PT ;  /* 0x800000000d0d7812 */ /* 0x000fe200078efcff */
[----:B------:R-:W-:-:S03]  /*5de0*/  IMAD R21, R42, 0x100, R3 ;  /* 0x000001002a157824 */ /* 0x000fc600078e0203 */
[----:B-1-3--:R-:W-:-:S04]  /*5df0*/  IADD3 R8, P0, PT, R17, R8, RZ ;  /* 0x0000000811087210 */ /* 0x00afc80007f1e0ff */
[----:B------:R-:W-:-:S05]  /*5e00*/  LEA.HI.X.SX32 R9, R17, R9, 0x1, P0 ;  /* 0x0000000911097211 */ /* 0x000fca00000f0eff */
[----:B------:R1:W-:Y:S01]  /*5e10*/  STS.64 [R19+0x6600], R8 ;  /* 0x0066000813007388 */ /* 0x0003e20000000a00 */
[----:B----4-:R-:W-:-:S05]  /*5e20*/  IMAD.WIDE R10, R21, 0x4, R10 ;  /* 0x00000004150a7825 */ /* 0x010fca00078e020a */
[----:B------:R1:W-:Y:S02]  /*5e30*/  STG.E.STRONG.SYS desc[UR6][R10.64], R13 ;  /* 0x0000000d0a007986 */ /* 0x0003e4000c115906 */
.L_x_68:
[----:B------:R-:W-:Y:S05]  /*5e40*/  BSYNC B1 ;  /* 0x0000000000017941 */ /* 0x000fea0003800000 */
.L_x_67:
[----:B------:R-:W3:Y:S01]  /*5e50*/  LDC R23, c[0x0][0x3c0] ;  /* 0x0000f000ff177b82 */ /* 0x000ee20000000800 */
[----:B--2---:R-:W-:-:S07]  /*5e60*/  VIADD R6, R54, 0x1980 ;  /* 0x0000198036067836 */ /* 0x004fce0000000000 */
[----:B-1----:R-:W1:Y:S01]  /*5e70*/  LDC.64 R10, c[0x0][0x390] ;  /* 0x0000e400ff0a7b82 */ /* 0x002e620000000a00 */
[----:B---3--:R-:W-:Y:S02]  /*5e80*/  ISETP.GE.AND P0, PT, R6, R23, PT ;  /* 0x000000170600720c */ /* 0x008fe40003f06270 */
[----:B-1----:R-:W-:-:S04]  /*5e90*/  ISETP.EQ.U32.AND P1, PT, R10, RZ, PT ;  /* 0x000000ff0a00720c */ /* 0x002fc80003f22070 */
[----:B------:R-:W-:-:S04]  /*5ea0*/  ISETP.EQ.OR.EX P0, PT, R11, RZ, !P0, P1 ;  /* 0x000000ff0b00720c */ /* 0x000fc80004702710 */
[----:B------:R-:W-:-:S13]  /*5eb0*/  ISETP.GT.U32.OR P0, PT, R3, 0xff, P0 ;  /* 0x000000ff0300780c */ /* 0x000fda0000704470 */
[----:B------:R-:W-:Y:S05]  /*5ec0*/  @P0 BRA `(.L_x_75) ;  /* 0x0000000000200947 */ /* 0x000fea0003800000 */
[----:B------:R-:W1:Y:S01]  /*5ed0*/  LDS.64 R8, [R19+0x6600] ;  /* 0x0066000013087984 */ /* 0x000e620000000a00 */
[C---:B------:R-:W-:Y:S02]  /*5ee0*/  LEA R10, P2, R3.reuse, R10, 0x3 ;  /* 0x0000000a030a7211 */ /* 0x040fe400078418ff */
[--C-:B------:R-:W-:Y:S02]  /*5ef0*/  SHF.R.S32.HI R13, RZ, 0x1f, R0.reuse ;  /* 0x0000001fff0d7819 */ /* 0x100fe40000011400 */
[----:B------:R-:W-:Y:S02]  /*5f00*/  LEA.HI.X R11, R3, R11, RZ, 0x3, P2 ;  /* 0x0000000b030b7211 */ /* 0x000fe400010f1cff */
[----:B-1----:R-:W-:Y:S02]  /*5f10*/  IADD3 R8, P0, P1, R8, R15, R0 ;  /* 0x0000000f08087210 */ /* 0x002fe4000791e000 */
[----:B------:R-:W-:-:S04]  /*5f20*/  SHF.R.S32.HI R15, RZ, 0x1f, R15 ;  /* 0x0000001fff0f7819 */ /* 0x000fc8000001140f */
[----:B------:R-:W-:-:S05]  /*5f30*/  IADD3.X R9, PT, PT, R9, R15, R13, P0, P1 ;  /* 0x0000000f09097210 */ /* 0x000fca00007e240d */
[----:B------:R1:W-:Y:S02]  /*5f40*/  STG.E.64 desc[UR6][R10.64], R8 ;  /* 0x000000080a007986 */ /* 0x0003e4000c101b06 */
.L_x_75:
[----:B------:R-:W-:Y:S01]  /*5f50*/  ISETP.GT.AND P0, PT, R6, R23, PT ;  /* 0x000000170600720c */ /* 0x000fe20003f04270 */
[----:B------:R-:W-:Y:S05]  /*5f60*/  WARPSYNC.ALL ;  /* 0x0000000000007948 */ /* 0x000fea0003800000 */
[----:B------:R-:W-:Y:S01]  /*5f70*/  BAR.SYNC.DEFER_BLOCKING 0x0 ;  /* 0x0000000000007b1d */ /* 0x000fe20000010000 */
[----:B------:R-:W-:-:S06]  /*5f80*/  IMAD R22, R3, 0x4, R7 ;  /* 0x0000000403167824 */ /* 0x000fcc00078e0207 */
[----:B------:R-:W-:Y:S05]  /*5f90*/  @P0 BRA `(.L_x_76) ;  /* 0x0000000c003c0947 */ /* 0x000fea0003800000 */
[----:B------:R-:W2:Y:S01]  /*5fa0*/  LDS R0, [R22] ;  /* 0x0000000016007984 */ /* 0x000ea20000000800 */
[----:B------:R-:W2:Y:S01]  /*5fb0*/  LDCU UR5, c[0x0][0x3c4] ;  /* 0x00007880ff0577ac */ /* 0x000ea20008000800 */
[----:B------:R-:W3:Y:S01]  /*5fc0*/  LDCU.64 UR8, c[0x0][0x3a0] ;  /* 0x00007400ff0877ac */ /* 0x000ee20008000a00 */
[----:B--2---:R-:W-:Y:S02]  /*5fd0*/  SHF.R.U32.HI R6, RZ, UR5, R0 ;  /* 0x00000005ff067c19 */ /* 0x004fe40008011600 */
[----:B------:R-:W-:Y:S02]  /*5fe0*/  LOP3.LUT R15, R0, 0x80000000, RZ, 0x3c, !PT ;  /* 0x80000000000f7812 */ /* 0x000fe400078e3cff */
[----:B------:R-:W-:-:S05]  /*5ff0*/  LOP3.LUT R6, R6, UR4, RZ, 0x30, !PT ;  /* 0x0000000406067c12 */ /* 0x000fca000f8e30ff */
[----:B-1----:R-:W-:-:S06]  /*6000*/  IMAD R8, R6, 0x8, R7 ;  /* 0x0000000806087824 */ /* 0x002fcc00078e0207 */
[----:B------:R-:W1:Y:S02]  /*6010*/  LDS.64 R8, [R8+0x6600] ;  /* 0x0066000008087984 */ /* 0x000e640000000a00 */
[----:B-1----:R-:W-:-:S05]  /*6020*/  IADD3 R6, P1, PT, R8, R3, RZ ;  /* 0x0000000308067210 */ /* 0x002fca0007f3e0ff */
[----:B------:R-:W-:Y:S01]  /*6030*/  IMAD.X R9, RZ, RZ, R9, P1 ;  /* 0x000000ffff097224 */ /* 0x000fe200008e0609 */
[----:B---3--:R-:W-:-:S04]  /*6040*/  LEA R10, P1, R6, UR8, 0x2 ;  /* 0x00000008060a7c11 */ /* 0x008fc8000f8210ff */
[----:B------:R-:W-:-:S05]  /*6050*/  LEA.HI.X R11, R6, UR9, R9, 0x2, P1 ;  /* 0x00000009060b7c11 */ /* 0x000fca00088f1409 */
[----:B------:R-:W-:Y:S01]  /*6060*/  STG.E desc[UR6][R10.64], R15 ;  /* 0x0000000f0a007986 */ /* 0x000fe2000c101906 */
[----:B------:R-:W-:-:S03]  /*6070*/  NOP ;  /* 0x0000000000007918 */ /* 0x000fc60000000000 */
[----:B------:R-:W1:Y:S02]  /*6080*/  LDS R0, [R22+0x600] ;  /* 0x0006000016007984 */ /* 0x000e640000000800 */
[----:B-1----:R-:W-:Y:S02]  /*6090*/  SHF.R.U32.HI R6, RZ, UR5, R0 ;  /* 0x00000005ff067c19 */ /* 0x002fe40008011600 */
[----:B------:R-:W-:Y:S02]  /*60a0*/  LOP3.LUT R15, R0, 0x80000000, RZ, 0x3c, !PT ;  /* 0x80000000000f7812 */ /* 0x000fe400078e3cff */
[----:B------:R-:W-:-:S05]  /*60b0*/  LOP3.LUT R6, R6, UR4, RZ, 0x30, !PT ;  /* 0x0000000406067c12 */ /* 0x000fca000f8e30ff */
[----:B------:R-:W-:-:S06]  /*60c0*/  IMAD R8, R6, 0x8, R7 ;  /* 0x0000000806087824 */ /* 0x000fcc00078e0207 */
[----:B------:R-:W1:Y:S02]  /*60d0*/  LDS.64 R8, [R8+0x6600] ;  /* 0x0066000008087984 */ /* 0x000e640000000a00 */
[----:B-1----:R-:W-:-:S05]  /*60e0*/  IADD3 R6, P1, PT, R8, R3, RZ ;  /* 0x0000000308067210 */ /* 0x002fca0007f3e0ff */
[----:B------:R-:W-:Y:S01]  /*60f0*/  IMAD.X R9, RZ, RZ, R9, P1 ;  /* 0x000000ffff097224 */ /* 0x000fe200008e0609 */
[----:B------:R-:W-:-:S04]  /*6100*/  LEA R12, P1, R6, UR8, 0x2 ;  /* 0x00000008060c7c11 */ /* 0x000fc8000f8210ff */
        /* <DEDUP_REMOVED lines=163> */
[----:B------:R-:W-:-:S05]  /*6b40*/  IMAD R12, R6, 0x8, R7 ;  /* 0x00000008060c7824 */ /* 0x000fca00078e0207 */
        /* <DEDUP_REMOVED lines=17> */
[----:B------:R1:W-:Y:S01]  /*6c60*/  STG.E desc[UR6][R6.64+0x6000], R9 ;  /* 0x0060000906007986 */ /* 0x0003e2000c101906 */
[----:B------:R-:W-:Y:S01]  /*6c70*/  NOP ;  /* 0x0000000000007918 */ /* 0x000fe20000000000 */
[----:B------:R-:W-:Y:S05]  /*6c80*/  BRA `(.L_x_77) ;  /* 0x00000014000c7947 */ /* 0x000fea0003800000 */
.L_x_76:
[----:B-1----:R-:W-:Y:S01]  /*6c90*/  IMAD R9, R42, -0x1980, R23 ;  /* 0xffffe6802a097824 */ /* 0x002fe200078e0217 */
[----:B------:R-:W-:Y:S01]  /*6ca0*/  BSSY.RECONVERGENT B0, `(.L_x_78) ;  /* 0x000001b000007945 */ /* 0x000fe20003800200 */
[C---:B------:R-:W-:Y:S02]  /*6cb0*/  VIADD R0, R3.reuse, 0x180 ;  /* 0x0000018003007836 */ /* 0x040fe40000000000 */
[C---:B------:R-:W-:Y:S01]  /*6cc0*/  VIADD R6, R3.reuse, 0x300 ;  /* 0x0000030003067836 */ /* 0x040fe20000000000 */
[CC--:B------:R-:W-:Y:S01]  /*6cd0*/  ISETP.GE.AND P1, PT, R3.reuse, R9.reuse, PT ;  /* 0x000000090300720c */ /* 0x0c0fe20003f26270 */
[C---:B------:R-:W-:Y:S01]  /*6ce0*/  VIADD R8, R3.reuse, 0x480 ;  /* 0x0000048003087836 */ /* 0x040fe20000000000 */
[-C--:B------:R-:W-:Y:S01]  /*6cf0*/  ISETP.GE.AND P2, PT, R0, R9.reuse, PT ;  /* 0x000000090000720c */ /* 0x080fe20003f46270 */
[C---:B------:R-:W-:Y:S01]  /*6d00*/  VIADD R0, R3.reuse, 0x600 ;  /* 0x0000060003007836 */ /* 0x040fe20000000000 */
[-C--:B------:R-:W-:Y:S01]  /*6d10*/  ISETP.GE.AND P3, PT, R6, R9.reuse, PT ;  /* 0x000000090600720c */ /* 0x080fe20003f66270 */
[C---:B------:R-:W-:Y:S01]  /*6d20*/  VIADD R6, R3.reuse, 0x780 ;  /* 0x0000078003067836 */ /* 0x040fe20000000000 */
[-C--:B------:R-:W-:Y:S01]  /*6d30*/  ISETP.GE.AND P4, PT, R8, R9.reuse, PT ;  /* 0x000000090800720c */ /* 0x080fe20003f86270 */
[----:B------:R-:W-:Y:S01]  /*6d40*/  VIADD R8, R3, 0x900 ;  /* 0x0000090003087836 */ /* 0x000fe20000000000 */
[----:B------:R-:W-:-:S02]  /*6d50*/  ISETP.GE.AND P5, PT, R0, R9, PT ;  /* 0x000000090000720c */ /* 0x000fc40003fa6270 */
[----:B------:R-:W-:-:S03]  /*6d60*/  ISETP.GE.AND P6, PT, R6, R9, PT ;  /* 0x000000090600720c */ /* 0x000fc60003fc6270 */
[----:B------:R-:W-:Y:S10]  /*6d70*/  @P1 BRA `(.L_x_79) ;  /* 0x0000000000341947 */ /* 0x000ff40003800000 */
[----:B------:R-:W1:Y:S01]  /*6d80*/  LDS R0, [R22] ;  /* 0x0000000016007984 */ /* 0x000e620000000800 */
[----:B------:R-:W1:Y:S01]  /*6d90*/  LDCU UR5, c[0x0][0x3c4] ;  /* 0x00007880ff0577ac */ /* 0x000e620008000800 */
[----:B------:R-:W2:Y:S01]  /*6da0*/  LDCU.64 UR8, c[0x0][0x3a0] ;  /* 0x00007400ff0877ac */ /* 0x000ea20008000a00 */
[----:B-1----:R-:W-:Y:S02]  /*6db0*/  SHF.R.U32.HI R6, RZ, UR5, R0 ;  /* 0x00000005ff067c19 */ /* 0x002fe40008011600 */
[----:B------:R-:W-:Y:S02]  /*6dc0*/  LOP3.LUT R13, R0, 0x80000000, RZ, 0x3c, !PT ;  /* 0x80000000000d7812 */ /* 0x000fe400078e3cff */
[----:B------:R-:W-:-:S05]  /*6dd0*/  LOP3.LUT R6, R6, UR4, RZ, 0x30, !PT ;  /* 0x0000000406067c12 */ /* 0x000fca000f8e30ff */
[----:B------:R-:W-:-:S05]  /*6de0*/  IMAD R6, R6, 0x8, R7 ;  /* 0x0000000806067824 */ /* 0x000fca00078e0207 */
[----:B------:R-:W1:Y:S02]  /*6df0*/  LDS.64 R10, [R6+0x6600] ;  /* 0x00660000060a7984 */ /* 0x000e640000000a00 */
[----:B-1----:R-:W-:-:S05]  /*6e00*/  IADD3 R12, P1, PT, R10, R3, RZ ;  /* 0x000000030a0c7210 */ /* 0x002fca0007f3e0ff */
[----:B------:R-:W-:Y:S01]  /*6e10*/  IMAD.X R11, RZ, RZ, R11, P1 ;  /* 0x000000ffff0b7224 */ /* 0x000fe200008e060b */
[----:B--2---:R-:W-:-:S04]  /*6e20*/  LEA R10, P1, R12, UR8, 0x2 ;  /* 0x000000080c0a7c11 */ /* 0x004fc8000f8210ff */
[----:B------:R-:W-:-:S05]  /*6e30*/  LEA.HI.X R11, R12, UR9, R11, 0x2, P1 ;  /* 0x000000090c0b7c11 */ /* 0x000fca00088f140b */
[----:B------:R1:W-:Y:S04]  /*6e40*/  STG.E desc[UR6][R10.64], R13 ;  /* 0x0000000d0a007986 */ /* 0x0003e8000c101906 */
.L_x_79:
[----:B------:R-:W-:Y:S05]  /*6e50*/  BSYNC.RECONVERGENT B0 ;  /* 0x0000000000007941 */ /* 0x000fea0003800200 */
.L_x_78:
[----:B------:R-:W-:Y:S01]  /*6e60*/  NOP ;  /* 0x0000000000007918 */ /* 0x000fe20000000000 */
[----:B------:R-:W-:Y:S01]  /*6e70*/  BSSY.RECONVERGENT B0, `(.L_x_80) ;  /* 0x0000011000007945 */ /* 0x000fe20003800200 */
[----:B------:R-:W-:Y:S01]  /*6e80*/  ISETP.GE.AND P1, PT, R8, R9, PT ;  /* 0x000000090800720c */ /* 0x000fe20003f26270 */
[----:B------:R-:W-:Y:S02]  /*6e90*/  VIADD R8, R3, 0xa80 ;  /* 0x00000a8003087836 */ /* 0x000fe40000000000 */
[----:B------:R-:W-:Y:S10]  /*6ea0*/  @P2 BRA `(.L_x_81) ;  /* 0x0000000000342947 */ /* 0x000ff40003800000 */
[----:B------:R-:W2:Y:S01]  /*6eb0*/  LDS R0, [R22+0x600] ;  /* 0x0006000016007984 */ /* 0x000ea20000000800 */
[----:B------:R-:W2:Y:S01]  /*6ec0*/  LDCU UR5, c[0x0][0x3c4] ;  /* 0x00007880ff0577ac */ /* 0x000ea20008000800 */
[----:B------:R-:W3:Y:S01]  /*6ed0*/  LDCU.64 UR8, c[0x0][0x3a0] ;  /* 0x00007400ff0877ac */ /* 0x000ee20008000a00 */
[----:B--2---:R-:W-:Y:S02]  /*6ee0*/  SHF.R.U32.HI R6, RZ, UR5, R0 ;  /* 0x00000005ff067c19 */ /* 0x004fe40008011600 */
[----:B-1----:R-:W-:Y:S02]  /*6ef0*/  LOP3.LUT R13, R0, 0x80000000, RZ, 0x3c, !PT ;  /* 0x80000000000d7812 */ /* 0x002fe400078e3cff */
[----:B------:R-:W-:-:S05]  /*6f00*/  LOP3.LUT R6, R6, UR4, RZ, 0x30, !PT ;  /* 0x0000000406067c12 */ /* 0x000fca000f8e30ff */
[----:B------:R-:W-:-:S05]  /*6f10*/  IMAD R6, R6, 0x8, R7 ;  /* 0x0000000806067824 */ /* 0x000fca00078e0207 */
[----:B------:R-:W1:Y:S02]  /*6f20*/  LDS.64 R10, [R6+0x6600] ;  /* 0x00660000060a7984 */ /* 0x000e640000000a00 */
[----:B-1----:R-:W-:-:S05]  /*6f30*/  IADD3 R12, P2, PT, R10, R3, RZ ;  /* 0x000000030a0c7210 */ /* 0x002fca0007f5e0ff */
[----:B------:R-:W-:Y:S01]  /*6f40*/  IMAD.X R11, RZ, RZ, R11, P2 ;  /* 0x000000ffff0b7224 */ /* 0x000fe200010e060b */
[----:B---3--:R-:W-:-:S04]  /*6f50*/  LEA R10, P2, R12, UR8, 0x2 ;  /* 0x000000080c0a7c11 */ /* 0x008fc8000f8410ff */
[----:B------:R-:W-:-:S05]  /*6f60*/  LEA.HI.X R11, R12, UR9, R11, 0x2, P2 ;  /* 0x000000090c0b7c11 */ /* 0x000fca00090f140b */
[----:B------:R2:W-:Y:S04]  /*6f70*/  STG.E desc[UR6][R10.64+0x600], R13 ;  /* 0x0006000d0a007986 */ /* 0x0005e8000c101906 */
.L_x_81:
[----:B------:R-:W-:Y:S05]  /*6f80*/  BSYNC.RECONVERGENT B0 ;  /* 0x0000000000007941 */ /* 0x000fea0003800200 */
.L_x_80:
[----:B------:R-:W-:Y:S01]  /*6f90*/  NOP ;  /* 0x0000000000007918 */ /* 0x000fe20000000000 */
[----:B------:R-:W-:Y:S01]  /*6fa0*/  BSSY.RECONVERGENT B0, `(.L_x_82) ;  /* 0x0000011000007945 */ /* 0x000fe20003800200 */
[----:B------:R-:W-:Y:S02]  /*6fb0*/  ISETP.GE.AND P2, PT, R8, R9, PT ;  /* 0x000000090800720c */ /* 0x000fe40003f46270 */
[----:B------:R-:W-:Y:S01]  /*6fc0*/  LOP3.LUT R8, R3, 0xc00, RZ, 0xfc, !PT ;  /* 0x00000c0003087812 */ /* 0x000fe200078efcff */
[----:B------:R-:W-:Y:S10]  /*6fd0*/  @P3 BRA `(.L_x_83) ;  /* 0x0000000000343947 */ /* 0x000ff40003800000 */
[----:B------:R-:W3:Y:S01]  /*6fe0*/  LDS R0, [R22+0xc00] ;  /* 0x000c000016007984 */ /* 0x000ee20000000800 */
[----:B------:R-:W3:Y:S01]  /*6ff0*/  LDCU UR5, c[0x0][0x3c4] ;  /* 0x00007880ff0577ac */ /* 0x000ee20008000800 */
[----:B------:R-:W4:Y:S01]  /*7000*/  LDCU.64 UR8, c[0x0][0x3a0] ;  /* 0x00007400ff0877ac */ /* 0x000f220008000a00 */
[----:B---3--:R-:W-:Y:S02]  /*7010*/  SHF.R.U32.HI R6, RZ, UR5, R0 ;  /* 0x00000005ff067c19 */ /* 0x008fe40008011600 */
[----:B-12---:R-:W-:Y:S02]  /*7020*/  LOP3.LUT R13, R0, 0x80000000, RZ, 0x3c, !PT ;  /* 0x80000000000d7812 */ /* 0x006fe400078e3cff */
[----:B------:R-:W-:-:S05]  /*7030*/  LOP3.LUT R6, R6, UR4, RZ, 0x30, !PT ;  /* 0x0000000406067c12 */ /* 0x000fca000f8e30ff */
[----:B------:R-:W-:-:S05]  /*7040*/  IMAD R6, R6, 0x8, R7 ;  /* 0x0000000806067824 */ /* 0x000fca00078e0207 */
[----:B------:R-:W1:Y:S02]  /*7050*/  LDS.64 R10, [R6+0x6600] ;  /* 0x00660000060a7984 */ /* 0x000e640000000a00 */
[----:B-1----:R-:W-:-:S05]  /*7060*/  IADD3 R12, P3, PT, R10, R3, RZ ;  /* 0x000000030a0c7210 */ /* 0x002fca0007f7e0ff */
[----:B------:R-:W-:Y:S01]  /*7070*/  IMAD.X R11, RZ, RZ, R11, P3 ;  /* 0x000000ffff0b7224 */ /* 0x000fe200018e060b */
[----:B----4-:R-:W-:-:S04]  /*7080*/  LEA R10, P3, R12, UR8, 0x2 ;  /* 0x000000080c0a7c11 */ /* 0x010fc8000f8610ff */
[----:B------:R-:W-:-:S05]  /*7090*/  LEA.HI.X R11, R12, UR9, R11, 0x2, P3 ;  /* 0x000000090c0b7c11 */ /* 0x000fca00098f140b */
[----:B------:R3:W-:Y:S04]  /*70a0*/  STG.E desc[UR6][R10.64+0xc00], R13 ;  /* 0x000c000d0a007986 */ /* 0x0007e8000c101906 */
.L_x_83:
[----:B------:R-:W-:Y:S05]  /*70b0*/  BSYNC.RECONVERGENT B0 ;  /* 0x0000000000007941 */ /* 0x000fea0003800200 */
.L_x_82:
[----:B------:R-:W-:Y:S01]  /*70c0*/  NOP ;  /* 0x0000000000007918 */ /* 0x000fe20000000000 */
[----:B------:R-:W-:Y:S01]  /*70d0*/  BSSY.RECONVERGENT B0, `(.L_x_84) ;  /* 0x0000011000007945 */ /* 0x000fe20003800200 */
[----:B------:R-:W-:Y:S01]  /*70e0*/  ISETP.GE.AND P3, PT, R8, R9, PT ;  /* 0x000000090800720c */ /* 0x000fe20003f66270 */
[----:B------:R-:W-:Y:S02]  /*70f0*/  VIADD R8, R3, 0xd80 ;  /* 0x00000d8003087836 */ /* 0x000fe40000000000 */
[----:B------:R-:W-:Y:S10]  /*7100*/  @P4 BRA `(.L_x_85) ;  /* 0x0000000000344947 */ /* 0x000ff40003800000 */
[----:B------:R-:W4:Y:S01]  /*7110*/  LDS R0, [R22+0x1200] ;  /* 0x0012000016007984 */ /* 0x000f220000000800 */
[----:B------:R-:W4:Y:S01]  /*7120*/  LDCU UR5, c[0x0][0x3c4] ;  /* 0x00007880ff0577ac */ /* 0x000f220008000800 */
[----:B------:R-:W5:Y:S01]  /*7130*/  LDCU.64 UR8, c[0x0][0x3a0] ;  /* 0x00007400ff0877ac */ /* 0x000f620008000a00 */
[----:B----4-:R-:W-:Y:S02]  /*7140*/  SHF.R.U32.HI R6, RZ, UR5, R0 ;  /* 0x00000005ff067c19 */ /* 0x010fe40008011600 */
[----:B-123--:R-:W-:Y:S02]  /*7150*/  LOP3.LUT R13, R0, 0x80000000, RZ, 0x3c, !PT ;  /* 0x80000000000d7812 */ /* 0x00efe400078e3cff */
[----:B------:R-:W-:-:S05]  /*7160*/  LOP3.LUT R6, R6, UR4, RZ, 0x30, !PT ;  /* 0x0000000406067c12 */ /* 0x000fca000f8e30ff */
[----:B------:R-:W-:-:S05]  /*7170*/  IMAD R6, R6, 0x8, R7 ;  /* 0x0000000806067824 */ /* 0x000fca00078e0207 */
[----:B------:R-:W1:Y:S02]  /*7180*/  LDS.64 R10, [R6+0x6600] ;  /* 0x00660000060a7984 */ /* 0x000e640000000a00 */
[----:B-1----:R-:W-:-:S05]  /*7190*/  IADD3 R12, P4, PT, R10, R3, RZ ;  /* 0x000000030a0c7210 */ /* 0x002fca0007f9e0ff */
[----:B------:R-:W-:Y:S01]  /*71a0*/  IMAD.X R11, RZ, RZ, R11, P4 ;  /* 0x000000ffff0b7224 */ /* 0x000fe200020e060b */
[----:B-----5:R-:W-:-:S04]  /*71b0*/  LEA R10, P4, R12, UR8, 0x2 ;  /* 0x000000080c0a7c11 */ /* 0x020fc8000f8810ff */
[----:B------:R-:W-:-:S05]  /*71c0*/  LEA.HI.X R11, R12, UR9, R11, 0x2, P4 ;  /* 0x000000090c0b7c11 */ /* 0x000fca000a0f140b */
[----:B------:R4:W-:Y:S04]  /*71d0*/  STG.E desc[UR6][R10.64+0x1200], R13 ;  /* 0x0012000d0a007986 */ /* 0x0009e8000c101906 */
.L_x_85:
[----:B------:R-:W-:Y:S05]  /*71e0*/  BSYNC.RECONVERGENT B0 ;  /* 0x0000000000007941 */ /* 0x000fea0003800200 */
.L_x_84:
[----:B------:R-:W-:Y:S01]  /*71f0*/  NOP ;  /* 0x0000000000007918 */ /* 0x000fe20000000000 */
[----:B------:R-:W-:Y:S01]  /*7200*/  BSSY.RECONVERGENT B0, `(.L_x_86) ;  /* 0x0000011000007945 */ /* 0x000fe20003800200 */
[----:B------:R-:W-:Y:S01]  /*7210*/  ISETP.GE.AND P4, PT, R8, R9, PT ;  /* 0x000000090800720c */ /* 0x000fe20003f86270 */
[----:B------:R-:W-:Y:S02]  /*7220*/  VIADD R8, R3, 0xf00 ;  /* 0x00000f0003087836 */ /* 0x000fe40000000000 */
[----:B------:R-:W-:Y:S10]  /*7230*/  @P5 BRA `(.L_x_87) ;  /* 0x0000000000345947 */ /* 0x000ff40003800000 */
[----:B------:R-:W5:Y:S01]  /*7240*/  LDS R0, [R22+0x1800] ;  /* 0x0018000016007984 */ /* 0x000f620000000800 */
[----:B------:R-:W5:Y:S01]  /*7250*/  LDCU UR5, c[0x0][0x3c4] ;  /* 0x00007880ff0577ac */ /* 0x000f620008000800 */
[----:B------:R-:W0:Y:S01]  /*7260*/  LDCU.64 UR8, c[0x0][0x3a0] ;  /* 0x00007400ff0877ac */ /* 0x000e220008000a00 */
[----:B-----5:R-:W-:Y:S02]  /*7270*/  SHF.R.U32.HI R6, RZ, UR5, R0 ;  /* 0x00000005ff067c19 */ /* 0x020fe40008011600 */
[----:B-1234-:R-:W-:Y:S02]  /*7280*/  LOP3.LUT R13, R0, 0x80000000, RZ, 0x3c, !PT ;  /* 0x80000000000d7812 */ /* 0x01efe400078e3cff */
[----:B------:R-:W-:-:S05]  /*7290*/  LOP3.LUT R6, R6, UR4, RZ, 0x30, !PT ;  /* 0x0000000406067c12 */ /* 0x000fca000f8e30ff */
[----:B------:R-:W-:-:S05]  /*72a0*/  IMAD R6, R6, 0x8, R7 ;  /* 0x0000000806067824 */ /* 0x000fca00078e0207 */
[----:B------:R-:W1:Y:S02]  /*72b0*/  LDS.64 R10, [R6+0x6600] ;  /* 0x00660000060a7984 */ /* 0x000e640000000a00 */
[----:B-1----:R-:W-:-:S05]  /*72c0*/  IADD3 R12, P5, PT, R10, R3, RZ ;  /* 0x000000030a0c7210 */ /* 0x002fca0007fbe0ff */
[----:B------:R-:W-:Y:S01]  /*72d0*/  IMAD.X R11, RZ, RZ, R11, P5 ;  /* 0x000000ffff0b7224 */ /* 0x000fe200028e060b */
[----:B0-----:R-:W-:-:S04]  /*72e0*/  LEA R10, P5, R12, UR8, 0x2 ;  /* 0x000000080c0a7c11 */ /* 0x001fc8000f8a10ff */
[----:B------:R-:W-:-:S05]  /*72f0*/  LEA.HI.X R11, R12, UR9, R11, 0x2, P5 ;  /* 0x000000090c0b7c11 */ /* 0x000fca000a8f140b */
[----:B------:R0:W-:Y:S04]  /*7300*/  STG.E desc[UR6][R10.64+0x1800], R13 ;  /* 0x0018000d0a007986 */ /* 0x0001e8000c101906 */
.L_x_87:
[----:B------:R-:W-:Y:S05]  /*7310*/  BSYNC.RECONVERGENT B0 ;  /* 0x0000000000007941 */ /* 0x000fea0003800200 */
.L_x_86:
        /* <DEDUP_REMOVED lines=9> */
[----:B01234-:R-:W-:Y:S02]  /*73b0*/  LOP3.LUT R13, R0, 0x80000000, RZ, 0x3c, !PT ;  /* 0x80000000000d7812 */ /* 0x01ffe400078e3cff */
[----:B------:R-:W-:-:S05]  /*73c0*/  LOP3.LUT R6, R6, UR4, RZ, 0x30, !PT ;  /* 0x0000000406067c12 */ /* 0x000fca000f8e30ff */
[----:B------:R-:W-:-:S05]  /*73d0*/  IMAD R6, R6, 0x8, R7 ;  /* 0x0000000806067824 */ /* 0x000fca00078e0207 */
[----:B------:R-:W0:Y:S02]  /*73e0*/  LDS.64 R10, [R6+0x6600] ;  /* 0x00660000060a7984 */ /* 0x000e240000000a00 */
[----:B0-----:R-:W-:-:S05]  /*73f0*/  IADD3 R12, P6, PT, R10, R3, RZ ;  /* 0x000000030a0c7210 */ /* 0x001fca0007fde0ff */
[----:B------:R-:W-:Y:S01]  /*7400*/  IMAD.X R11, RZ, RZ, R11, P6 ;  /* 0x000000ffff0b7224 */ /* 0x000fe200030e060b */
[----:B------:R-:W-:-:S04]  /*7410*/  LEA R10, P6, R12, UR8, 0x2 ;  /* 0x000000080c0a7c11 */ /* 0x000fc8000f8c10ff */
[----:B------:R-:W-:-:S05]  /*7420*/  LEA.HI.X R11, R12, UR9, R11, 0x2, P6 ;  /* 0x000000090c0b7c11 */ /* 0x000fca000b0f140b */
[----:B------:R0:W-:Y:S04]  /*7430*/  STG.E desc[UR6][R10.64+0x1e00], R13 ;  /* 0x001e000d0a007986 */ /* 0x0001e8000c101906 */
.L_x_89:
[----:B------:R-:W-:Y:S05]  /*7440*/  BSYNC.RECONVERGENT B0 ;  /* 0x0000000000007941 */ /* 0x000fea0003800200 */
.L_x_88:
        /* <DEDUP_REMOVED lines=18> */
.L_x_91:
[----:B------:R-:W-:Y:S05]  /*7570*/  BSYNC.RECONVERGENT B0 ;  /* 0x0000000000007941 */ /* 0x000fea0003800200 */
.L_x_90:
        /* <DEDUP_REMOVED lines=18> */
.L_x_93:
[----:B------:R-:W-:Y:S05]  /*76a0*/  BSYNC.RECONVERGENT B0 ;  /* 0x0000000000007941 */ /* 0x000fea0003800200 */
.L_x_92:
        /* <DEDUP_REMOVED lines=18> */
.L_x_95:
[----:B------:R-:W-:Y:S05]  /*77d0*/  BSYNC.RECONVERGENT B0 ;  /* 0x0000000000007941 */ /* 0x000fea0003800200 */
.L_x_94:
        /* <DEDUP_REMOVED lines=18> */
.L_x_97:
[----:B------:R-:W-:Y:S05]  /*7900*/  BSYNC.RECONVERGENT B0 ;  /* 0x0000000000007941 */ /* 0x000fea0003800200 */
.L_x_96:
[----:B------:R-:W-:Y:S01]  /*7910*/  NOP ;  /* 0x0000000000007918 */ /* 0x000fe20000000000 */
[----:B------:R-:W-:Y:S01]  /*7920*/  BSSY.RECONVERGENT B0, `(.L_x_98) ;  /* 0x0000011000007945 */ /* 0x000fe20003800200 */
[----:B------:R-:W-:Y:S02]  /*7930*/  ISETP.GE.AND P4, PT, R8, R9, PT ;  /* 0x000000090800720c */ /* 0x000fe40003f86270 */
[----:B------:R-:W-:Y:S01]  /*7940*/  LOP3.LUT R8, R3, 0x1800, RZ, 0xfc, !PT ;  /* 0x0000180003087812 */ /* 0x000fe200078efcff */
        /* <DEDUP_REMOVED lines=14> */
.L_x_99:
[----:B------:R-:W-:Y:S05]  /*7a30*/  BSYNC.RECONVERGENT B0 ;  /* 0x0000000000007941 */ /* 0x000fea0003800200 */
.L_x_98:
[----:B------:R-:W-:Y:S01]  /*7a40*/  NOP ;  /* 0x0000000000007918 */ /* 0x000fe20000000000 */
[----:B------:R-:W-:Y:S01]  /*7a50*/  BSSY.RECONVERGENT B0, `(.L_x_100) ;  /* 0x0000010000007945 */ /* 0x000fe20003800200 */
[----:B------:R-:W-:-:S03]  /*7a60*/  ISETP.GE.AND P5, PT, R8, R9, PT ;  /* 0x000000090800720c */ /* 0x000fc60003fa6270 */
        /* <DEDUP_REMOVED lines=14> */
.L_x_101:
[----:B------:R-:W-:Y:S05]  /*7b50*/  BSYNC.RECONVERGENT B0 ;  /* 0x0000000000007941 */ /* 0x000fea0003800200 */
.L_x_100:
[----:B------:R-:W-:Y:S01]  /*7b60*/  NOP ;  /* 0x0000000000007918 */ /* 0x000fe20000000000 */
[----:B------:R-:W-:Y:S04]  /*7b70*/  BSSY.RECONVERGENT B0, `(.L_x_102) ;  /* 0x000000f000007945 */ /* 0x000fe80003800200 */
[----:B------:R-:W-:Y:S05]  /*7b80*/  @P1 BRA `(.L_x_103) ;  /* 0x0000000000341947 */ /* 0x000fea0003800000 */
        /* <DEDUP_REMOVED lines=13> */
.L_x_103:
[----:B------:R-:W-:Y:S05]  /*7c60*/  BSYNC.RECONVERGENT B0 ;  /* 0x0000000000007941 */ /* 0x000fea0003800200 */
.L_x_102:
        /* <DEDUP_REMOVED lines=16> */
.L_x_105:
[----:B------:R-:W-:Y:S05]  /*7d70*/  BSYNC.RECONVERGENT B0 ;  /* 0x0000000000007941 */ /* 0x000fea0003800200 */
.L_x_104:
        /* <DEDUP_REMOVED lines=16> */
.L_x_107:
[----:B------:R-:W-:Y:S05]  /*7e80*/  BSYNC.RECONVERGENT B0 ;  /* 0x0000000000007941 */ /* 0x000fea0003800200 */
.L_x_106:
        /* <DEDUP_REMOVED lines=16> */
.L_x_109:
[----:B------:R-:W-:Y:S05]  /*7f90*/  BSYNC.RECONVERGENT B0 ;  /* 0x0000000000007941 */ /* 0x000fea0003800200 */
.L_x_108:
[----:B------:R-:W-:Y:S01]  /*7fa0*/  NOP ;  /* 0x0000000000007918 */ /* 0x000fe20000000000 */
[----:B------:R-:W-:Y:S04]  /*7fb0*/  BSSY.RECONVERGENT B0, `(.L_x_110) ;  /* 0x000000f000007945 */ /* 0x000fe80003800200 */
[----:B------:R-:W-:Y:S05]  /*7fc0*/  @P5 BRA `(.L_x_111) ;  /* 0x0000000000345947 */ /* 0x000fea0003800000 */
[----:B------:R-:W5:Y:S01]  /*7fd0*/  LDS R0, [R22+0x6000] ;  /* 0x0060000016007984 */ /* 0x000f620000000800 */
[----:B------:R-:W5:Y:S01]  /*7fe0*/  LDCU UR5, c[0x0][0x3c4] ;  /* 0x00007880ff0577ac */ /* 0x000f620008000800 */
[----:B------:R-:W1:Y:S01]  /*7ff0*/  LDCU.64 UR8, c[0x0][0x3a0] ;  /* 0x00007400ff0877ac */ /* 0x000e620008000a00 */
[----:B-----5:R-:W-:-:S04]  /*8000*/  SHF.R.U32.HI R6, RZ, UR5, R0 ;  /* 0x00000005ff067c19 */ /* 0x020fc80008011600 */
[----:B------:R-:W-:-:S05]  /*8010*/  LOP3.LUT R6, R6, UR4, RZ, 0x30, !PT ;  /* 0x0000000406067c12 */ /* 0x000fca000f8e30ff */
[----:B0-----:R-:W-:-:S05]  /*8020*/  IMAD R8, R6, 0x8, R7 ;  /* 0x0000000806087824 */ /* 0x001fca00078e0207 */
[----:B------:R-:W0:Y:S02]  /*8030*/  LDS.64 R6, [R8+0x6600] ;  /* 0x0066000008067984 */ /* 0x000e240000000a00 */
[----:B0-----:R-:W-:-:S05]  /*8040*/  IADD3 R9, P1, PT, R6, R3, RZ ;  /* 0x0000000306097210 */ /* 0x001fca0007f3e0ff */
[----:B-1234-:R-:W-:Y:S01]  /*8050*/  IMAD.X R10, RZ, RZ, R7, P1 ;  /* 0x000000ffff0a7224 */ /* 0x01efe200008e0607 */
[----:B------:R-:W-:-:S04]  /*8060*/  LEA R6, P1, R9, UR8, 0x2 ;  /* 0x0000000809067c11 */ /* 0x000fc8000f8210ff */
[----:B------:R-:W-:Y:S02]  /*8070*/  LEA.HI.X R7, R9, UR9, R10, 0x2, P1 ;  /* 0x0000000909077c11 */ /* 0x000fe400088f140a */
[----:B------:R-:W-:-:S05]  /*8080*/  LOP3.LUT R9, R0, 0x80000000, RZ, 0x3c, !PT ;  /* 0x8000000000097812 */ /* 0x000fca00078e3cff */
[----:B------:R0:W-:Y:S02]  /*8090*/  STG.E desc[UR6][R6.64+0x6000], R9 ;  /* 0x0060000906007986 */ /* 0x0001e4000c101906 */
.L_x_111:
[----:B------:R-:W-:Y:S05]  /*80a0*/  BSYNC.RECONVERGENT B0 ;  /* 0x0000000000007941 */ /* 0x000fea0003800200 */
.L_x_110:
[----:B------:R-:W-:Y:S01]  /*80b0*/  NOP ;  /* 0x0000000000007918 */ /* 0x000fe20000000000 */
.L_x_77:
[----:B------:R-:W5:Y:S01]  /*80c0*/  LDS R0, [R22] ;  /* 0x0000000016007984 */ /* 0x000f620000000800 */
[----:B------:R-:W5:Y:S03]  /*80d0*/  LDCU UR5, c[0x0][0x3c4] ;  /* 0x00007880ff0577ac */ /* 0x000f660008000800 */
[----:B01----:R-:W0:Y:S04]  /*80e0*/  LDS R6, [R22+0x600] ;  /* 0x0006000016067984 */ /* 0x003e280000000800 */
[----:B------:R-:W1:Y:S04]  /*80f0*/  LDS R7, [R22+0xc00] ;  /* 0x000c000016077984 */ /* 0x000e680000000800 */
[----:B------:R-:W1:Y:S04]  /*8100*/  LDS R8, [R22+0x1200] ;  /* 0x0012000016087984 */ /* 0x000e680000000800 */
[----:B------:R-:W1:Y:S04]  /*8110*/  LDS R9, [R22+0x1800] ;  /* 0x0018000016097984 */ /* 0x000e680000000800 */
[----:B--234-:R-:W2:Y:S04]  /*8120*/  LDS R10, [R22+0x1e00] ;  /* 0x001e0000160a7984 */ /* 0x01cea80000000800 */
[----:B------:R-:W3:Y:S04]  /*8130*/  LDS R11, [R22+0x2400] ;  /* 0x00240000160b7984 */ /* 0x000ee80000000800 */
[----:B------:R-:W4:Y:S04]  /*8140*/  LDS R12, [R22+0x2a00] ;  /* 0x002a0000160c7984 */ /* 0x000f280000000800 */
[----:B------:R-:W4:Y:S04]  /*8150*/  LDS R13, [R22+0x3000] ;  /* 0x00300000160d7984 */ /* 0x000f280000000800 */
[----:B------:R-:W4:Y:S04]  /*8160*/  LDS R14, [R22+0x3600] ;  /* 0x00360000160e7984 */ /* 0x000f280000000800 */
[----:B------:R-:W4:Y:S01]  /*8170*/  LDS R15, [R22+0x3c00] ;  /* 0x003c0000160f7984 */ /* 0x000f220000000800 */
[----:B-----5:R-:W-:-:S03]  /*8180*/  SHF.R.U32.HI R0, RZ, UR5, R0 ;  /* 0x00000005ff007c19 */ /* 0x020fc60008011600 */
[----:B------:R-:W5:Y:S01]  /*8190*/  LDS R16, [R22+0x4200] ;  /* 0x0042000016107984 */ /* 0x000f620000000800 */
[----:B0-----:R-:W-:-:S03]  /*81a0*/  SHF.R.U32.HI R6, RZ, UR5, R6 ;  /* 0x00000005ff067c19 */ /* 0x001fc60008011606 */
[----:B------:R-:W0:Y:S01]  /*81b0*/  LDS R17, [R22+0x4800] ;  /* 0x0048000016117984 */ /* 0x000e220000000800 */
[----:B-1----:R-:W-:-:S03]  /*81c0*/  SHF.R.U32.HI R7, RZ, UR5, R7 ;  /* 0x00000005ff077c19 */ /* 0x002fc60008011607 */
[----:B------:R-:W1:Y:S01]  /*81d0*/  LDS R18, [R22+0x4e00] ;  /* 0x004e000016127984 */ /* 0x000e620000000800 */
[----:B------:R-:W-:-:S03]  /*81e0*/  SHF.R.U32.HI R8, RZ, UR5, R8 ;  /* 0x00000005ff087c19 */ /* 0x000fc60008011608 */
[----:B------:R-:W1:Y:S01]  /*81f0*/  LDS R19, [R22+0x5400] ;  /* 0x0054000016137984 */ /* 0x000e620000000800 */
[----:B------:R-:W-:-:S03]  /*8200*/  SHF.R.U32.HI R9, RZ, UR5, R9 ;  /* 0x00000005ff097c19 */ /* 0x000fc60008011609 */
[----:B------:R-:W1:Y:S01]  /*8210*/  LDS R20, [R22+0x5a00] ;  /* 0x005a000016147984 */ /* 0x000e620000000800 */
[----:B--2---:R-:W-:-:S03]  /*8220*/  SHF.R.U32.HI R10, RZ, UR5, R10 ;  /* 0x00000005ff0a7c19 */ /* 0x004fc6000801160a */
[----:B------:R-:W2:Y:S01]  /*8230*/  LDS R21, [R22+0x6000] ;  /* 0x0060000016157984 */ /* 0x000ea20000000800 */
[----:B---3--:R-:W-:Y:S02]  /*8240*/  SHF.R.U32.HI R11, RZ, UR5, R11 ;  /* 0x00000005ff0b7c19 */ /* 0x008fe4000801160b */
[----:B----4-:R-:W-:Y:S02]  /*8250*/  SHF.R.U32.HI R12, RZ, UR5, R12 ;  /* 0x00000005ff0c7c19 */ /* 0x010fe4000801160c */
[----:B------:R-:W-:Y:S02]  /*8260*/  SHF.R.U32.HI R13, RZ, UR5, R13 ;  /* 0x00000005ff0d7c19 */ /* 0x000fe4000801160d */
[----:B------:R-:W-:Y:S02]  /*8270*/  SHF.R.U32.HI R43, RZ, UR5, R14 ;  /* 0x00000005ff2b7c19 */ /* 0x000fe4000801160e */
[----:B------:R-:W-:Y:S02]  /*8280*/  LOP3.LUT R14, R12, UR4, RZ, 0x30, !PT ;  /* 0x000000040c0e7c12 */ /* 0x000fe4000f8e30ff */
[----:B------:R-:W-:-:S02]  /*8290*/  SHF.R.U32.HI R44, RZ, UR5, R15 ;  /* 0x00000005ff2c7c19 */ /* 0x000fc4000801160f */
[----:B------:R-:W-:Y:S02]  /*82a0*/  LOP3.LUT R15, R11, UR4, RZ, 0x30, !PT ;  /* 0x000000040b0f7c12 */ /* 0x000fe4000f8e30ff */
[----:B-----5:R-:W-:Y:S02]  /*82b0*/  SHF.R.U32.HI R45, RZ, UR5, R16 ;  /* 0x00000005ff2d7c19 */ /* 0x020fe40008011610 */
[----:B------:R-:W-:Y:S02]  /*82c0*/  LOP3.LUT R16, R10, UR4, RZ, 0x30, !PT ;  /* 0x000000040a107c12 */ /* 0x000fe4000f8e30ff */
[----:B0-----:R-:W-:Y:S02]  /*82d0*/  SHF.R.U32.HI R46, RZ, UR5, R17 ;  /* 0x00000005ff2e7c19 */ /* 0x001fe40008011611 */
[----:B------:R-:W-:Y:S02]  /*82e0*/  LOP3.LUT R17, R9, UR4, RZ, 0x30, !PT ;  /* 0x0000000409117c12 */ /* 0x000fe4000f8e30ff */
[----:B-1----:R-:W-:-:S02]  /*82f0*/  SHF.R.U32.HI R47, RZ, UR5, R18 ;  /* 0x00000005ff2f7c19 */ /* 0x002fc40008011612 */
[----:B------:R-:W-:Y:S02]  /*8300*/  LOP3.LUT R18, R8, UR4, RZ, 0x30, !PT ;  /* 0x0000000408127c12 */ /* 0x000fe4000f8e30ff */
[----:B------:R-:W-:Y:S02]  /*8310*/  SHF.R.U32.HI R48, RZ, UR5, R19 ;  /* 0x00000005ff307c19 */ /* 0x000fe40008011613 */
[----:B------:R-:W-:Y:S02]  /*8320*/  LOP3.LUT R19, R7, UR4, RZ, 0x30, !PT ;  /* 0x0000000407137c12 */ /* 0x000fe4000f8e30ff */
[----:B------:R-:W-:Y:S02]  /*8330*/  SHF.R.U32.HI R49, RZ, UR5, R20 ;  /* 0x00000005ff317c19 */ /* 0x000fe40008011614 */
[----:B------:R-:W-:Y:S02]  /*8340*/  LOP3.LUT R20, R6, UR4, RZ, 0x30, !PT ;  /* 0x0000000406147c12 */ /* 0x000fe4000f8e30ff */
[----:B--2---:R-:W-:-:S02]  /*8350*/  SHF.R.U32.HI R50, RZ, UR5, R21 ;  /* 0x00000005ff327c19 */ /* 0x004fc40008011615 */
[----:B------:R-:W-:Y:S02]  /*8360*/  LOP3.LUT R21, R0, UR4, RZ, 0x30, !PT ;  /* 0x0000000400157c12 */ /* 0x000fe4000f8e30ff */
[----:B------:R-:W-:Y:S02]  /*8370*/  LOP3.LUT R13, R13, UR4, RZ, 0x30, !PT ;  /* 0x000000040d0d7c12 */ /* 0x000fe4000f8e30ff */
[----:B------:R-:W-:Y:S02]  /*8380*/  LOP3.LUT R12, R43, UR4, RZ, 0x30, !PT ;  /* 0x000000042b0c7c12 */ /* 0x000fe4000f8e30ff */
[----:B------:R-:W-:Y:S02]  /*8390*/  LOP3.LUT R11, R44, UR4, RZ, 0x30, !PT ;  /* 0x000000042c0b7c12 */ /* 0x000fe4000f8e30ff */
[----:B------:R-:W-:Y:S02]  /*83a0*/  LOP3.LUT R10, R45, UR4, RZ, 0x30, !PT ;  /* 0x000000042d0a7c12 */ /* 0x000fe4000f8e30ff */
[----:B------:R-:W-:-:S02]  /*83b0*/  LOP3.LUT R9, R46, UR4, RZ, 0x30, !PT ;  /* 0x000000042e097c12 */ /* 0x000fc4000f8e30ff */
[----:B------:R-:W-:Y:S02]  /*83c0*/  LOP3.LUT R8, R47, UR4, RZ, 0x30, !PT ;  /* 0x000000042f087c12 */ /* 0x000fe4000f8e30ff */
[----:B------:R-:W-:Y:S02]  /*83d0*/  LOP3.LUT R7, R48, UR4, RZ, 0x30, !PT ;  /* 0x0000000430077c12 */ /* 0x000fe4000f8e30ff */
[----:B------:R-:W-:Y:S02]  /*83e0*/  LOP3.LUT R6, R49, UR4, RZ, 0x30, !PT ;  /* 0x0000000431067c12 */ /* 0x000fe4000f8e30ff */
[----:B------:R-:W-:Y:S01]  /*83f0*/  LOP3.LUT R0, R50, UR4, RZ, 0x30, !PT ;  /* 0x0000000432007c12 */ /* 0x000fe2000f8e30ff */
[----:B------:R-:W-:Y:S06]  /*8400*/  @P0 BRA `(.L_x_112) ;  /* 0x0000000000640947 */ /* 0x000fec0003800000 */
[----:B------:R-:W0:Y:S01]  /*8410*/  LDCU.64 UR4, c[0x0][0x3b8] ;  /* 0x00007700ff0477ac */ /* 0x000e220008000a00 */
[----:B------:R-:W-:Y:S01]  /*8420*/  IMAD R5, R42, 0x1980, RZ ;  /* 0x000019802a057824 */ /* 0x000fe200078e02ff */
[----:B------:R-:W-:-:S04]  /*8430*/  LOP3.LUT R2, R41, 0x1f, R3, 0xf8, !PT ;  /* 0x0000001f29027812 */ /* 0x000fc800078ef803 */
[----:B------:R-:W-:-:S04]  /*8440*/  IADD3 R3, P1, PT, R5, R2, RZ ;  /* 0x0000000205037210 */ /* 0x000fc80007f3e0ff */
[----:B------:R-:W-:Y:S02]  /*8450*/  LEA.HI.X.SX32 R4, R5, RZ, 0x1, P1 ;  /* 0x000000ff05047211 */ /* 0x000fe400008f0eff */
[----:B0-----:R-:W-:-:S04]  /*8460*/  LEA R2, P1, R3, UR4, 0x2 ;  /* 0x0000000403027c11 */ /* 0x001fc8000f8210ff */
        /* <DEDUP_REMOVED lines=19> */
.L_x_112:
[----:B------:R-:W-:Y:S01]  /*85a0*/  IMAD.IADD R60, R23, 0x1, -R54 ;  /* 0x00000001173c7824 */ /* 0x000fe200078e0a36 */
[----:B------:R-:W0:Y:S01]  /*85b0*/  LDCU.64 UR4, c[0x0][0x3b8] ;  /* 0x00007700ff0477ac */ /* 0x000e220008000a00 */
[----:B------:R-:W-:-:S03]  /*85c0*/  VIADD R3, R57, 0x20 ;  /* 0x0000002039037836 */ /* 0x000fc60000000000 */
[-C--:B------:R-:W-:Y:S02]  /*85d0*/  ISETP.GE.AND P2, PT, R57, R60.reuse, PT ;  /* 0x0000003c3900720c */ /* 0x080fe40003f46270 */
[----:B------:R-:W-:Y:S01]  /*85e0*/  ISETP.GE.AND P1, PT, R3, R60, PT ;  /* 0x0000003c0300720c */ /* 0x000fe20003f26270 */
[----:B------:R-:W-:-:S05]  /*85f0*/  VIADD R3, R57, 0x40 ;  /* 0x0000004039037836 */ /* 0x000fca0000000000 */
[----:B------:R-:W-:Y:S01]  /*8600*/  ISETP.GE.AND P5, PT, R3, R60, PT ;  /* 0x0000003c0300720c */ /* 0x000fe20003fa6270 */
[----:B------:R-:W-:-:S05]  /*8610*/  VIADD R3, R57, 0x60 ;  /* 0x0000006039037836 */ /* 0x000fca0000000000 */
[----:B------:R-:W-:Y:S01]  /*8620*/  ISETP.GE.AND P4, PT, R3, R60, PT ;  /* 0x0000003c0300720c */ /* 0x000fe20003f86270 */
[----:B------:R-:W-:Y:S01]  /*8630*/  VIADD R3, R57, 0x80 ;  /* 0x0000008039037836 */ /* 0x000fe20000000000 */
[----:B0-----:R-:W-:Y:S01]  /*8640*/  IADD3 R2, P6, PT, R5, UR4, RZ ;  /* 0x0000000405027c10 */ /* 0x001fe2000ffde0ff */
[----:B------:R-:W-:-:S03]  /*8650*/  VIADD R5, R57, 0xa0 ;  /* 0x000000a039057836 */ /* 0x000fc60000000000 */
[-C--:B------:R-:W-:Y:S02]  /*8660*/  ISETP.GE.AND P3, PT, R3, R60.reuse, PT ;  /* 0x0000003c0300720c */ /* 0x080fe40003f66270 */
[----:B------:R-:W-:Y:S02]  /*8670*/  IADD3.X R3, PT, PT, R4, UR5, RZ, P6, !PT ;  /* 0x0000000504037c10 */ /* 0x000fe4000b7fe4ff */
[-C--:B------:R-:W-:Y:S01]  /*8680*/  ISETP.GE.AND P6, PT, R5, R60.reuse, PT ;  /* 0x0000003c0500720c */ /* 0x080fe20003fc6270 */
[----:B------:R-:W-:Y:S02]  /*8690*/  VIADD R5, R57, 0xc0 ;  /* 0x000000c039057836 */ /* 0x000fe40000000000 */
[----:B------:R-:W5:Y:S03]  /*86a0*/  @!P2 LDG.E R41, desc[UR6][R2.64] ;  /* 0x000000060229a981 */ /* 0x000f66000c1e1900 */
[-C--:B------:R-:W-:Y:S01]  /*86b0*/  ISETP.GE.AND P2, PT, R5, R60.reuse, PT ;  /* 0x0000003c0500720c */ /* 0x080fe20003f46270 */
[----:B------:R-:W-:Y:S01]  /*86c0*/  VIADD R5, R57, 0xe0 ;  /* 0x000000e039057836 */ /* 0x000fe20000000000 */
[----:B------:R-:W5:Y:S04]  /*86d0*/  @!P1 LDG.E R44, desc[UR6][R2.64+0x80] ;  /* 0x00008006022c9981 */ /* 0x000f68000c1e1900 */
[----:B------:R-:W-:Y:S01]  /*86e0*/  ISETP.GE.AND P1, PT, R5, R60, PT ;  /* 0x0000003c0500720c */ /* 0x000fe20003f26270 */
[----:B------:R-:W-:Y:S01]  /*86f0*/  VIADD R59, R57, 0x100 ;  /* 0x00000100393b7836 */ /* 0x000fe20000000000 */
[----:B------:R-:W5:Y:S04]  /*8700*/  @!P5 LDG.E R43, desc[UR6][R2.64+0x100] ;  /* 0x00010006022bd981 */ /* 0x000f68000c1e1900 */
[----:B------:R-:W5:Y:S04]  /*8710*/  @!P4 LDG.E R46, desc[UR6][R2.64+0x180] ;  /* 0x00018006022ec981 */ /* 0x000f68000c1e1900 */
[----:B------:R-:W5:Y:S03]  /*8720*/  @!P2 LDG.E R47, desc[UR6][R2.64+0x300] ;  /* 0x00030006022fa981 */ /* 0x000f66000c1e1900 */
[C---:B------:R-:W-:Y:S01]  /*8730*/  @!P1 IADD3 R5, P2, PT, R54.reuse, R57, RZ ;  /* 0x0000003936059210 */ /* 0x040fe20007f5e0ff */
[----:B------:R-:W5:Y:S03]  /*8740*/  @!P3 LDG.E R45, desc[UR6][R2.64+0x200] ;  /* 0x00020006022db981 */ /* 0x000f66000c1e1900 */
[----:B------:R-:W-:Y:S01]  /*8750*/  @!P1 LEA.HI.X.SX32 R62, R54, RZ, 0x1, P2 ;  /* 0x000000ff363e9211 */ /* 0x000fe200010f0eff */
[----:B------:R0:W5:Y:S01]  /*8760*/  @!P6 LDG.E R48, desc[UR6][R2.64+0x280] ;  /* 0x000280060230e981 */ /* 0x000162000c1e1900 */
[----:B------:R-:W-:-:S04]  /*8770*/  @!P1 LEA R4, P2, R5, UR4, 0x2 ;  /* 0x0000000405049c11 */ /* 0x000fc8000f8410ff */
[----:B------:R-:W-:-:S05]  /*8780*/  @!P1 LEA.HI.X R5, R5, UR5, R62, 0x2, P2 ;  /* 0x0000000505059c11 */ /* 0x000fca00090f143e */
[----:B------:R1:W5:Y:S01]  /*8790*/  @!P1 LDG.E R50, desc[UR6][R4.64+0x380] ;  /* 0x0003800604329981 */ /* 0x000362000c1e1900 */
[----:B------:R-:W-:-:S13]  /*87a0*/  ISETP.GE.AND P1, PT, R59, R60, PT ;  /* 0x0000003c3b00720c */ /* 0x000fda0003f26270 */
[----:B------:R-:W-:-:S04]  /*87b0*/  @!P1 IADD3 R59, P2, PT, R54, R57, RZ ;  /* 0x00000039363b9210 */ /* 0x000fc80007f5e0ff */
[----:B------:R-:W-:Y:S02]  /*87c0*/  @!P1 LEA.HI.X.SX32 R62, R54, RZ, 0x1, P2 ;  /* 0x000000ff363e9211 */ /* 0x000fe400010f0eff */
[----:B0-----:R-:W-:-:S04]  /*87d0*/  @!P1 LEA R2, P2, R59, UR4, 0x2 ;  /* 0x000000043b029c11 */ /* 0x001fc8000f8410ff */
[----:B------:R-:W-:Y:S01]  /*87e0*/  @!P1 LEA.HI.X R3, R59, UR5, R62, 0x2, P2 ;  /* 0x000000053b039c11 */ /* 0x000fe200090f143e */
[----:B------:R-:W-:-:S04]  /*87f0*/  VIADD R59, R57, 0x120 ;  /* 0x00000120393b7836 */ /* 0x000fc80000000000 */
[----:B------:R0:W5:Y:S01]  /*8800*/  @!P1 LDG.E R49, desc[UR6][R2.64+0x400] ;  /* 0x0004000602319981 */ /* 0x000162000c1e1900 */
[----:B------:R-:W-:-:S13]  /*8810*/  ISETP.GE.AND P1, PT, R59, R60, PT ;  /* 0x0000003c3b00720c */ /* 0x000fda0003f26270 */
[----:B------:R-:W-:-:S04]  /*8820*/  @!P1 IADD3 R59, P2, PT, R54, R57, RZ ;  /* 0x00000039363b9210 */ /* 0x000fc80007f5e0ff */
[----:B------:R-:W-:Y:S02]  /*8830*/  @!P1 LEA.HI.X.SX32 R62, R54, RZ, 0x1, P2 ;  /* 0x000000ff363e9211 */ /* 0x000fe400010f0eff */
[----:B-1----:R-:W-:-:S04]  /*8840*/  @!P1 LEA R4, P2, R59, UR4, 0x2 ;  /* 0x000000043b049c11 */ /* 0x002fc8000f8410ff */
[----:B------:R-:W-:Y:S01]  /*8850*/  @!P1 LEA.HI.X R5, R59, UR5, R62, 0x2, P2 ;  /* 0x000000053b059c11 */ /* 0x000fe200090f143e */
[----:B------:R-:W-:-:S04]  /*8860*/  VIADD R59, R57, 0x140 ;  /* 0x00000140393b7836 */ /* 0x000fc80000000000 */
        /* <DEDUP_REMOVED lines=9> */
[----:B------:R-:W-:-:S05]  /*8900*/  @!P1 IMAD R62, R42, 0x1980, RZ ;  /* 0x000019802a3e9824 */ /* 0x000fca00078e02ff */
[----:B-1----:R-:W-:-:S04]  /*8910*/  @!P1 IADD3 R5, P2, PT, R62, R57, RZ ;  /* 0x000000393e059210 */ /* 0x002fc80007f5e0ff */
[----:B------:R-:W-:Y:S02]  /*8920*/  @!P1 LEA.HI.X.SX32 R62, R62, RZ, 0x1, P2 ;  /* 0x000000ff3e3e9211 */ /* 0x000fe400010f0eff */
[----:B------:R-:W-:Y:S01]  /*8930*/  @!P1 LEA R4, P2, R5, UR4, 0x2 ;  /* 0x0000000405049c11 */ /* 0x000fe2000f8410ff */
[----:B------:R-:W-:-:S03]  /*8940*/  VIADD R59, R57, 0x180 ;  /* 0x00000180393b7836 */ /* 0x000fc60000000000 */
[----:B------:R-:W-:-:S05]  /*8950*/  @!P1 LEA.HI.X R5, R5, UR5, R62, 0x2, P2 ;  /* 0x0000000505059c11 */ /* 0x000fca00090f143e */
[----:B------:R1:W5:Y:S01]  /*8960*/  @!P1 LDG.E R56, desc[UR6][R4.64+0x580] ;  /* 0x0005800604389981 */ /* 0x000362000c1e1900 */
[----:B------:R-:W-:-:S13]  /*8970*/  ISETP.GE.AND P1, PT, R59, R60, PT ;  /* 0x0000003c3b00720c */ /* 0x000fda0003f26270 */
[----:B0-----:R-:W-:-:S05]  /*8980*/  @!P1 IMAD R2, R42, 0x1980, RZ ;  /* 0x000019802a029824 */ /* 0x001fca00078e02ff */
[----:B------:R-:W-:-:S04]  /*8990*/  @!P1 IADD3 R3, P2, PT, R2, R57, RZ ;  /* 0x0000003902039210 */ /* 0x000fc80007f5e0ff */
[----:B------:R-:W-:Y:S02]  /*89a0*/  @!P1 LEA.HI.X.SX32 R62, R2, RZ, 0x1, P2 ;  /* 0x000000ff023e9211 */ /* 0x000fe400010f0eff */
[----:B------:R-:W-:Y:S01]  /*89b0*/  @!P1 LEA R2, P2, R3, UR4, 0x2 ;  /* 0x0000000403029c11 */ /* 0x000fe2000f8410ff */
[----:B------:R-:W-:-:S03]  /*89c0*/  VIADD R59, R57, 0x1a0 ;  /* 0x000001a0393b7836 */ /* 0x000fc60000000000 */
[----:B------:R-:W-:-:S05]  /*89d0*/  @!P1 LEA.HI.X R3, R3, UR5, R62, 0x2, P2 ;  /* 0x0000000503039c11 */ /* 0x000fca00090f143e */
[----:B------:R0:W5:Y:S01]  /*89e0*/  @!P1 LDG.E R53, desc[UR6][R2.64+0x600] ;  /* 0x0006000602359981 */ /* 0x000162000c1e1900 */
[----:B------:R-:W-:-:S13]  /*89f0*/  ISETP.GE.AND P1, PT, R59, R60, PT ;  /* 0x0000003c3b00720c */ /* 0x000fda0003f26270 */
[----:B-1----:R-:W-:-:S05]  /*8a00*/  @!P1 IMAD R4, R42, 0x1980, RZ ;  /* 0x000019802a049824 */ /* 0x002fca00078e02ff */
[----:B------:R-:W-:-:S04]  /*8a10*/  @!P1 IADD3 R5, P2, PT, R4, R57, RZ ;  /* 0x0000003904059210 */ /* 0x000fc80007f5e0ff */
[----:B------:R-:W-:Y:S02]  /*8a20*/  @!P1 LEA.HI.X.SX32 R62, R4, RZ, 0x1, P2 ;  /* 0x000000ff043e9211 */ /* 0x000fe400010f0eff */
[----:B------:R-:W-:Y:S01]  /*8a30*/  @!P1 LEA R4, P2, R5, UR4, 0x2 ;  /* 0x0000000405049c11 */ /* 0x000fe2000f8410ff */
[----:B------:R-:W-:-:S03]  /*8a40*/  VIADD R59, R57, 0x1c0 ;  /* 0x000001c0393b7836 */ /* 0x000fc60000000000 */
[----:B------:R-:W-:-:S05]  /*8a50*/  @!P1 LEA.HI.X R5, R5, UR5, R62, 0x2, P2 ;  /* 0x0000000505059c11 */ /* 0x000fca00090f143e */
[----:B------:R1:W5:Y:S01]  /*8a60*/  @!P1 LDG.E R54, desc[UR6][R4.64+0x680] ;  /* 0x0006800604369981 */ /* 0x000362000c1e1900 */
[----:B------:R-:W-:Y:S01]  /*8a70*/  ISETP.GE.AND P1, PT, R59, R60, PT ;  /* 0x0000003c3b00720c */ /* 0x000fe20003f26270 */
[----:B------:R-:W-:-:S05]  /*8a80*/  VIADD R59, R57, 0x200 ;  /* 0x00000200393b7836 */ /* 0x000fca0000000000 */
[----:B------:R-:W-:-:S07]  /*8a90*/  ISETP.GE.AND P3, PT, R59, R60, PT ;  /* 0x0000003c3b00720c */ /* 0x000fce0003f66270 */
[----:B0-----:R-:W-:-:S05]  /*8aa0*/  @!P1 IMAD R2, R42, 0x1980, RZ ;  /* 0x000019802a029824 */ /* 0x001fca00078e02ff */
[C---:B------:R-:W-:Y:S01]  /*8ab0*/  @!P1 IADD3 R3, P2, PT, R2.reuse, R57, RZ ;  /* 0x0000003902039210 */ /* 0x040fe20007f5e0ff */
[----:B------:R-:W0:Y:S03]  /*8ac0*/  @!P3 S2R R59, SR_TID.X ;  /* 0x00000000003bb919 */ /* 0x000e260000002100 */
[----:B------:R-:W-:Y:S02]  /*8ad0*/  @!P1 LEA.HI.X.SX32 R62, R2, RZ, 0x1, P2 ;  /* 0x000000ff023e9211 */ /* 0x000fe400010f0eff */
[----:B------:R-:W-:Y:S01]  /*8ae0*/  @!P1 LEA R2, P2, R3, UR4, 0x2 ;  /* 0x0000000403029c11 */ /* 0x000fe2000f8410ff */
[----:B-1----:R-:W-:-:S03]  /*8af0*/  VIADD R5, R57, 0x1e0 ;  /* 0x000001e039057836 */ /* 0x002fc60000000000 */
[----:B------:R-:W-:-:S05]  /*8b00*/  @!P1 LEA.HI.X R3, R3, UR5, R62, 0x2, P2 ;  /* 0x0000000503039c11 */ /* 0x000fca00090f143e */
[----:B------:R0:W5:Y:S01]  /*8b10*/  @!P1 LDG.E R51, desc[UR6][R2.64+0x700] ;  /* 0x0007000602339981 */ /* 0x000162000c1e1900 */
[----:B------:R-:W-:-:S13]  /*8b20*/  ISETP.GE.AND P1, PT, R5, R60, PT ;  /* 0x0000003c0500720c */ /* 0x000fda0003f26270 */
[----:B------:R-:W-:-:S05]  /*8b30*/  @!P1 IMAD R4, R42, 0x1980, RZ ;  /* 0x000019802a049824 */ /* 0x000fca00078e02ff */
[C---:B------:R-:W-:Y:S02]  /*8b40*/  @!P1 IADD3 R5, P2, PT, R4.reuse, R57, RZ ;  /* 0x0000003904059210 */ /* 0x040fe40007f5e0ff */
[----:B0-----:R-:W-:Y:S02]  /*8b50*/  @!P3 LOP3.LUT R2, R59, 0x3e0, RZ, 0xc0, !PT ;  /* 0x000003e03b02b812 */ /* 0x001fe400078ec0ff */
[----:B------:R-:W-:Y:S02]  /*8b60*/  @!P1 LEA.HI.X.SX32 R60, R4, RZ, 0x1, P2 ;  /* 0x000000ff043c9211 */ /* 0x000fe400010f0eff */
[----:B------:R-:W-:Y:S02]  /*8b70*/  @!P1 LEA R4, P2, R5, UR4, 0x2 ;  /* 0x0000000405049c11 */ /* 0x000fe4000f8410ff */
[----:B------:R-:W-:Y:S01]  /*8b80*/  @!P3 LOP3.LUT R59, R59, 0x1f, RZ, 0xc0, !PT ;  /* 0x0000001f3b3bb812 */ /* 0x000fe200078ec0ff */
[----:B------:R-:W-:Y:S01]  /*8b90*/  @!P3 IMAD R3, R42, 0x1980, RZ ;  /* 0x000019802a03b824 */ /* 0x000fe200078e02ff */
[----:B------:R-:W-:-:S03]  /*8ba0*/  @!P1 LEA.HI.X R5, R5, UR5, R60, 0x2, P2 ;  /* 0x0000000505059c11 */ /* 0x000fc600090f143c */
[----:B------:R-:W-:Y:S02]  /*8bb0*/  @!P3 IMAD R2, R2, 0x11, R59 ;  /* 0x000000110202b824 */ /* 0x000fe400078e023b */
[----:B------:R1:W5:Y:S03]  /*8bc0*/  @!P1 LDG.E R58, desc[UR6][R4.64+0x780] ;  /* 0x00078006043a9981 */ /* 0x000366000c1e1900 */
[----:B------:R-:W-:-:S04]  /*8bd0*/  @!P3 IADD3 R59, P1, PT, R3, R2, RZ ;  /* 0x00000002033bb210 */ /* 0x000fc80007f3e0ff */
[----:B------:R-:W-:Y:S02]  /*8be0*/  @!P3 LEA.HI.X.SX32 R60, R3, RZ, 0x1, P1 ;  /* 0x000000ff033cb211 */ /* 0x000fe400008f0eff */
[----:B------:R-:W-:-:S04]  /*8bf0*/  @!P3 LEA R2, P1, R59, UR4, 0x2 ;  /* 0x000000043b02bc11 */ /* 0x000fc8000f8210ff */
[----:B------:R-:W-:-:S05]  /*8c00*/  @!P3 LEA.HI.X R3, R59, UR5, R60, 0x2, P1 ;  /* 0x000000053b03bc11 */ /* 0x000fca00088f143c */
[----:B------:R1:W5:Y:S04]  /*8c10*/  @!P3 LDG.E R57, desc[UR6][R2.64+0x800] ;  /* 0x000800060239b981 */ /* 0x000368000c1e1900 */
.L_x_113:
[----:B------:R-:W-:Y:S08]  /*8c20*/  BAR.SYNC.DEFER_BLOCKING 0x0 ;  /* 0x0000000000007b1d */ /* 0x000ff00000010000 */
[----:B------:R-:W2:Y:S01]  /*8c30*/  S2UR UR5, SR_CgaCtaId ;  /* 0x00000000000579c3 */ /* 0x000ea20000008800 */
[----:B------:R-:W-:Y:S01]  /*8c40*/  UMOV UR4, 0x400 ;  /* 0x0000040000047882 */ /* 0x000fe20000000000 */
[----:B01----:R-:W0:Y:S01]  /*8c50*/  S2R R2, SR_TID.X ;  /* 0x0000000000027919 */ /* 0x003e220000002100 */
[----:B-----5:R1:W-:Y:S04]  /*8c60*/  STS [R40+-0x4], R41 ;  /* 0xfffffc2928007388 */ /* 0x0203e80000000800 */
[----:B------:R1:W-:Y:S01]  /*8c70*/  STS [R39+-0x4], R44 ;  /* 0xfffffc2c27007388 */ /* 0x0003e20000000800 */
[----:B--2---:R-:W-:-:S03]  /*8c80*/  ULEA UR4, UR5, UR4, 0x18 ;  /* 0x0000000405047291 */ /* 0x004fc6000f8ec0ff */
[----:B------:R1:W-:Y:S04]  /*8c90*/  STS [R38+-0x4], R43 ;  /* 0xfffffc2b26007388 */ /* 0x0003e80000000800 */
        /* <DEDUP_REMOVED lines=13> */
[----:B------:R1:W-:Y:S01]  /*8d70*/  STS [R24+-0x4], R57 ;  /* 0xfffffc3918007388 */ /* 0x0003e20000000800 */
[----:B------:R-:W-:Y:S06]  /*8d80*/  BAR.SYNC.DEFER_BLOCKING 0x0 ;  /* 0x0000000000007b1d */ /* 0x000fec0000010000 */
[----:B0-----:R-:W-:Y:S05]  /*8d90*/  @P0 BRA `(.L_x_114) ;  /* 0x00000008006c0947 */ /* 0x001fea0003800000 */
[----:B------:R-:W-:Y:S01]  /*8da0*/  LEA R21, R21, UR4, 0x3 ;  /* 0x0000000415157c11 */ /* 0x000fe2000f8e18ff */
[----:B------:R-:W-:Y:S01]  /*8db0*/  LDS R3, [R22] ;  /* 0x0000000016037984 */ /* 0x000fe20000000800 */
[----:B------:R-:W0:Y:S01]  /*8dc0*/  LDCU.64 UR8, c[0x0][0x3b0] ;  /* 0x00007600ff0877ac */ /* 0x000e220008000a00 */
[----:B-1----:R-:W-:Y:S02]  /*8dd0*/  LEA R26, R20, UR4, 0x3 ;  /* 0x00000004141a7c11 */ /* 0x002fe4000f8e18ff */
[----:B------:R-:W1:Y:S01]  /*8de0*/  LDS.64 R4, [R21+0x6600] ;  /* 0x0066000015047984 */ /* 0x000e620000000a00 */
[----:B------:R-:W-:Y:S02]  /*8df0*/  LEA R19, R19, UR4, 0x3 ;  /* 0x0000000413137c11 */ /* 0x000fe4000f8e18ff */
[----:B------:R-:W-:Y:S02]  /*8e00*/  LEA R17, R17, UR4, 0x3 ;  /* 0x0000000411117c11 */ /* 0x000fe4000f8e18ff */
[----:B------:R-:W-:-:S02]  /*8e10*/  LEA R15, R15, UR4, 0x3 ;  /* 0x000000040f0f7c11 */ /* 0x000fc4000f8e18ff */
[----:B------:R-:W-:Y:S02]  /*8e20*/  LEA R13, R13, UR4, 0x3 ;  /* 0x000000040d0d7c11 */ /* 0x000fe4000f8e18ff */
[----:B------:R-:W-:Y:S02]  /*8e30*/  LEA R11, R11, UR4, 0x3 ;  /* 0x000000040b0b7c11 */ /* 0x000fe4000f8e18ff */
[----:B------:R-:W-:Y:S02]  /*8e40*/  LEA R9, R9, UR4, 0x3 ;  /* 0x0000000409097c11 */ /* 0x000fe4000f8e18ff */
[----:B------:R-:W-:Y:S02]  /*8e50*/  LEA R7, R7, UR4, 0x3 ;  /* 0x0000000407077c11 */ /* 0x000fe4000f8e18ff */
[----:B-1----:R-:W-:-:S05]  /*8e60*/  IADD3 R4, P0, PT, R4, R2, RZ ;  /* 0x0000000204047210 */ /* 0x002fca0007f1e0ff */
[----:B------:R-:W-:Y:S01]  /*8e70*/  IMAD.X R5, RZ, RZ, R5, P0 ;  /* 0x000000ffff057224 */ /* 0x000fe200000e0605 */
[----:B0-----:R-:W-:-:S04]  /*8e80*/  LEA R24, P0, R4, UR8, 0x2 ;  /* 0x0000000804187c11 */ /* 0x001fc8000f8010ff */
[----:B------:R-:W-:-:S05]  /*8e90*/  LEA.HI.X R25, R4, UR9, R5, 0x2, P0 ;  /* 0x0000000904197c11 */ /* 0x000fca00080f1405 */
[----:B------:R-:W-:Y:S01]  /*8ea0*/  STG.E desc[UR6][R24.64], R3 ;  /* 0x0000000318007986 */ /* 0x000fe2000c101906 */
[----:B------:R-:W-:-:S03]  /*8eb0*/  NOP ;  /* 0x0000000000007918 */ /* 0x000fc60000000000 */
[----:B------:R0:W1:Y:S04]  /*8ec0*/  LDS.64 R4, [R26+0x6600] ;  /* 0x006600001a047984 */ /* 0x0000680000000a00 */
[----:B------:R-:W2:Y:S01]  /*8ed0*/  LDS R23, [R22+0x600] ;  /* 0x0006000016177984 */ /* 0x000ea20000000800 */
[----:B0-----:R-:W-:Y:S02]  /*8ee0*/  LEA R26, R18, UR4, 0x3 ;  /* 0x00000004121a7c11 */ /* 0x001fe4000f8e18ff */
[----:B-1----:R-:W-:-:S05]  /*8ef0*/  IADD3 R4, P0, PT, R4, R2, RZ ;  /* 0x0000000204047210 */ /* 0x002fca0007f1e0ff */
[----:B------:R-:W-:Y:S01]  /*8f00*/  IMAD.X R5, RZ, RZ, R5, P0 ;  /* 0x000000ffff057224 */ /* 0x000fe200000e0605 */
[----:B------:R-:W-:-:S04]  /*8f10*/  LEA R20, P0, R4, UR8, 0x2 ;  /* 0x0000000804147c11 */ /* 0x000fc8000f8010ff */
[----:B------:R-:W-:-:S05]  /*8f20*/  LEA.HI.X R21, R4, UR9, R5, 0x2, P0 ;  /* 0x0000000904157c11 */ /* 0x000fca00080f1405 */
[----:B--2---:R-:W-:Y:S01]  /*8f30*/  STG.E desc[UR6][R20.64+0x600], R23 ;  /* 0x0006001714007986 */ /* 0x004fe2000c101906 */
[----:B------:R-:W-:-:S03]  /*8f40*/  NOP ;  /* 0x0000000000007918 */ /* 0x000fc60000000000 */
[----:B------:R-:W0:Y:S04]  /*8f50*/  LDS.64 R4, [R19+0x6600] ;  /* 0x0066000013047984 */ /* 0x000e280000000a00 */
[----:B------:R-:W1:Y:S01]  /*8f60*/  LDS R3, [R22+0xc00] ;  /* 0x000c000016037984 */ /* 0x000e620000000800 */
[----:B0-----:R-:W-:-:S05]  /*8f70*/  IADD3 R4, P0, PT, R4, R2, RZ ;  /* 0x0000000204047210 */ /* 0x001fca0007f1e0ff */
[----:B------:R-:W-:Y:S01]  /*8f80*/  IMAD.X R5, RZ, RZ, R5, P0 ;  /* 0x000000ffff057224 */ /* 0x000fe200000e0605 */
[----:B------:R-:W-:-:S04]  /*8f90*/  LEA R24, P0, R4, UR8, 0x2 ;  /* 0x0000000804187c11 */ /* 0x000fc8000f8010ff */
[----:B------:R-:W-:-:S05]  /*8fa0*/  LEA.HI.X R25, R4, UR9, R5, 0x2, P0 ;  /* 0x0000000904197c11 */ /* 0x000fca00080f1405 */
[----:B-1----:R0:W-:Y:S01]  /*8fb0*/  STG.E desc[UR6][R24.64+0xc00], R3 ;  /* 0x000c000318007986 */ /* 0x0021e2000c101906 */
[----:B------:R-:W-:-:S03]  /*8fc0*/  NOP ;  /* 0x0000000000007918 */ /* 0x000fc60000000000 */
[----:B------:R-:W1:Y:S04]  /*8fd0*/  LDS.64 R4, [R26+0x6600] ;  /* 0x006600001a047984 */ /* 0x000e680000000a00 */
        /* <DEDUP_REMOVED lines=99> */
[----:B-1----:R-:W-:Y:S01]  /*9610*/  STG.E desc[UR6][R10.64+0x5400], R3 ;  /* 0x005400030a007986 */ /* 0x002fe2000c101906 */
[----:B------:R-:W-:-:S03]  /*9620*/  NOP ;  /* 0x0000000000007918 */ /* 0x000fc60000000000 */
[----:B------:R-:W0:Y:S04]  /*9630*/  LDS.64 R4, [R12+0x6600] ;  /* 0x006600000c047984 */ /* 0x000e280000000a00 */
[----:B------:R-:W1:Y:S01]  /*9640*/  LDS R9, [R22+0x5a00] ;  /* 0x005a000016097984 */ /* 0x000e620000000800 */
[----:B0-----:R-:W-:-:S05]  /*9650*/  IADD3 R4, P0, PT, R4, R2, RZ ;  /* 0x0000000204047210 */ /* 0x001fca0007f1e0ff */
[----:B------:R-:W-:Y:S01]  /*9660*/  IMAD.X R5, RZ, RZ, R5, P0 ;  /* 0x000000ffff057224 */ /* 0x000fe200000e0605 */
[----:B------:R-:W-:-:S04]  /*9670*/  LEA R6, P0, R4, UR8, 0x2 ;  /* 0x0000000804067c11 */ /* 0x000fc8000f8010ff */
[----:B------:R-:W-:Y:S02]  /*9680*/  LEA.HI.X R7, R4, UR9, R5, 0x2, P0 ;  /* 0x0000000904077c11 */ /* 0x000fe400080f1405 */
[----:B------:R-:W-:-:S03]  /*9690*/  LEA R4, R0, UR4, 0x3 ;  /* 0x0000000400047c11 */ /* 0x000fc6000f8e18ff */
[----:B-1----:R-:W-:Y:S01]  /*96a0*/  STG.E desc[UR6][R6.64+0x5a00], R9 ;  /* 0x005a000906007986 */ /* 0x002fe2000c101906 */
        /* <DEDUP_REMOVED lines=8> */
[----:B------:R-:W-:Y:S01]  /*9730*/  NOP ;  /* 0x0000000000007918 */ /* 0x000fe20000000000 */
[----:B------:R-:W-:Y:S05]  /*9740*/  EXIT ;  /* 0x000000000000794d */ /* 0x000fea0003800000 */
.L_x_114:
[----:B------:R-:W-:Y:S01]  /*9750*/  LEA R21, R21, UR4, 0x3 ;  /* 0x0000000415157c11 */ /* 0x000fe2000f8e18ff */
[----:B------:R-:W-:Y:S01]  /*9760*/  IMAD R23, R42, -0x1980, R23 ;  /* 0xffffe6802a177824 */ /* 0x000fe200078e0217 */
[----:B-1----:R-:W-:Y:S01]  /*9770*/  LEA R26, R20, UR4, 0x3 ;  /* 0x00000004141a7c11 */ /* 0x002fe2000f8e18ff */
[C---:B------:R-:W-:Y:S01]  /*9780*/  VIADD R20, R2.reuse, 0x180 ;  /* 0x0000018002147836 */ /* 0x040fe20000000000 */
[----:B------:R-:W-:Y:S01]  /*9790*/  LEA R19, R19, UR4, 0x3 ;  /* 0x0000000413137c11 */ /* 0x000fe2000f8e18ff */
[----:B------:R-:W0:Y:S01]  /*97a0*/  LDS.64 R4, [R21+0x6600] ;  /* 0x0066000015047984 */ /* 0x000e220000000a00 */
[----:B------:R-:W-:Y:S02]  /*97b0*/  ISETP.GE.AND P1, PT, R2, R23, PT ;  /* 0x000000170200720c */ /* 0x000fe40003f26270 */
[----:B------:R-:W-:Y:S02]  /*97c0*/  LEA R17, R17, UR4, 0x3 ;  /* 0x0000000411117c11 */ /* 0x000fe4000f8e18ff */
[----:B------:R-:W-:-:S02]  /*97d0*/  LEA R15, R15, UR4, 0x3 ;  /* 0x000000040f0f7c11 */ /* 0x000fc4000f8e18ff */
[----:B------:R-:W-:Y:S02]  /*97e0*/  LEA R13, R13, UR4, 0x3 ;  /* 0x000000040d0d7c11 */ /* 0x000fe4000f8e18ff */
[----:B------:R-:W-:Y:S02]  /*97f0*/  LEA R11, R11, UR4, 0x3 ;  /* 0x000000040b0b7c11 */ /* 0x000fe4000f8e18ff */
[----:B------:R-:W-:Y:S02]  /*9800*/  LEA R9, R9, UR4, 0x3 ;  /* 0x0000000409097c11 */ /* 0x000fe4000f8e18ff */
[----:B------:R-:W-:Y:S01]  /*9810*/  LEA R7, R7, UR4, 0x3 ;  /* 0x0000000407077c11 */ /* 0x000fe2000f8e18ff */
[----:B------:R-:W1:Y:S01]  /*9820*/  @!P1 LDS R3, [R22] ;  /* 0x0000000016039984 */ /* 0x000e620000000800 */
[----:B------:R-:W2:Y:S01]  /*9830*/  @!P1 LDC.64 R24, c[0x0][0x3b0] ;  /* 0x0000ec00ff189b82 */ /* 0x000ea20000000a00 */
[----:B0-----:R-:W-:-:S05]  /*9840*/  @!P1 IADD3 R4, P0, PT, R4, R2, RZ ;  /* 0x0000000204049210 */ /* 0x001fca0007f1e0ff */
[----:B------:R-:W-:Y:S01]  /*9850*/  @!P1 IMAD.X R5, RZ, RZ, R5, P0 ;  /* 0x000000ffff059224 */ /* 0x000fe200000e0605 */
[----:B--2---:R-:W-:-:S04]  /*9860*/  @!P1 LEA R24, P0, R4, R24, 0x2 ;  /* 0x0000001804189211 */ /* 0x004fc800078010ff */
[----:B------:R-:W-:-:S05]  /*9870*/  @!P1 LEA.HI.X R25, R4, R25, R5, 0x2, P0 ;  /* 0x0000001904199211 */ /* 0x000fca00000f1405 */
[----:B-1----:R0:W-:Y:S01]  /*9880*/  @!P1 STG.E desc[UR6][R24.64], R3 ;  /* 0x0000000318009986 */ /* 0x0021e2000c101906 */
[----:B------:R-:W-:-:S03]  /*9890*/  NOP ;  /* 0x0000000000007918 */ /* 0x000fc60000000000 */
[----:B------:R1:W2:Y:S01]  /*98a0*/  LDS.64 R4, [R26+0x6600] ;  /* 0x006600001a047984 */ /* 0x0002a20000000a00 */
[----:B------:R-:W-:Y:S01]  /*98b0*/  ISETP.GE.AND P1, PT, R20, R23, PT ;  /* 0x000000171400720c */ /* 0x000fe20003f26270 */
[----:B0-----:R-:W-:Y:S01]  /*98c0*/  VIADD R24, R2, 0x300 ;  /* 0x0000030002187836 */ /* 0x001fe20000000000 */
[----:B-1----:R-:W-:Y:S01]  /*98d0*/  LEA R26, R18, UR4, 0x3 ;  /* 0x00000004121a7c11 */ /* 0x002fe2000f8e18ff */
[----:B------:R-:W-:-:S10]  /*98e0*/  VIADD R18, R2, 0x480 ;  /* 0x0000048002127836 */ /* 0x000fd40000000000 */
[----:B------:R-:W0:Y:S01]  /*98f0*/  @!P1 LDS R27, [R22+0x600] ;  /* 0x00060000161b9984 */ /* 0x000e220000000800 */
[----:B------:R-:W1:Y:S01]  /*9900*/  @!P1 LDC.64 R20, c[0x0][0x3b0] ;  /* 0x0000ec00ff149b82 */ /* 0x000e620000000a00 */
[----:B--2---:R-:W-:-:S05]  /*9910*/  @!P1 IADD3 R4, P0, PT, R4, R2, RZ ;  /* 0x0000000204049210 */ /* 0x004fca0007f1e0ff */
[----:B------:R-:W-:Y:S01]  /*9920*/  @!P1 IMAD.X R5, RZ, RZ, R5, P0 ;  /* 0x000000ffff059224 */ /* 0x000fe200000e0605 */
[----:B-1----:R-:W-:-:S04]  /*9930*/  @!P1 LEA R20, P0, R4, R20, 0x2 ;  /* 0x0000001404149211 */ /* 0x002fc800078010ff */
[----:B------:R-:W-:-:S05]  /*9940*/  @!P1 LEA.HI.X R21, R4, R21, R5, 0x2, P0 ;  /* 0x0000001504159211 */ /* 0x000fca00000f1405 */
[----:B0-----:R0:W-:Y:S01]  /*9950*/  @!P1 STG.E desc[UR6][R20.64+0x600], R27 ;  /* 0x0006001b14009986 */ /* 0x0011e2000c101906 */
[----:B------:R-:W-:-:S03]  /*9960*/  NOP ;  /* 0x0000000000007918 */ /* 0x000fc60000000000 */
[----:B------:R-:W1:Y:S01]  /*9970*/  LDS.64 R4, [R19+0x6600] ;  /* 0x0066000013047984 */ /* 0x000e620000000a00 */
[----:B------:R-:W-:Y:S01]  /*9980*/  ISETP.GE.AND P1, PT, R24, R23, PT ;  /* 0x000000171800720c */ /* 0x000fe20003f26270 */
[----:B0-----:R-:W-:-:S12]  /*9990*/  VIADD R20, R2, 0x600 ;  /* 0x0000060002147836 */ /* 0x001fd80000000000 */
[----:B------:R-:W0:Y:S01]  /*99a0*/  @!P1 LDS R3, [R22+0xc00] ;  /* 0x000c000016039984 */ /* 0x000e220000000800 */
[----:B------:R-:W2:Y:S01]  /*99b0*/  @!P1 LDC.64 R24, c[0x0][0x3b0] ;  /* 0x0000ec00ff189b82 */ /* 0x000ea20000000a00 */
[----:B-1----:R-:W-:-:S05]  /*99c0*/  @!P1 IADD3 R4, P0, PT, R4, R2, RZ ;  /* 0x0000000204049210 */ /* 0x002fca0007f1e0ff */
[----:B------:R-:W-:Y:S01]  /*99d0*/  @!P1 IMAD.X R5, RZ, RZ, R5, P0 ;  /* 0x000000ffff059224 */ /* 0x000fe200000e0605 */
[----:B--2---:R-:W-:-:S04]  /*99e0*/  @!P1 LEA R24, P0, R4, R24, 0x2 ;  /* 0x0000001804189211 */ /* 0x004fc800078010ff */
[----:B------:R-:W-:-:S05]  /*99f0*/  @!P1 LEA.HI.X R25, R4, R25, R5, 0x2, P0 ;  /* 0x0000001904199211 */ /* 0x000fca00000f1405 */
[----:B0-----:R0:W-:Y:S01]  /*9a00*/  @!P1 STG.E desc[UR6][R24.64+0xc00], R3 ;  /* 0x000c000318009986 */ /* 0x0011e2000c101906 */
[----:B------:R-:W-:-:S03]  /*9a10*/  NOP ;  /* 0x0000000000007918 */ /* 0x000fc60000000000 */
[----:B------:R-:W1:Y:S01]  /*9a20*/  LDS.64 R4, [R26+0x6600] ;  /* 0x006600001a047984 */ /* 0x000e620000000a00 */
[----:B------:R-:W-:Y:S02]  /*9a30*/  ISETP.GE.AND P1, PT, R18, R23, PT ;  /* 0x000000171200720c */ /* 0x000fe40003f26270 */
[----:B0-----:R-:W-:Y:S01]  /*9a40*/  LEA R24, R16, UR4, 0x3 ;  /* 0x0000000410187c11 */ /* 0x001fe2000f8e18ff */
[----:B------:R-:W-:-:S10]  /*9a50*/  VIADD R16, R2, 0x780 ;  /* 0x0000078002107836 */ /* 0x000fd40000000000 */
        /* <DEDUP_REMOVED lines=33> */
[----:B0-----:R-:W-:-:S11]  /*9c70*/  LOP3.LUT R16, R2, 0xc00, RZ, 0xfc, !PT ;  /* 0x00000c0002107812 */ /* 0x001fd600078efcff */
        /* <DEDUP_REMOVED lines=87> */
[----:B0-----:R-:W-:Y:S01]  /*a1f0*/  @!P1 STG.E desc[UR6][R8.64+0x4e00], R15 ;  /* 0x004e000f08009986 */ /* 0x001fe2000c101906 */
[----:B------:R-:W-:-:S03]  /*a200*/  NOP ;  /* 0x0000000000007918 */ /* 0x000fc60000000000 */
[----:B------:R-:W0:Y:S01]  /*a210*/  LDS.64 R4, [R7+0x6600] ;  /* 0x0066000007047984 */ /* 0x000e220000000a00 */
[----:B------:R-:W-:-:S13]  /*a220*/  ISETP.GE.AND P1, PT, R10, R23, PT ;  /* 0x000000170a00720c */ /* 0x000fda0003f26270 */
[----:B------:R-:W1:Y:S01]  /*a230*/  @!P1 LDS R3, [R22+0x5400] ;  /* 0x0054000016039984 */ /* 0x000e620000000800 */
[----:B------:R-:W2:Y:S01]  /*a240*/  @!P1 LDC.64 R10, c[0x0][0x3b0] ;  /* 0x0000ec00ff0a9b82 */ /* 0x000ea20000000a00 */
[----:B0-----:R-:W-:-:S05]  /*a250*/  @!P1 IADD3 R4, P0, PT, R4, R2, RZ ;  /* 0x0000000204049210 */ /* 0x001fca0007f1e0ff */
[----:B------:R-:W-:Y:S01]  /*a260*/  @!P1 IMAD.X R5, RZ, RZ, R5, P0 ;  /* 0x000000ffff059224 */ /* 0x000fe200000e0605 */
[----:B--2---:R-:W-:-:S04]  /*a270*/  @!P1 LEA R10, P0, R4, R10, 0x2 ;  /* 0x0000000a040a9211 */ /* 0x004fc800078010ff */
[----:B------:R-:W-:-:S05]  /*a280*/  @!P1 LEA.HI.X R11, R4, R11, R5, 0x2, P0 ;  /* 0x0000000b040b9211 */ /* 0x000fca00000f1405 */
[----:B-1----:R-:W-:Y:S01]  /*a290*/  @!P1 STG.E desc[UR6][R10.64+0x5400], R3 ;  /* 0x005400030a009986 */ /* 0x002fe2000c101906 */
        /* <DEDUP_REMOVED lines=8> */
[----:B------:R-:W-:Y:S02]  /*a320*/  @!P1 LEA.HI.X R7, R4, R7, R5, 0x2, P0 ;  /* 0x0000000704079211 */ /* 0x000fe400000f1405 */
[----:B------:R-:W-:Y:S02]  /*a330*/  LEA R5, R0, UR4, 0x3 ;  /* 0x0000000400057c11 */ /* 0x000fe4000f8e18ff */
[----:B------:R-:W-:Y:S01]  /*a340*/  LOP3.LUT R0, R2, 0x1800, RZ, 0xfc, !PT ;  /* 0x0000180002007812 */ /* 0x000fe200078efcff */
[----:B-1----:R-:W-:Y:S01]  /*a350*/  @!P1 STG.E desc[UR6][R6.64+0x5a00], R9 ;  /* 0x005a000906009986 */ /* 0x002fe2000c101906 */
[----:B------:R-:W-:-:S03]  /*a360*/  NOP ;  /* 0x0000000000007918 */ /* 0x000fc60000000000 */
[----:B------:R-:W0:Y:S01]  /*a370*/  LDS.64 R4, [R5+0x6600] ;  /* 0x0066000005047984 */ /* 0x000e220000000a00 */
[----:B------:R-:W-:-:S13]  /*a380*/  ISETP.GE.AND P1, PT, R0, R23, PT ;  /* 0x000000170000720c */ /* 0x000fda0003f26270 */
[----:B------:R-:W1:Y:S01]  /*a390*/  @!P1 LDS R11, [R22+0x6000] ;  /* 0x00600000160b9984 */ /* 0x000e620000000800 */
[----:B------:R-:W2:Y:S01]  /*a3a0*/  @!P1 LDC.64 R12, c[0x0][0x3b0] ;  /* 0x0000ec00ff0c9b82 */ /* 0x000ea20000000a00 */
[----:B0-----:R-:W-:-:S05]  /*a3b0*/  IADD3 R0, P0, PT, R4, R2, RZ ;  /* 0x0000000204007210 */ /* 0x001fca0007f1e0ff */
[----:B------:R-:W-:Y:S01]  /*a3c0*/  IMAD.X R4, RZ, RZ, R5, P0 ;  /* 0x000000ffff047224 */ /* 0x000fe200000e0605 */
[----:B--2---:R-:W-:-:S04]  /*a3d0*/  @!P1 LEA R2, P0, R0, R12, 0x2 ;  /* 0x0000000c00029211 */ /* 0x004fc800078010ff */
[----:B------:R-:W-:-:S05]  /*a3e0*/  @!P1 LEA.HI.X R3, R0, R13, R4, 0x2, P0 ;  /* 0x0000000d00039211 */ /* 0x000fca00000f1404 */
[----:B-1----:R-:W-:Y:S01]  /*a3f0*/  @!P1 STG.E desc[UR6][R2.64+0x6000], R11 ;  /* 0x0060000b02009986 */ /* 0x002fe2000c101906 */
[----:B------:R-:W-:Y:S01]  /*a400*/  NOP ;  /* 0x0000000000007918 */ /* 0x000fe20000000000 */
[----:B------:R-:W-:Y:S05]  /*a410*/  EXIT ;  /* 0x000000000000794d */ /* 0x000fea0003800000 */
.L_x_30:
[----:B------:R-:W-:Y:S02]  /*a420*/  IMAD.MOV.U32 R58, RZ, RZ, R39 ;  /* 0x000000ffff3a7224 */ /* 0x000fe400078e0027 */
[----:B------:R-:W-:Y:S02]  /*a430*/  IMAD.MOV.U32 R49, RZ, RZ, 0x1 ;  /* 0x00000001ff317424 */ /* 0x000fe400078e00ff */
[----:B------:R-:W-:Y:S02]  /*a440*/  IMAD.MOV.U32 R60, RZ, RZ, RZ ;  /* 0x000000ffff3c7224 */ /* 0x000fe400078e00ff */
[----:B------:R-:W-:-:S07]  /*a450*/  IMAD.MOV.U32 R47, RZ, RZ, -0x1 ;  /* 0xffffffffff2f7424 */ /* 0x000fce00078e00ff */
[----:B------:R-:W-:Y:S05]  /*a460*/  WARPSYNC.COLLECTIVE R47, `(.L_x_115) ;  /* 0x000000002f087348 */ /* 0x000fea0003c00000 */
[----:B------:R0:W1:Y:S02]  /*a470*/  SHFL.UP P0, R46, R58, R49, R60 ;  /* 0x040000313a2e7389 */ /* 0x000064000000003c */
[----:B01----:R-:W-:Y:S05]  /*a480*/  ENDCOLLECTIVE ;  /* 0x000000000000791b */ /* 0x003fea0003800000 */
.L_x_115:
[----:B------:R-:W-:Y:S02]  /*a490*/  IMAD.MOV.U32 R49, RZ, RZ, 0x2 ;  /* 0x00000002ff317424 */ /* 0x000fe400078e00ff */
[----:B------:R-:W-:-:S04]  /*a4a0*/  IMAD.MOV.U32 R40, RZ, RZ, R46 ;  /* 0x000000ffff287224 */ /* 0x000fc800078e002e */
[----:B------:R-:W-:-:S04]  /*a4b0*/  @P0 IMAD.IADD R40, R39, 0x1, R40 ;  /* 0x0000000127280824 */ /* 0x000fc800078e0228 */
[----:B------:R-:W-:-:S07]  /*a4c0*/  IMAD.MOV.U32 R58, RZ, RZ, R40 ;  /* 0x000000ffff3a7224 */ /* 0x000fce00078e0028 */
[----:B------:R-:W-:Y:S05]  /*a4d0*/  WARPSYNC.COLLECTIVE R47, `(.L_x_116) ;  /* 0x000000002f087348 */ /* 0x000fea0003c00000 */
[----:B------:R0:W1:Y:S02]  /*a4e0*/  SHFL.UP P0, R46, R58, R49, R60 ;  /* 0x040000313a2e7389 */ /* 0x000064000000003c */
[----:B01----:R-:W-:Y:S05]  /*a4f0*/  ENDCOLLECTIVE ;  /* 0x000000000000791b */ /* 0x003fea0003800000 */
.L_x_116:
[----:B------:R-:W-:Y:S02]  /*a500*/  IMAD.MOV.U32 R49, RZ, RZ, 0x4 ;  /* 0x00000004ff317424 */ /* 0x000fe400078e00ff */
[----:B------:R-:W-:-:S04]  /*a510*/  IMAD.MOV.U32 R43, RZ, RZ, R46 ;  /* 0x000000ffff2b7224 */ /* 0x000fc800078e002e */
[----:B------:R-:W-:-:S04]  /*a520*/  @P0 IMAD.IADD R43, R40, 0x1, R43 ;  /* 0x00000001282b0824 */ /* 0x000fc800078e022b */
[----:B------:R-:W-:-:S07]  /*a530*/  IMAD.MOV.U32 R58, RZ, RZ, R43 ;  /* 0x000000ffff3a7224 */ /* 0x000fce00078e002b */
[----:B------:R-:W-:Y:S05]  /*a540*/  WARPSYNC.COLLECTIVE R47, `(.L_x_117) ;  /* 0x000000002f087348 */ /* 0x000fea0003c00000 */
[----:B------:R0:W1:Y:S02]  /*a550*/  SHFL.UP P0, R46, R58, R49, R60 ;  /* 0x040000313a2e7389 */ /* 0x000064000000003c */
[----:B01----:R-:W-:Y:S05]  /*a560*/  ENDCOLLECTIVE ;  /* 0x000000000000791b */ /* 0x003fea0003800000 */
.L_x_117:
[----:B------:R-:W-:Y:S02]  /*a570*/  IMAD.MOV.U32 R49, RZ, RZ, 0x8 ;  /* 0x00000008ff317424 */ /* 0x000fe400078e00ff */
[----:B------:R-:W-:-:S04]  /*a580*/  IMAD.MOV.U32 R44, RZ, RZ, R46 ;  /* 0x000000ffff2c7224 */ /* 0x000fc800078e002e */
[----:B------:R-:W-:-:S04]  /*a590*/  @P0 IMAD.IADD R44, R43, 0x1, R44 ;  /* 0x000000012b2c0824 */ /* 0x000fc800078e022c */
[----:B------:R-:W-:-:S07]  /*a5a0*/  IMAD.MOV.U32 R58, RZ, RZ, R44 ;  /* 0x000000ffff3a7224 */ /* 0x000fce00078e002c */
[----:B------:R-:W-:Y:S05]  /*a5b0*/  WARPSYNC.COLLECTIVE R47, `(.L_x_118) ;  /* 0x000000002f087348 */ /* 0x000fea0003c00000 */
[----:B------:R0:W1:Y:S02]  /*a5c0*/  SHFL.UP P0, R46, R58, R49, R60 ;  /* 0x040000313a2e7389 */ /* 0x000064000000003c */
[----:B01----:R-:W-:Y:S05]  /*a5d0*/  ENDCOLLECTIVE ;  /* 0x000000000000791b */ /* 0x003fea0003800000 */
.L_x_118:
[----:B------:R-:W-:Y:S02]  /*a5e0*/  IMAD.MOV.U32 R49, RZ, RZ, 0x10 ;  /* 0x00000010ff317424 */ /* 0x000fe400078e00ff */
[----:B------:R-:W-:-:S04]  /*a5f0*/  IMAD.MOV.U32 R45, RZ, RZ, R46 ;  /* 0x000000ffff2d7224 */ /* 0x000fc800078e002e */
[----:B------:R-:W-:-:S04]  /*a600*/  @P0 IMAD.IADD R45, R44, 0x1, R45 ;  /* 0x000000012c2d0824 */ /* 0x000fc800078e022d */
[----:B------:R-:W-:-:S07]  /*a610*/  IMAD.MOV.U32 R58, RZ, RZ, R45 ;  /* 0x000000ffff3a7224 */ /* 0x000fce00078e002d */
[----:B------:R-:W-:Y:S05]  /*a620*/  WARPSYNC.COLLECTIVE R47, `(.L_x_119) ;  /* 0x000000002f087348 */ /* 0x000fea0003c00000 */
[----:B------:R0:W1:Y:S02]  /*a630*/  SHFL.UP P0, R46, R58, R49, R60 ;  /* 0x040000313a2e7389 */ /* 0x000064000000003c */
[----:B01----:R-:W-:Y:S05]  /*a640*/  ENDCOLLECTIVE ;  /* 0x000000000000791b */ /* 0x003fea0003800000 */
.L_x_119:
[----:B------:R-:W-:Y:S05]  /*a650*/  BRA `(.L_x_120) ;  /* 0xffffff8400407947 */ /* 0x000fea000383ffff */
.L_x_121:
[----:B------:R-:W-:-:S00]  /*a660*/  BRA `(.L_x_121) ;  /* 0xfffffffc00fc7947 */ /* 0x000fc0000383ffff */
[----:B------:R-:W-:-:S00]  /*a670*/  NOP ;  /* 0x0000000000007918 */ /* 0x000fc00000000000 */
        /* <DEDUP_REMOVED lines=8> */
.L_x_233:


//--------------------- .text._ZN3cub18CUB_300001_SM_10006detail10radix_sort33DeviceRadixSortExclusiveSumKernelINS1_5radix10policy_hubIiiyE10Policy1000EyEEvPT0_ --------------------------
	.section	.text._ZN3cub18CUB_300001_SM_10006detail10radix_sort33DeviceRadixSortExclusiveSumKernelINS1_5radix10policy_hubIiiyE10Policy1000EyEEvPT0_,"ax",@progbits
	.align	128
        .global         _ZN3cub18CUB_300001_SM_10006detail10radix_sort33DeviceRadixSortExclusiveSumKernelINS1_5radix10policy_hubIiiyE10Policy1000EyEEvPT0_
        .type           _ZN3cub18CUB_300001_SM_10006detail10radix_sort33DeviceRadixSortExclusiveSumKernelINS1_5radix10policy_hubIiiyE10Policy1000EyEEvPT0_,@function
        .size           _ZN3cub18CUB_300001_SM_10006detail10radix_sort33DeviceRadixSortExclusiveSumKernelINS1_5radix10policy_hubIiiyE10Policy1000EyEEvPT0_,(.L_x_234 - _ZN3cub18CUB_300001_SM_10006detail10radix_sort33DeviceRadixSortExclusiveSumKernelINS1_5radix10policy_hubIiiyE10Policy1000EyEEvPT0_)
        .other          _ZN3cub18CUB_300001_SM_10006detail10radix_sort33DeviceRadixSortExclusiveSumKernelINS1_5radix10policy_hubIiiyE10Policy1000EyEEvPT0_,@"STO_CUDA_ENTRY STV_DEFAULT"
_ZN3cub18CUB_300001_SM_10006detail10radix_sort33DeviceRadixSortExclusiveSumKernelINS1_5radix10policy_hubIiiyE10Policy1000EyEEvPT0_:
.text._ZN3cub18CUB_300001_SM_10006detail10radix_sort33DeviceRadixSortExclusiveSumKernelINS1_5radix10policy_hubIiiyE10Policy1000EyEEvPT0_:
[----:B------:R-:W-:Y:S01]  /*0000*/  LDC R1, c[0x0][0x37c] ;  /* 0x0000df00ff017b82 */ /* 0x000fe20000000800 */
[----:B------:R-:W0:Y:S07]  /*0010*/  S2R R18, SR_TID.X ;  /* 0x0000000000127919 */ /* 0x000e2e0000002100 */
[----:B------:R-:W1:Y:S01]  /*0020*/  LDC.64 R16, c[0x0][0x380] ;  /* 0x0000e000ff107b82 */ /* 0x000e620000000a00 */
[----:B------:R-:W2:Y:S01]  /*0030*/  LDCU.64 UR4, c[0x0][0x358] ;  /* 0x00006b00ff0477ac */ /* 0x000ea20008000a00 */
[----:B------:R-:W3:Y:S01]  /*0040*/  S2R R5, SR_CTAID.X ;  /* 0x0000000000057919 */ /* 0x000ee20000002500 */
[----:B0-----:R-:W-:Y:S01]  /*0050*/  ISETP.GT.U32.AND P1, PT, R18, 0xff, PT ;  /* 0x000000ff1200780c */ /* 0x001fe20003f24070 */
[----:B---3--:R-:W-:-:S04]  /*0060*/  IMAD R5, R5, 0x100, R18 ;  /* 0x0000010005057824 */ /* 0x008fc800078e0212 */
[----:B-1----:R-:W-:-:S08]  /*0070*/  IMAD.WIDE R16, R5, 0x8, R16 ;  /* 0x0000000805107825 */ /* 0x002fd000078e0210 */
[----:B--2---:R-:W2:Y:S01]  /*0080*/  @!P1 LDG.E.64 R2, desc[UR4][R16.64] ;  /* 0x0000000410029981 */ /* 0x004ea2000c1e1b00 */
[----:B------:R-:W-:Y:S02]  /*0090*/  MOV R0, 0x400 ;  /* 0x0000040000007802 */ /* 0x000fe40000000f00 */
[C---:B------:R-:W-:Y:S01]  /*00a0*/  ISETP.GT.U32.AND P0, PT, R18.reuse, 0x1f, PT ;  /* 0x0000001f1200780c */ /* 0x040fe20003f04070 */
[----:B------:R-:W0:Y:S02]  /*00b0*/  S2R R5, SR_CgaCtaId ;  /* 0x0000000000057919 */ /* 0x000e240000008800 */
[----:B0-----:R-:W-:Y:S02]  /*00c0*/  LEA R5, R5, R0, 0x18 ;  /* 0x0000000005057211 */ /* 0x001fe400078ec0ff */
[----:B------:R-:W-:-:S05]  /*00d0*/  LEA.HI R0, R18, R18, RZ, 0x1d ;  /* 0x0000001212007211 */ /* 0x000fca00078fe8ff */
[----:B------:R-:W-:-:S05]  /*00e0*/  IMAD R0, R0, 0x8, R5 ;  /* 0x0000000800007824 */ /* 0x000fca00078e0205 */
[----:B--2---:R0:W-:Y:S01]  /*00f0*/  STS.64 [R0+0x10], R2 ;  /* 0x0000100200007388 */ /* 0x0041e20000000a00 */
[----:B------:R-:W-:Y:S06]  /*0100*/  BAR.SYNC.DEFER_BLOCKING 0x0 ;  /* 0x0000000000007b1d */ /* 0x000fec0000010000 */
[----:B------:R-:W-:Y:S05]  /*0110*/  @P0 BRA `(.L_x_122) ;  /* 0x0000000400240947 */ /* 0x000fea0003800000 */
[----:B------:R-:W-:Y:S01]  /*0120*/  IMAD R18, R18, 0x48, R5 ;  /* 0x0000004812127824 */ /* 0x000fe200078e0205 */
[----:B------:R-:W-:-:S04]  /*0130*/  UMOV UR6, 0xffffffff ;  /* 0xffffffff00067882 */ /* 0x000fc80000000000 */
[----:B------:R-:W-:Y:S04]  /*0140*/  LDS.64 R14, [R18+0x10] ;  /* 0x00001000120e7984 */ /* 0x000fe80000000a00 */
[----:B------:R-:W-:Y:S04]  /*0150*/  LDS.64 R12, [R18+0x18] ;  /* 0x00001800120c7984 */ /* 0x000fe80000000a00 */
[----:B------:R-:W1:Y:S04]  /*0160*/  LDS.64 R10, [R18+0x20] ;  /* 0x00002000120a7984 */ /* 0x000e680000000a00 */
[----:B------:R-:W-:Y:S04]  /*0170*/  LDS.64 R8, [R18+0x28] ;  /* 0x0000280012087984 */ /* 0x000fe80000000a00 */
[----:B------:R-:W2:Y:S04]  /*0180*/  LDS.64 R6, [R18+0x30] ;  /* 0x0000300012067984 */ /* 0x000ea80000000a00 */
[----:B------:R-:W-:Y:S04]  /*0190*/  LDS.64 R4, [R18+0x38] ;  /* 0x0000380012047984 */ /* 0x000fe80000000a00 */
[----:B0-----:R-:W0:Y:S04]  /*01a0*/  LDS.64 R2, [R18+0x40] ;  /* 0x0000400012027984 */ /* 0x001e280000000a00 */
[----:B------:R-:W3:Y:S01]  /*01b0*/  LDS.64 R20, [R18+0x48] ;  /* 0x0000480012147984 */ /* 0x000ee20000000a00 */
[----:B-1----:R-:W-:-:S04]  /*01c0*/  IADD3 R19, P3, P4, R10, R12, R14 ;  /* 0x0000000c0a137210 */ /* 0x002fc80007c7e00e */
[----:B------:R-:W-:Y:S02]  /*01d0*/  IADD3.X R23, PT, PT, R11, R13, R15, P3, P4 ;  /* 0x0000000d0b177210 */ /* 0x000fe40001fe840f */
[----:B--2---:R-:W-:-:S04]  /*01e0*/  IADD3 R19, P0, P2, R6, R19, R8 ;  /* 0x0000001306137210 */ /* 0x004fc80007a1e008 */
[----:B------:R-:W-:Y:S02]  /*01f0*/  IADD3.X R23, PT, PT, R7, R23, R9, P0, P2 ;  /* 0x0000001707177210 */ /* 0x000fe400007e4409 */
[----:B0-----:R-:W-:-:S04]  /*0200*/  IADD3 R19, P3, P4, R2, R19, R4 ;  /* 0x0000001302137210 */ /* 0x001fc80007c7e004 */
[----:B---3--:R-:W-:Y:S02]  /*0210*/  IADD3 R20, P0, PT, R20, R19, RZ ;  /* 0x0000001314147210 */ /* 0x008fe40007f1e0ff */
[----:B------:R-:W-:-:S05]  /*0220*/  IADD3.X R19, PT, PT, R3, R23, R5, P3, P4 ;  /* 0x0000001703137210 */ /* 0x000fca0001fe8405 */
[----:B------:R-:W-:Y:S01]  /*0230*/  IMAD.X R19, R21, 0x1, R19, P0 ;  /* 0x0000000115137824 */ /* 0x000fe200000e0613 */
[----:B------:R-:W-:Y:S06]  /*0240*/  BRA.DIV UR6, `(.L_x_123) ;  /* 0x0000000206f07947 */ /* 0x000fec000b800000 */
[----:B------:R-:W0:Y:S04]  /*0250*/  SHFL.UP PT, R27, R20, 0x1, RZ ;  /* 0x04200000141b7989 */ /* 0x000e2800000e00ff */
[----:B------:R-:W1:Y:S01]  /*0260*/  SHFL.UP P0, R25, R19, 0x1, RZ ;  /* 0x0420000013197989 */ /* 0x000e6200000000ff */
[----:B0-----:R-:W-:-:S04]  /*0270*/  IADD3 R22, P2, PT, R27, R20, RZ ;  /* 0x000000141b167210 */ /* 0x001fc80007f5e0ff */
[----:B-1----:R-:W-:Y:S01]  /*0280*/  SEL R27, R22, R27, P0 ;  /* 0x0000001b161b7207 */ /* 0x002fe20000000000 */
[----:B------:R-:W-:-:S04]  /*0290*/  IMAD.X R26, R25, 0x1, R19, P2 ;  /* 0x00000001191a7824 */ /* 0x000fc800010e0613 */
[----:B------:R-:W0:Y:S01]  /*02a0*/  SHFL.UP PT, R28, R27, 0x2, RZ ;  /* 0x044000001b1c7989 */ /* 0x000e2200000e00ff */
[----:B------:R-:W-:-:S05]  /*02b0*/  SEL R26, R26, R25, P0 ;  /* 0x000000191a1a7207 */ /* 0x000fca0000000000 */
[----:B------:R-:W1:Y:S01]  /*02c0*/  SHFL.UP P0, R25, R26, 0x2, RZ ;  /* 0x044000001a197989 */ /* 0x000e6200000000ff */
[----:B0-----:R-:W-:-:S05]  /*02d0*/  IADD3 R21, P2, PT, R28, R27, RZ ;  /* 0x0000001b1c157210 */ /* 0x001fca0007f5e0ff */
[----:B-1----:R-:W-:Y:S01]  /*02e0*/  IMAD.X R22, R25, 0x1, R26, P2 ;  /* 0x0000000119167824 */ /* 0x002fe200010e061a */
[----:B------:R-:W-:-:S04]  /*02f0*/  SEL R28, R21, R28, P0 ;  /* 0x0000001c151c7207 */ /* 0x000fc80000000000 */
[----:B------:R-:W-:Y:S01]  /*0300*/  SEL R29, R22, R25, P0 ;  /* 0x00000019161d7207 */ /* 0x000fe20000000000 */
        /* <DEDUP_REMOVED lines=12> */
[----:B------:R0:W1:Y:S04]  /*03d0*/  SHFL.UP PT, R28, R27, 0x10, RZ ;  /* 0x060000001b1c7989 */ /* 0x00006800000e00ff */
[----:B------:R0:W2:Y:S02]  /*03e0*/  SHFL.UP P0, R25, R26, 0x10, RZ ;  /* 0x060000001a197989 */ /* 0x0000a400000000ff */
.L_x_134:
[----:B-1----:R-:W-:-:S04]  /*03f0*/  IADD3 R21, P2, PT, R28, R27, RZ ;  /* 0x0000001b1c157210 */ /* 0x002fc80007f5e0ff */
[----:B--2---:R-:W-:Y:S01]  /*0400*/  SEL R21, R21, R28, P0 ;  /* 0x0000001c15157207 */ /* 0x004fe20000000000 */
[----:B------:R-:W-:-:S05]  /*0410*/  IMAD.X R22, R25, 0x1, R26, P2 ;  /* 0x0000000119167824 */ /* 0x000fca00010e061a */
[----:B------:R-:W-:Y:S02]  /*0420*/  SEL R22, R22, R25, P0 ;  /* 0x0000001916167207 */ /* 0x000fe40000000000 */
[----:B------:R-:W-:-:S05]  /*0430*/  IADD3 R20, P0, PT, R21, -R20, RZ ;  /* 0x8000001415147210 */ /* 0x000fca0007f1e0ff */
[----:B------:R-:W-:Y:S01]  /*0440*/  IMAD.X R21, R22, 0x1, ~R19, P0 ;  /* 0x0000000116157824 */ /* 0x000fe200000e0e13 */
[----:B------:R-:W-:-:S04]  /*0450*/  IADD3 R14, P0, PT, R14, R20, RZ ;  /* 0x000000140e0e7210 */ /* 0x000fc80007f1e0ff */
[----:B------:R1:W-:Y:S01]  /*0460*/  STS.64 [R18+0x10], R20 ;  /* 0x0000101412007388 */ /* 0x0003e20000000a00 */
[----:B------:R-:W-:Y:S01]  /*0470*/  IMAD.X R15, R15, 0x1, R21, P0 ;  /* 0x000000010f0f7824 */ /* 0x000fe200000e0615 */
        /* <DEDUP_REMOVED lines=17> */
[----:B------:R-:W-:-:S05]  /*0590*/  IMAD.X R3, R3, 0x1, R5, P0 ;  /* 0x0000000103037824 */ /* 0x000fca00000e0605 */
[----:B------:R1:W-:Y:S03]  /*05a0*/  STS.64 [R18+0x48], R2 ;  /* 0x0000480212007388 */ /* 0x0003e60000000a00 */
.L_x_122:
[----:B------:R-:W-:Y:S05]  /*05b0*/  WARPSYNC.ALL ;  /* 0x0000000000007948 */ /* 0x000fea0003800000 */
[----:B------:R-:W-:Y:S06]  /*05c0*/  BAR.SYNC.DEFER_BLOCKING 0x0 ;  /* 0x0000000000007b1d */ /* 0x000fec0000010000 */
[----:B------:R-:W-:Y:S05]  /*05d0*/  @P1 EXIT ;  /* 0x000000000000194d */ /* 0x000fea0003800000 */
[----:B01----:R-:W0:Y:S04]  /*05e0*/  LDS.64 R2, [R0+0x10] ;  /* 0x0000100000027984 */ /* 0x003e280000000a00 */
[----:B0-----:R-:W-:Y:S01]  /*05f0*/  STG.E.64 desc[UR4][R16.64], R2 ;  /* 0x0000000210007986 */ /* 0x001fe2000c101b04 */
[----:B------:R-:W-:Y:S05]  /*0600*/  EXIT ;  /* 0x000000000000794d */ /* 0x000fea0003800000 */
.L_x_123:
[----:B------:R-:W-:Y:S02]  /*0610*/  IMAD.MOV.U32 R24, RZ, RZ, R20 ;  /* 0x000000ffff187224 */ /* 0x000fe400078e0014 */
[----:B------:R-:W-:Y:S02]  /*0620*/  IMAD.MOV.U32 R23, RZ, RZ, 0x1 ;  /* 0x00000001ff177424 */ /* 0x000fe400078e00ff */
[----:B------:R-:W-:Y:S02]  /*0630*/  IMAD.MOV.U32 R22, RZ, RZ, RZ ;  /* 0x000000ffff167224 */ /* 0x000fe400078e00ff */
[----:B------:R-:W-:-:S07]  /*0640*/  IMAD.MOV.U32 R21, RZ, RZ, -0x1 ;  /* 0xffffffffff157424 */ /* 0x000fce00078e00ff */
[----:B------:R-:W-:Y:S05]  /*0650*/  WARPSYNC.COLLECTIVE R21, `(.L_x_124) ;  /* 0x0000000015087348 */ /* 0x000fea0003c00000 */
[----:B------:R0:W1:Y:S02]  /*0660*/  SHFL.UP P0, R25, R24, R23, R22 ;  /* 0x0400001718197389 */ /* 0x0000640000000016 */
[----:B01----:R-:W-:Y:S05]  /*0670*/  ENDCOLLECTIVE ;  /* 0x000000000000791b */ /* 0x003fea0003800000 */
.L_x_124:
[----:B------:R-:W-:Y:S02]  /*0680*/  IMAD.MOV.U32 R24, RZ, RZ, R19 ;  /* 0x000000ffff187224 */ /* 0x000fe400078e0013 */
[----:B------:R-:W-:-:S07]  /*0690*/  IMAD.MOV.U32 R27, RZ, RZ, R25 ;  /* 0x000000ffff1b7224 */ /* 0x000fce00078e0019 */
[----:B------:R-:W-:Y:S05]  /*06a0*/  WARPSYNC.COLLECTIVE R21, `(.L_x_125) ;  /* 0x0000000015087348 */ /* 0x000fea0003c00000 */
[----:B------:R0:W1:Y:S02]  /*06b0*/  SHFL.UP P0, R25, R24, R23, R22 ;  /* 0x0400001718197389 */ /* 0x0000640000000016 */
[----:B01----:R-:W-:Y:S05]  /*06c0*/  ENDCOLLECTIVE ;  /* 0x000000000000791b */ /* 0x003fea0003800000 */
.L_x_125:
[----:B------:R-:W-:Y:S01]  /*06d0*/  IADD3 R26, P2, PT, R27, R20, RZ ;  /* 0x000000141b1a7210 */ /* 0x000fe20007f5e0ff */
[----:B------:R-:W-:-:S03]  /*06e0*/  IMAD.MOV.U32 R23, RZ, RZ, 0x2 ;  /* 0x00000002ff177424 */ /* 0x000fc600078e00ff */
[----:B------:R-:W-:Y:S01]  /*06f0*/  SEL R27, R26, R27, P0 ;  /* 0x0000001b1a1b7207 */ /* 0x000fe20000000000 */
[----:B------:R-:W-:-:S04]  /*0700*/  IMAD.X R26, R25, 0x1, R19, P2 ;  /* 0x00000001191a7824 */ /* 0x000fc800010e0613 */
[----:B------:R-:W-:Y:S01]  /*0710*/  IMAD.MOV.U32 R24, RZ, RZ, R27 ;  /* 0x000000ffff187224 */ /* 0x000fe200078e001b */
[----:B------:R-:W-:-:S07]  /*0720*/  SEL R26, R26, R25, P0 ;  /* 0x000000191a1a7207 */ /* 0x000fce0000000000 */
[----:B------:R-:W-:Y:S05]  /*0730*/  WARPSYNC.COLLECTIVE R21, `(.L_x_126) ;  /* 0x0000000015087348 */ /* 0x000fea0003c00000 */
[----:B------:R0:W1:Y:S02]  /*0740*/  SHFL.UP P0, R25, R24, R23, R22 ;  /* 0x0400001718197389 */ /* 0x0000640000000016 */
[----:B01----:R-:W-:Y:S05]  /*0750*/  ENDCOLLECTIVE ;  /* 0x000000000000791b */ /* 0x003fea0003800000 */
.L_x_126:
[----:B------:R-:W-:Y:S02]  /*0760*/  IMAD.MOV.U32 R24, RZ, RZ, R26 ;  /* 0x000000ffff187224 */ /* 0x000fe400078e001a */
[----:B------:R-:W-:-:S07]  /*0770*/  IMAD.MOV.U32 R28, RZ, RZ, R25 ;  /* 0x000000ffff1c7224 */ /* 0x000fce00078e0019 */
[----:B------:R-:W-:Y:S05]  /*0780*/  WARPSYNC.COLLECTIVE R21, `(.L_x_127) ;  /* 0x0000000015087348 */ /* 0x000fea0003c00000 */
[----:B------:R0:W1:Y:S02]  /*0790*/  SHFL.UP P0, R25, R24, R23, R22 ;  /* 0x0400001718197389 */ /* 0x0000640000000016 */
[----:B01----:R-:W-:Y:S05]  /*07a0*/  ENDCOLLECTIVE ;  /* 0x000000000000791b */ /* 0x003fea0003800000 */
.L_x_127:
        /* <DEDUP_REMOVED lines=9> */
.L_x_128:
[----:B------:R-:W-:Y:S02]  /*0840*/  IMAD.MOV.U32 R24, RZ, RZ, R29 ;  /* 0x000000ffff187224 */ /* 0x000fe400078e001d */
[----:B------:R-:W-:-:S07]  /*0850*/  IMAD.MOV.U32 R27, RZ, RZ, R25 ;  /* 0x000000ffff1b7224 */ /* 0x000fce00078e0019 */
[----:B------:R-:W-:Y:S05]  /*0860*/  WARPSYNC.COLLECTIVE R21, `(.L_x_129) ;  /* 0x0000000015087348 */ /* 0x000fea0003c00000 */
[----:B------:R0:W1:Y:S02]  /*0870*/  SHFL.UP P0, R25, R24, R23, R22 ;  /* 0x0400001718197389 */ /* 0x0000640000000016 */
[----:B01----:R-:W-:Y:S05]  /*0880*/  ENDCOLLECTIVE ;  /* 0x000000000000791b */ /* 0x003fea0003800000 */
.L_x_129:
        /* <DEDUP_REMOVED lines=9> */
.L_x_130:
[----:B------:R-:W-:Y:S02]  /*0920*/  IMAD.MOV.U32 R24, RZ, RZ, R29 ;  /* 0x000000ffff187224 */ /* 0x000fe400078e001d */
[----:B------:R-:W-:-:S07]  /*0930*/  IMAD.MOV.U32 R27, RZ, RZ, R25 ;  /* 0x000000ffff1b7224 */ /* 0x000fce00078e0019 */
[----:B------:R-:W-:Y:S05]  /*0940*/  WARPSYNC.COLLECTIVE R21, `(.L_x_131) ;  /* 0x0000000015087348 */ /* 0x000fea0003c00000 */
[----:B------:R0:W1:Y:S02]  /*0950*/  SHFL.UP P0, R25, R24, R23, R22 ;  /* 0x0400001718197389 */ /* 0x0000640000000016 */
[----:B01----:R-:W-:Y:S05]  /*0960*/  ENDCOLLECTIVE ;  /* 0x000000000000791b */ /* 0x003fea0003800000 */
.L_x_131:
        /* <DEDUP_REMOVED lines=9> */
.L_x_132:
[----:B------:R-:W-:Y:S02]  /*0a00*/  IMAD.MOV.U32 R24, RZ, RZ, R26 ;  /* 0x000000ffff187224 */ /* 0x000fe400078e001a */
[----:B------:R-:W-:-:S07]  /*0a10*/  IMAD.MOV.U32 R28, RZ, RZ, R25 ;  /* 0x000000ffff1c7224 */ /* 0x000fce00078e0019 */
[----:B------:R-:W-:Y:S05]  /*0a20*/  WARPSYNC.COLLECTIVE R21, `(.L_x_133) ;  /* 0x0000000015087348 */ /* 0x000fea0003c00000 */
[----:B------:R0:W1:Y:S02]  /*0a30*/  SHFL.UP P0, R25, R24, R23, R22 ;  /* 0x0400001718197389 */ /* 0x0000640000000016 */
[----:B01----:R-:W-:Y:S05]  /*0a40*/  ENDCOLLECTIVE ;  /* 0x000000000000791b */ /* 0x003fea0003800000 */
.L_x_133:
[----:B------:R-:W-:Y:S05]  /*0a50*/  BRA `(.L_x_134) ;  /* 0xfffffff800647947 */ /* 0x000fea000383ffff */
.L_x_135:
        /* <DEDUP_REMOVED lines=10> */
.L_x_234:


//--------------------- .text._ZN3cub18CUB_300001_SM_10006detail10radix_sort30DeviceRadixSortHistogramKernelINS1_5radix10policy_hubIiiyE10Policy1000ELNS0_9SortOrderE0EiyNS1_21identity_decomposer_tEEEvPT2_PKT1_SA_iiT3_ --------------------------
	.section	.text._ZN3cub18CUB_300001_SM_10006detail10radix_sort30DeviceRadixSortHistogramKernelINS1_5radix10policy_hubIiiyE10Policy1000ELNS0_9SortOrderE0EiyNS1_21identity_decomposer_tEEEvPT2_PKT1_SA_iiT3_,"ax",@progbits
	.align	128
        .global         _ZN3cub18CUB_300001_SM_10006detail10radix_sort30DeviceRadixSortHistogramKernelINS1_5radix10policy_hubIiiyE10Policy1000ELNS0_9SortOrderE0EiyNS1_21identity_decomposer_tEEEvPT2_PKT1_SA_iiT3_
        .type           _ZN3cub18CUB_300001_SM_10006detail10radix_sort30DeviceRadixSortHistogramKernelINS1_5radix10policy_hubIiiyE10Policy1000ELNS0_9SortOrderE0EiyNS1_21identity_decomposer_tEEEvPT2_PKT1_SA_iiT3_,@function
        .size           _ZN3cub18CUB_300001_SM_10006detail10radix_sort30DeviceRadixSortHistogramKernelINS1_5radix10policy_hubIiiyE10Policy1000ELNS0_9SortOrderE0EiyNS1_21identity_decomposer_tEEEvPT2_PKT1_SA_iiT3_,(.L_x_235 - _ZN3cub18CUB_300001_SM_10006detail10radix_sort30DeviceRadixSortHistogramKernelINS1_5radix10policy_hubIiiyE10Policy1000ELNS0_9SortOrderE0EiyNS1_21identity_decomposer_tEEEvPT2_PKT1_SA_iiT3_)
        .other          _ZN3cub18CUB_300001_SM_10006detail10radix_sort30DeviceRadixSortHistogramKernelINS1_5radix10policy_hubIiiyE10Policy1000ELNS0_9SortOrderE0EiyNS1_21identity_decomposer_tEEEvPT2_PKT1_SA_iiT3_,@"STO_CUDA_ENTRY STV_DEFAULT"
_ZN3cub18CUB_300001_SM_10006detail10radix_sort30DeviceRadixSortHistogramKernelINS1_5radix10policy_hubIiiyE10Policy1000ELNS0_9SortOrderE0EiyNS1_21identity_decomposer_tEEEvPT2_PKT1_SA_iiT3_:
.text._ZN3cub18CUB_300001_SM_10006detail10radix_sort30DeviceRadixSortHistogramKernelINS1_5radix10policy_hubIiiyE10Policy1000ELNS0_9SortOrderE0EiyNS1_21identity_decomposer_tEEEvPT2_PKT1_SA_iiT3_:
[----:B------:R-:W-:Y:S01]  /*0000*/  LDC R1, c[0x0][0x37c] ;  /* 0x0000df00ff017b82 */ /* 0x000fe20000000800 */
[----:B------:R-:W0:Y:S02]  /*0010*/  LDCU.64 UR14, c[0x0][0x390] ;  /* 0x00007200ff0e77ac */ /* 0x000e240008000a00 */
[----:B0-----:R-:W-:-:S04]  /*0020*/  ISETP.NE.U32.AND P0, PT, RZ, UR14, PT ;  /* 0x0000000eff007c0c */ /* 0x001fc8000bf05070 */
[----:B------:R-:W-:-:S13]  /*0030*/  ISETP.NE.AND.EX P0, PT, RZ, UR15, PT, P0 ;  /* 0x0000000fff007c0c */ /* 0x000fda000bf05300 */
[----:B------:R-:W-:Y:S05]  /*0040*/  @!P0 EXIT ;  /* 0x000000000000894d */ /* 0x000fea0003800000 */
[----:B------:R-:W-:Y:S01]  /*0050*/  UIADD3 UR11, UP0, UPT, UR14, -0x1, URZ ;  /* 0xffffffff0e0b7890 */ /* 0x000fe2000ff1e0ff */
[----:B------:R-:W0:Y:S01]  /*0060*/  S2R R4, SR_TID.X ;  /* 0x0000000000047919 */ /* 0x000e220000002100 */
[----:B------:R-:W1:Y:S01]  /*0070*/  LDCU.64 UR4, c[0x0][0x398] ;  /* 0x00007300ff0477ac */ /* 0x000e620008000a00 */
[----:B------:R-:W2:Y:S01]  /*0080*/  S2UR UR7, SR_CgaCtaId ;  /* 0x00000000000779c3 */ /* 0x000ea20000008800 */
[----:B------:R-:W-:Y:S01]  /*0090*/  UIADD3.X UR12, UPT, UPT, UR15, -0x1, URZ, UP0, !UPT ;  /* 0xffffffff0f0c7890 */ /* 0x000fe200087fe4ff */
[----:B------:R-:W-:Y:S01]  /*00a0*/  UMOV UR6, 0x400 ;  /* 0x0000040000067882 */ /* 0x000fe20000000000 */
[----:B------:R-:W3:Y:S05]  /*00b0*/  LDCU.64 UR20, c[0x0][0x358] ;  /* 0x00006b00ff1477ac */ /* 0x000eea0008000a00 */
[----:B------:R-:W4:Y:S01]  /*00c0*/  S2UR UR8, SR_CTAID.X ;  /* 0x00000000000879c3 */ /* 0x000f220000002500 */
[----:B------:R-:W-:Y:S01]  /*00d0*/  USHF.R.U64 UR11, UR11, 0x1e, UR12 ;  /* 0x0000001e0b0b7899 */ /* 0x000fe2000800120c */
[----:B------:R-:W0:Y:S03]  /*00e0*/  LDCU UR28, c[0x0][0x370] ;  /* 0x00006e00ff1c77ac */ /* 0x000e260008000800 */
[----:B------:R-:W-:-:S02]  /*00f0*/  UIADD3 UR11, UP0, UPT, UR11, 0x1, URZ ;  /* 0x000000010b0b7890 */ /* 0x000fc4000ff1e0ff */
[----:B-1----:R-:W-:Y:S02]  /*0100*/  UIADD3 UR4, UPT, UPT, UR5, 0x7, -UR4 ;  /* 0x0000000705047890 */ /* 0x002fe4000fffe804 */
[----:B------:R-:W-:Y:S02]  /*0110*/  ULEA.HI.X UR12, UR12, URZ, URZ, 0x2, UP0 ;  /* 0x000000ff0c0c7291 */ /* 0x000fe400080f14ff */
[----:B------:R-:W-:Y:S02]  /*0120*/  UISETP.LT.U32.AND UP0, UPT, UR11, UR14, UPT ;  /* 0x0000000e0b00728c */ /* 0x000fe4000bf01070 */
[----:B------:R-:W-:Y:S02]  /*0130*/  USHF.R.S32.HI UR5, URZ, 0x1f, UR4 ;  /* 0x0000001fff057899 */ /* 0x000fe40008011404 */
[----:B------:R-:W-:Y:S02]  /*0140*/  UISETP.LT.U32.AND.EX UP0, UPT, UR12, UR15, UPT, UP0 ;  /* 0x0000000f0c00728c */ /* 0x000fe4000bf01100 */
[----:B------:R-:W-:-:S02]  /*0150*/  ULEA.HI UR5, UR5, UR4, URZ, 0x3 ;  /* 0x0000000405057291 */ /* 0x000fc4000f8f18ff */
[----:B------:R-:W-:Y:S01]  /*0160*/  USEL UR11, UR11, UR14, UP0 ;  /* 0x0000000e0b0b7287 */ /* 0x000fe20008000000 */
[C---:B0-----:R-:W-:Y:S01]  /*0170*/  VIADD R21, R4.reuse, 0x780 ;  /* 0x0000078004157836 */ /* 0x041fe20000000000 */
[----:B------:R-:W-:Y:S02]  /*0180*/  USEL UR12, UR12, UR15, UP0 ;  /* 0x0000000f0c0c7287 */ /* 0x000fe40008000000 */
[----:B------:R-:W-:Y:S02]  /*0190*/  UISETP.GE.AND UP0, UPT, UR4, 0x8, UPT ;  /* 0x000000080400788c */ /* 0x000fe4000bf06270 */
[----:B--2---:R-:W-:Y:S02]  /*01a0*/  ULEA UR6, UR7, UR6, 0x18 ;  /* 0x0000000607067291 */ /* 0x004fe4000f8ec0ff */
[----:B------:R-:W-:Y:S02]  /*01b0*/  USHF.R.S32.HI UR5, URZ, 0x3, UR5 ;  /* 0x00000003ff057899 */ /* 0x000fe40008011405 */
[----:B------:R-:W-:Y:S01]  /*01c0*/  PLOP3.LUT P0, PT, PT, PT, UP0, 0x80, 0x8 ;  /* 0x000000000008781c */ /* 0x000fe20003f0f008 */
[----:B----4-:R-:W-:Y:S01]  /*01d0*/  USHF.L.U32 UR8, UR8, 0xb, URZ ;  /* 0x0000000b08087899 */ /* 0x010fe200080006ff */
[C---:B------:R-:W-:Y:S01]  /*01e0*/  LEA R0, R4.reuse, UR6, 0x2 ;  /* 0x0000000604007c11 */ /* 0x040fe2000f8e10ff */
[----:B------:R-:W-:Y:S01]  /*01f0*/  UIADD3 UR22, UPT, UPT, UR5, -0x1, URZ ;  /* 0xffffffff05167890 */ /* 0x000fe2000fffe0ff */
[----:B------:R-:W-:Y:S01]  /*0200*/  ISETP.GT.U32.OR P0, PT, R4, 0xff, !P0 ;  /* 0x000000ff0400780c */ /* 0x000fe20004704470 */
[----:B------:R-:W-:-:S02]  /*0210*/  ULOP3.LUT UR23, UR5, 0xf, URZ, 0xc0, !UPT ;  /* 0x0000000f05177892 */ /* 0x000fc4000f8ec0ff */
[----:B------:R-:W-:Y:S01]  /*0220*/  ULOP3.LUT UR24, UR5, 0x7, URZ, 0xc0, !UPT ;  /* 0x0000000705187892 */ /* 0x000fe2000f8ec0ff */
[----:B------:R-:W-:Y:S01]  /*0230*/  P2R R20, PR, RZ, 0x1 ;  /* 0x00000001ff147803 */ /* 0x000fe20000000000 */
[----:B------:R-:W-:Y:S02]  /*0240*/  ULOP3.LUT UR25, UR5, 0x3, URZ, 0xc0, !UPT ;  /* 0x0000000305197892 */ /* 0x000fe4000f8ec0ff */
[----:B------:R-:W-:Y:S02]  /*0250*/  ULOP3.LUT UR26, UR5, 0xffffff0, URZ, 0xc0, !UPT ;  /* 0x0ffffff0051a7892 */ /* 0x000fe4000f8ec0ff */
[----:B------:R-:W-:Y:S02]  /*0260*/  ULOP3.LUT UR27, UR5, 0xffffff8, URZ, 0xc0, !UPT ;  /* 0x0ffffff8051b7892 */ /* 0x000fe4000f8ec0ff */
[----:B------:R-:W-:Y:S01]  /*0270*/  ULOP3.LUT UR9, UR5, 0x1, URZ, 0xc0, !UPT ;  /* 0x0000000105097892 */ /* 0x000fe2000f8ec0ff */
[----:B------:R-:W-:Y:S01]  /*0280*/  UMOV UR6, URZ ;  /* 0x000000ff00067c82 */ /* 0x000fe20008000000 */
[----:B---3--:R-:W-:-:S10]  /*0290*/  UMOV UR7, URZ ;  /* 0x000000ff00077c82 */ /* 0x008fd40008000000 */
.L_x_219:
[----:B------:R-:W-:Y:S01]  /*02a0*/  ISETP.NE.AND P0, PT, R20, RZ, PT ;  /* 0x000000ff1400720c */ /* 0x000fe20003f05270 */
[----:B------:R-:W-:-:S12]  /*02b0*/  BSSY.RECONVERGENT B0, `(.L_x_136) ;  /* 0x000007c000007945 */ /* 0x000fd80003800200 */
[----:B012345:R-:W-:Y:S05]  /*02c0*/  @P0 BRA `(.L_x_137) ;  /* 0x0000000400e80947 */ /* 0x03ffea0003800000 */
[----:B------:R-:W-:Y:S02]  /*02d0*/  IMAD.U32 R2, RZ, RZ, UR22 ;  /* 0x00000016ff027e24 */ /* 0x000fe4000f8e00ff */
[----:B------:R-:W-:-:S03]  /*02e0*/  IMAD.MOV.U32 R3, RZ, RZ, RZ ;  /* 0x000000ffff037224 */ /* 0x000fc600078e00ff */
[----:B------:R-:W-:-:S13]  /*02f0*/  ISETP.GE.U32.AND P1, PT, R2, 0xf, PT ;  /* 0x0000000f0200780c */ /* 0x000fda0003f26070 */
[----:B------:R-:W-:Y:S05]  /*0300*/  @!P1 BRA `(.L_x_138) ;  /* 0x00000000005c9947 */ /* 0x000fea0003800000 */
[----:B------:R-:W-:Y:S01]  /*0310*/  VIADD R2, R0, 0x2000 ;  /* 0x0000200000027836 */ /* 0x000fe20000000000 */
[----:B------:R-:W-:-:S12]  /*0320*/  UIADD3 UR4, UPT, UPT, -UR26, URZ, URZ ;  /* 0x000000ff1a047290 */ /* 0x000fd8000fffe1ff */
.L_x_139:
[----:B------:R-:W-:Y:S01]  /*0330*/  UIADD3 UR4, UPT, UPT, UR4, 0x10, URZ ;  /* 0x0000001004047890 */ /* 0x000fe2000fffe0ff */
[----:B------:R-:W-:Y:S03]  /*0340*/  STS [R2+-0x2000], RZ ;  /* 0xffe000ff02007388 */ /* 0x000fe60000000800 */
[----:B------:R-:W-:Y:S01]  /*0350*/  UISETP.NE.AND UP0, UPT, UR4, URZ, UPT ;  /* 0x000000ff0400728c */ /* 0x000fe2000bf05270 */
        /* <DEDUP_REMOVED lines=16> */
[----:B------:R-:W-:Y:S06]  /*0460*/  BRA.U UP0, `(.L_x_139) ;  /* 0xfffffffd00b07547 */ /* 0x000fec000b83ffff */
[----:B------:R-:W-:-:S07]  /*0470*/  IMAD.U32 R3, RZ, RZ, UR26 ;  /* 0x0000001aff037e24 */ /* 0x000fce000f8e00ff */
.L_x_138:
[----:B------:R-:W-:Y:S01]  /*0480*/  ISETP.NE.AND P0, PT, RZ, UR23, PT ;  /* 0x00000017ff007c0c */ /* 0x000fe2000bf05270 */
[----:B------:R-:W-:Y:S01]  /*0490*/  IMAD.U32 R6, RZ, RZ, UR24 ;  /* 0x00000018ff067e24 */ /* 0x000fe2000f8e00ff */
[----:B------:R-:W-:-:S03]  /*04a0*/  MOV R2, UR23 ;  /* 0x0000001700027c02 */ /* 0x000fc60008000f00 */
[----:B------:R-:W-:Y:S02]  /*04b0*/  VIADD R6, R6, 0xffffffff ;  /* 0xffffffff06067836 */ /* 0x000fe40000000000 */
[----:B------:R-:W-:-:S06]  /*04c0*/  VIADD R2, R2, 0xffffffff ;  /* 0xffffffff02027836 */ /* 0x000fcc0000000000 */
[----:B------:R-:W-:Y:S05]  /*04d0*/  @!P0 BRA `(.L_x_140) ;  /* 0x00000000007c8947 */ /* 0x000fea0003800000 */
[----:B------:R-:W-:Y:S01]  /*04e0*/  ISETP.GE.U32.AND P2, PT, R2, 0x7, PT ;  /* 0x000000070200780c */ /* 0x000fe20003f46070 */
[----:B------:R-:W-:-:S12]  /*04f0*/  UISETP.NE.AND UP0, UPT, UR24, URZ, UPT ;  /* 0x000000ff1800728c */ /* 0x000fd8000bf05270 */
[----:B------:R-:W-:Y:S05]  /*0500*/  @!P2 BRA `(.L_x_141) ;  /* 0x000000000028a947 */ /* 0x000fea0003800000 */
        /* <DEDUP_REMOVED lines=10> */
.L_x_141:
[----:B------:R-:W-:Y:S05]  /*05b0*/  BRA.U !UP0, `(.L_x_140) ;  /* 0x0000000108447547 */ /* 0x000fea000b800000 */
[----:B------:R-:W-:Y:S01]  /*05c0*/  ISETP.GE.U32.AND P2, PT, R6, 0x3, PT ;  /* 0x000000030600780c */ /* 0x000fe20003f46070 */
[----:B------:R-:W-:-:S12]  /*05d0*/  UISETP.NE.AND UP0, UPT, UR25, URZ, UPT ;  /* 0x000000ff1900728c */ /* 0x000fd8000bf05270 */
[C---:B0-----:R-:W-:Y:S02]  /*05e0*/  @P2 IMAD R5, R3.reuse, 0x400, R0 ;  /* 0x0000040003052824 */ /* 0x041fe400078e0200 */
[----:B------:R-:W-:-:S03]  /*05f0*/  @P2 VIADD R3, R3, 0x4 ;  /* 0x0000000403032836 */ /* 0x000fc60000000000 */
[----:B------:R1:W-:Y:S04]  /*0600*/  @P2 STS [R5], RZ ;  /* 0x000000ff05002388 */ /* 0x0003e80000000800 */
[----:B------:R1:W-:Y:S04]  /*0610*/  @P2 STS [R5+0x400], RZ ;  /* 0x000400ff05002388 */ /* 0x0003e80000000800 */
[----:B------:R1:W-:Y:S04]  /*0620*/  @P2 STS [R5+0x800], RZ ;  /* 0x000800ff05002388 */ /* 0x0003e80000000800 */
[----:B------:R1:W-:Y:S01]  /*0630*/  @P2 STS [R5+0xc00], RZ ;  /* 0x000c00ff05002388 */ /* 0x0003e20000000800 */
[----:B------:R-:W-:Y:S05]  /*0640*/  BRA.U !UP0, `(.L_x_140) ;  /* 0x0000000108207547 */ /* 0x000fea000b800000 */
[----:B------:R-:W-:Y:S01]  /*0650*/  IMAD R3, R3, 0x400, R0 ;  /* 0x0000040003037824 */ /* 0x000fe200078e0200 */
[----:B------:R-:W-:-:S04]  /*0660*/  UISETP.NE.AND UP0, UPT, UR25, 0x1, UPT ;  /* 0x000000011900788c */ /* 0x000fc8000bf05270 */
[----:B------:R2:W-:Y:S05]  /*0670*/  STS [R3], RZ ;  /* 0x000000ff03007388 */ /* 0x0005ea0000000800 */
[----:B------:R-:W-:Y:S05]  /*0680*/  BRA.U !UP0, `(.L_x_140) ;  /* 0x0000000108107547 */ /* 0x000fea000b800000 */
[----:B------:R-:W-:Y:S01]  /*0690*/  UISETP.NE.AND UP0, UPT, UR25, 0x2, UPT ;  /* 0x000000021900788c */ /* 0x000fe2000bf05270 */
[----:B------:R3:W-:Y:S05]  /*06a0*/  STS [R3+0x400], RZ ;  /* 0x000400ff03007388 */ /* 0x0007ea0000000800 */
[----:B------:R-:W-:-:S13]  /*06b0*/  PLOP3.LUT P2, PT, PT, PT, UP0, 0x80, 0x8 ;  /* 0x000000000008781c */ /* 0x000fda0003f4f008 */
[----:B------:R3:W-:Y:S02]  /*06c0*/  @P2 STS [R3+0x800], RZ ;  /* 0x000800ff03002388 */ /* 0x0007e40000000800 */
.L_x_140:
[----:B------:R-:W-:-:S13]  /*06d0*/  ISETP.GT.U32.AND P2, PT, R4, 0x7f, PT ;  /* 0x0000007f0400780c */ /* 0x000fda0003f44070 */
[----:B------:R-:W-:Y:S05]  /*06e0*/  @P2 BRA `(.L_x_137) ;  /* 0x0000000000e02947 */ /* 0x000fea0003800000 */
[----:B--23--:R-:W-:Y:S01]  /*06f0*/  HFMA2 R3, -RZ, RZ, 0, 0 ;  /* 0x00000000ff037431 */ /* 0x00cfe200000001ff */
[----:B------:R-:W-:Y:S06]  /*0700*/  @!P1 BRA `(.L_x_142) ;  /* 0x0000000000589947 */ /* 0x000fec0003800000 */
[----:B------:R-:W-:-:S07]  /*0710*/  IMAD.MOV.U32 R3, RZ, RZ, RZ ;  /* 0x000000ffff037224 */ /* 0x000fce00078e00ff */
.L_x_143:
[C---:B012---:R-:W-:Y:S02]  /*0720*/  IMAD R5, R3.reuse, 0x400, R0 ;  /* 0x0000040003057824 */ /* 0x047fe400078e0200 */
[----:B------:R-:W-:-:S03]  /*0730*/  VIADD R3, R3, 0x10 ;  /* 0x0000001003037836 */ /* 0x000fc60000000000 */
[----:B------:R2:W-:Y:S02]  /*0740*/  STS [R5+0x200], RZ ;  /* 0x000200ff05007388 */ /* 0x0005e40000000800 */
[----:B------:R-:W-:Y:S02]  /*0750*/  ISETP.NE.AND P1, PT, R3, UR26, PT ;  /* 0x0000001a03007c0c */ /* 0x000fe4000bf25270 */
[----:B------:R2:W-:Y:S04]  /*0760*/  STS [R5+0x600], RZ ;  /* 0x000600ff05007388 */ /* 0x0005e80000000800 */
        /* <DEDUP_REMOVED lines=13> */
[----:B------:R2:W-:Y:S01]  /*0840*/  STS [R5+0x3e00], RZ ;  /* 0x003e00ff05007388 */ /* 0x0005e20000000800 */
[----:B------:R-:W-:Y:S05]  /*0850*/  @P1 BRA `(.L_x_143) ;  /* 0xfffffffc00b01947 */ /* 0x000fea000383ffff */
[----:B------:R-:W-:-:S07]  /*0860*/  IMAD.U32 R3, RZ, RZ, UR26 ;  /* 0x0000001aff037e24 */ /* 0x000fce000f8e00ff */
.L_x_142:
[----:B------:R-:W-:Y:S05]  /*0870*/  @!P0 BRA `(.L_x_137) ;  /* 0x00000000007c8947 */ /* 0x000fea0003800000 */
[----:B------:R-:W-:Y:S01]  /*0880*/  ISETP.GE.U32.AND P0, PT, R2, 0x7, PT ;  /* 0x000000070200780c */ /* 0x000fe20003f06070 */
[----:B------:R-:W-:-:S12]  /*0890*/  UISETP.NE.AND UP0, UPT, UR24, URZ, UPT ;  /* 0x000000ff1800728c */ /* 0x000fd8000bf05270 */
[----:B------:R-:W-:Y:S05]  /*08a0*/  @!P0 BRA `(.L_x_144) ;  /* 0x0000000000288947 */ /* 0x000fea0003800000 */
[C---:B------:R-:W-:Y:S02]  /*08b0*/  IMAD R2, R3.reuse, 0x400, R0 ;  /* 0x0000040003027824 */ /* 0x040fe400078e0200 */
[----:B------:R-:W-:-:S03]  /*08c0*/  VIADD R3, R3, 0x8 ;  /* 0x0000000803037836 */ /* 0x000fc60000000000 */
[----:B------:R3:W-:Y:S04]  /*08d0*/  STS [R2+0x200], RZ ;  /* 0x000200ff02007388 */ /* 0x0007e80000000800 */
[----:B------:R3:W-:Y:S04]  /*08e0*/  STS [R2+0x600], RZ ;  /* 0x000600ff02007388 */ /* 0x0007e80000000800 */
[----:B------:R3:W-:Y:S04]  /*08f0*/  STS [R2+0xa00], RZ ;  /* 0x000a00ff02007388 */ /* 0x0007e80000000800 */
[----:B------:R3:W-:Y:S04]  /*0900*/  STS [R2+0xe00], RZ ;  /* 0x000e00ff02007388 */ /* 0x0007e80000000800 */
[----:B------:R3:W-:Y:S04]  /*0910*/  STS [R2+0x1200], RZ ;  /* 0x001200ff02007388 */ /* 0x0007e80000000800 */
[----:B------:R3:W-:Y:S04]  /*0920*/  STS [R2+0x1600], RZ ;  /* 0x001600ff02007388 */ /* 0x0007e80000000800 */
[----:B------:R3:W-:Y:S04]  /*0930*/  STS [R2+0x1a00], RZ ;  /* 0x001a00ff02007388 */ /* 0x0007e80000000800 */
[----:B------:R3:W-:Y:S02]  /*0940*/  STS [R2+0x1e00], RZ ;  /* 0x001e00ff02007388 */ /* 0x0007e40000000800 */
.L_x_144:
[----:B------:R-:W-:Y:S05]  /*0950*/  BRA.U !UP0, `(.L_x_137) ;  /* 0x0000000108447547 */ /* 0x000fea000b800000 */
[----:B------:R-:W-:Y:S01]  /*0960*/  ISETP.GE.U32.AND P0, PT, R6, 0x3, PT ;  /* 0x000000030600780c */ /* 0x000fe20003f06070 */
[----:B------:R-:W-:-:S12]  /*0970*/  UISETP.NE.AND UP0, UPT, UR25, URZ, UPT ;  /* 0x000000ff1900728c */ /* 0x000fd8000bf05270 */
[C---:B---3--:R-:W-:Y:S01]  /*0980*/  @P0 IMAD R2, R3.reuse, 0x400, R0 ;  /* 0x0000040003020824 */ /* 0x048fe200078e0200 */
[----:B------:R-:W-:-:S04]  /*0990*/  @P0 IADD3 R3, PT, PT, R3, 0x4, RZ ;  /* 0x0000000403030810 */ /* 0x000fc80007ffe0ff */
[----:B------:R4:W-:Y:S04]  /*09a0*/  @P0 STS [R2+0x200], RZ ;  /* 0x000200ff02000388 */ /* 0x0009e80000000800 */
[----:B------:R4:W-:Y:S04]  /*09b0*/  @P0 STS [R2+0x600], RZ ;  /* 0x000600ff02000388 */ /* 0x0009e80000000800 */
[----:B------:R4:W-:Y:S04]  /*09c0*/  @P0 STS [R2+0xa00], RZ ;  /* 0x000a00ff02000388 */ /* 0x0009e80000000800 */
[----:B------:R4:W-:Y:S01]  /*09d0*/  @P0 STS [R2+0xe00], RZ ;  /* 0x000e00ff02000388 */ /* 0x0009e20000000800 */
[----:B------:R-:W-:Y:S05]  /*09e0*/  BRA.U !UP0, `(.L_x_137) ;  /* 0x0000000108207547 */ /* 0x000fea000b800000 */
[----:B------:R-:W-:Y:S01]  /*09f0*/  IMAD R3, R3, 0x400, R0 ;  /* 0x0000040003037824 */ /* 0x000fe200078e0200 */
[----:B------:R-:W-:-:S04]  /*0a00*/  UISETP.NE.AND UP0, UPT, UR25, 0x1, UPT ;  /* 0x000000011900788c */ /* 0x000fc8000bf05270 */
[----:B------:R3:W-:Y:S05]  /*0a10*/  STS [R3+0x200], RZ ;  /* 0x000200ff03007388 */ /* 0x0007ea0000000800 */
[----:B------:R-:W-:Y:S05]  /*0a20*/  BRA.U !UP0, `(.L_x_137) ;  /* 0x0000000108107547 */ /* 0x000fea000b800000 */
[----:B------:R-:W-:Y:S01]  /*0a30*/  UISETP.NE.AND UP0, UPT, UR25, 0x2, UPT ;  /* 0x000000021900788c */ /* 0x000fe2000bf05270 */
[----:B------:R0:W-:Y:S05]  /*0a40*/  STS [R3+0x600], RZ ;  /* 0x000600ff03007388 */ /* 0x0001ea0000000800 */
[----:B------:R-:W-:-:S13]  /*0a50*/  PLOP3.LUT P0, PT, PT, PT, UP0, 0x80, 0x8 ;  /* 0x000000000008781c */ /* 0x000fda0003f0f008 */
[----:B------:R0:W-:Y:S02]  /*0a60*/  @P0 STS [R3+0xa00], RZ ;  /* 0x000a00ff03000388 */ /* 0x0001e40000000800 */
.L_x_137:
[----:B------:R-:W-:Y:S05]  /*0a70*/  BSYNC.RECONVERGENT B0 ;  /* 0x0000000000007941 */ /* 0x000fea0003800200 */
.L_x_136:
[----:B------:R-:W5:Y:S01]  /*0a80*/  LDCU.64 UR14, c[0x0][0x390] ;  /* 0x00007200ff0e77ac */ /* 0x000f620008000a00 */
[----:B------:R-:W-:Y:S02]  /*0a90*/  USHF.L.U32 UR4, UR6, 0x1e, URZ ;  /* 0x0000001e06047899 */ /* 0x000fe400080006ff */
[----:B------:R-:W-:Y:S02]  /*0aa0*/  USHF.L.U64.HI UR5, UR6, 0x1e, UR7 ;  /* 0x0000001e06057899 */ /* 0x000fe40008010207 */
[----:B-----5:R-:W-:-:S04]  /*0ab0*/  UIADD3 UR4, UP0, UPT, -UR4, UR14, URZ ;  /* 0x0000000e04047290 */ /* 0x020fc8000ff1e1ff */
[----:B------:R-:W-:Y:S02]  /*0ac0*/  UIADD3.X UR5, UPT, UPT, ~UR5, UR15, URZ, UP0, !UPT ;  /* 0x0000000f05057290 */ /* 0x000fe400087fe5ff */
[----:B------:R-:W-:-:S04]  /*0ad0*/  UISETP.LT.U32.AND UP0, UPT, UR4, 0x40000000, UPT ;  /* 0x400000000400788c */ /* 0x000fc8000bf01070 */
[----:B------:R-:W-:-:S04]  /*0ae0*/  UISETP.LT.U32.AND.EX UP0, UPT, UR5, URZ, UPT, UP0 ;  /* 0x000000ff0500728c */ /* 0x000fc8000bf01100 */
[----:B------:R-:W-:Y:S02]  /*0af0*/  USEL UR13, UR4, 0x40000000, UP0 ;  /* 0x40000000040d7887 */ /* 0x000fe40008000000 */
[----:B------:R-:W-:Y:S02]  /*0b00*/  USEL UR14, UR5, URZ, UP0 ;  /* 0x000000ff050e7287 */ /* 0x000fe40008000000 */
[----:B------:R-:W-:-:S04]  /*0b10*/  UISETP.GT.U32.AND UP0, UPT, UR13, UR8, UPT ;  /* 0x000000080d00728c */ /* 0x000fc8000bf04070 */
[----:B------:R-:W-:Y:S01]  /*0b20*/  UISETP.GT.U32.AND.EX UP0, UPT, UR14, URZ, UPT, UP0 ;  /* 0x000000ff0e00728c */ /* 0x000fe2000bf04100 */
[----:B------:R-:W-:Y:S08]  /*0b30*/  BAR.SYNC.DEFER_BLOCKING 0x0 ;  /* 0x0000000000007b1d */ /* 0x000ff00000010000 */
[----:B------:R-:W-:Y:S06]  /*0b40*/  BAR.SYNC.DEFER_BLOCKING 0x0 ;  /* 0x0000000000007b1d */ /* 0x000fec0000010000 */
[----:B------:R-:W-:Y:S05]  /*0b50*/  BRA.U !UP0, `(.L_x_145) ;  /* 0x0000000d082c7547 */ /* 0x000fea000b800000 */
[----:B------:R-:W-:Y:S01]  /*0b60*/  UMOV UR10, UR8 ;  /* 0x00000008000a7c82 */ /* 0x000fe20008000000 */
[----:B------:R-:W-:-:S05]  /*0b70*/  UMOV UR5, URZ ;  /* 0x000000ff00057c82 */ /* 0x000fca0008000000 */
.L_x_150:
[----:B-----5:R-:W5:Y:S01]  /*0b80*/  LDCU.64 UR18, c[0x0][0x390] ;  /* 0x00007200ff1277ac */ /* 0x020f620008000a00 */
[----:B------:R-:W-:Y:S02]  /*0b90*/  USHF.L.U32 UR15, UR6, 0x1e, URZ ;  /* 0x0000001e060f7899 */ /* 0x000fe400080006ff */
[----:B------:R-:W-:Y:S02]  /*0ba0*/  USHF.L.U64.HI UR16, UR6, 0x1e, UR7 ;  /* 0x0000001e06107899 */ /* 0x000fe40008010207 */
[----:B------:R-:W-:-:S04]  /*0bb0*/  UIADD3 UR15, UP0, UPT, UR10, UR15, URZ ;  /* 0x0000000f0a0f7290 */ /* 0x000fc8000ff1e0ff */
[----:B------:R-:W-:Y:S02]  /*0bc0*/  UIADD3.X UR16, UPT, UPT, UR5, UR16, URZ, UP0, !UPT ;  /* 0x0000001005107290 */ /* 0x000fe400087fe4ff */
[----:B------:R-:W-:Y:S02]  /*0bd0*/  ULEA UR10, UP0, UR28, UR10, 0xb ;  /* 0x0000000a1c0a7291 */ /* 0x000fe4000f8058ff */
[----:B-----5:R-:W-:Y:S02]  /*0be0*/  UIADD3 UR17, UP1, UPT, -UR15, UR18, URZ ;  /* 0x000000120f117290 */ /* 0x020fe4000ff3e1ff */
[----:B------:R-:W-:Y:S02]  /*0bf0*/  UIADD3.X UR5, UPT, UPT, URZ, UR5, URZ, UP0, !UPT ;  /* 0x00000005ff057290 */ /* 0x000fe400087fe4ff */
[----:B------:R-:W-:Y:S02]  /*0c00*/  UIADD3.X UR4, UPT, UPT, ~UR16, UR19, URZ, UP1, !UPT ;  /* 0x0000001310047290 */ /* 0x000fe40008ffe5ff */
[----:B------:R-:W-:-:S02]  /*0c10*/  UISETP.GE.U32.AND UP1, UPT, UR17, 0x800, UPT ;  /* 0x000008001100788c */ /* 0x000fc4000bf26070 */
[----:B------:R-:W-:Y:S02]  /*0c20*/  UISETP.GE.U32.AND UP0, UPT, UR10, UR13, UPT ;  /* 0x0000000d0a00728c */ /* 0x000fe4000bf06070 */
[----:B------:R-:W-:Y:S02]  /*0c30*/  UISETP.GE.U32.AND.EX UP1, UPT, UR4, URZ, UPT, UP1 ;  /* 0x000000ff0400728c */ /* 0x000fe4000bf26110 */
[----:B------:R-:W-:-:S07]  /*0c40*/  UISETP.GE.U32.AND.EX UP0, UPT, UR5, UR14, UPT, UP0 ;  /* 0x0000000e0500728c */ /* 0x000fce000bf06100 */
[----:B0-----:R-:W-:Y:S05]  /*0c50*/  BRA.U !UP1, `(.L_x_146) ;  /* 0x0000000109587547 */ /* 0x001fea000b800000 */
[----:B------:R-:W4:Y:S01]  /*0c60*/  LDCU.64 UR18, c[0x0][0x388] ;  /* 0x00007100ff1277ac */ /* 0x000f220008000a00 */
[----:B0-23--:R-:W-:-:S05]  /*0c70*/  IADD3 R3, P0, PT, R4, UR15, RZ ;  /* 0x0000000f04037c10 */ /* 0x00dfca000ff1e0ff */
[----:B------:R-:W-:Y:S01]  /*0c80*/  IMAD.X R6, RZ, RZ, UR16, P0 ;  /* 0x00000010ff067e24 */ /* 0x000fe200080e06ff */
[----:B----4-:R-:W-:-:S04]  /*0c90*/  LEA R2, P0, R3, UR18, 0x2 ;  /* 0x0000001203027c11 */ /* 0x010fc8000f8010ff */
        /* <DEDUP_REMOVED lines=18> */
.L_x_146:
[----:B------:R-:W4:Y:S01]  /*0dc0*/  LDCU.64 UR18, c[0x0][0x388] ;  /* 0x00007100ff1277ac */ /* 0x000f220008000a00 */
[C---:B012---:R-:W-:Y:S01]  /*0dd0*/  VIADD R5, R4.reuse, 0x100 ;  /* 0x0000010004057836 */ /* 0x047fe20000000000 */
[C---:B---3--:R-:W-:Y:S01]  /*0de0*/  IADD3 R3, P0, PT, R4.reuse, UR15, RZ ;  /* 0x0000000f04037c10 */ /* 0x048fe2000ff1e0ff */
[C---:B----4-:R-:W-:Y:S01]  /*0df0*/  VIADD R2, R4.reuse, 0x80 ;  /* 0x0000008004027836 */ /* 0x050fe20000000000 */
[C---:B------:R-:W-:Y:S01]  /*0e00*/  ISETP.GE.AND P1, PT, R4.reuse, UR17, PT ;  /* 0x0000001104007c0c */ /* 0x040fe2000bf26270 */
[----:B------:R-:W-:Y:S01]  /*0e10*/  VIADD R7, R4, 0x180 ;  /* 0x0000018004077836 */ /* 0x000fe20000000000 */
[----:B------:R-:W-:Y:S01]  /*0e20*/  ISETP.GE.AND P3, PT, R5, UR17, PT ;  /* 0x0000001105007c0c */ /* 0x000fe2000bf66270 */
[----:B------:R-:W-:Y:S01]  /*0e30*/  IMAD.X R6, RZ, RZ, UR16, P0 ;  /* 0x00000010ff067e24 */ /* 0x000fe200080e06ff */
[----:B------:R-:W-:Y:S01]  /*0e40*/  ISETP.GE.AND P2, PT, R2, UR17, PT ;  /* 0x0000001102007c0c */ /* 0x000fe2000bf46270 */
[----:B------:R-:W-:Y:S01]  /*0e50*/  VIADD R5, R4, 0x200 ;  /* 0x0000020004057836 */ /* 0x000fe20000000000 */
[----:B------:R-:W-:Y:S01]  /*0e60*/  ISETP.GE.AND P4, PT, R7, UR17, PT ;  /* 0x0000001107007c0c */ /* 0x000fe2000bf86270 */
[----:B------:R-:W-:-:S03]  /*0e70*/  IMAD.MOV.U32 R12, RZ, RZ, 0x7fffffff ;  /* 0x7fffffffff0c7424 */ /* 0x000fc600078e00ff */
[----:B------:R-:W-:Y:S01]  /*0e80*/  ISETP.GE.AND P5, PT, R5, UR17, PT ;  /* 0x0000001105007c0c */ /* 0x000fe2000bfa6270 */
[----:B------:R-:W-:Y:S01]  /*0e90*/  VIADD R5, R4, 0x300 ;  /* 0x0000030004057836 */ /* 0x000fe20000000000 */
[----:B------:R-:W-:-:S04]  /*0ea0*/  LEA R2, P0, R3, UR18, 0x2 ;  /* 0x0000001203027c11 */ /* 0x000fc8000f8010ff */
[----:B------:R-:W-:Y:S01]  /*0eb0*/  LEA.HI.X R3, R3, UR19, R6, 0x2, P0 ;  /* 0x0000001303037c11 */ /* 0x000fe200080f1406 */
[----:B------:R-:W-:Y:S01]  /*0ec0*/  IMAD.MOV.U32 R11, RZ, RZ, 0x7fffffff ;  /* 0x7fffffffff0b7424 */ /* 0x000fe200078e00ff */
[----:B------:R-:W-:-:S03]  /*0ed0*/  IADD3 R6, PT, PT, R4, 0x280, RZ ;  /* 0x0000028004067810 */ /* 0x000fc60007ffe0ff */
[----:B------:R1:W5:Y:S01]  /*0ee0*/  @!P1 LDG.E R12, desc[UR20][R2.64] ;  /* 0x00000014020c9981 */ /* 0x000362000c1e1900 */
[----:B------:R-:W-:Y:S01]  /*0ef0*/  ISETP.GE.AND P1, PT, R5, UR17, PT ;  /* 0x0000001105007c0c */ /* 0x000fe2000bf26270 */
[----:B------:R-:W-:Y:S01]  /*0f00*/  VIADD R5, R4, 0x380 ;  /* 0x0000038004057836 */ /* 0x000fe20000000000 */
[----:B------:R-:W-:Y:S01]  /*0f10*/  ISETP.GE.AND P0, PT, R6, UR17, PT ;  /* 0x0000001106007c0c */ /* 0x000fe2000bf06270 */
[----:B------:R-:W-:Y:S01]  /*0f20*/  IMAD.MOV.U32 R9, RZ, RZ, 0x7fffffff ;  /* 0x7fffffffff097424 */ /* 0x000fe200078e00ff */
[----:B------:R1:W5:Y:S02]  /*0f30*/  @!P2 LDG.E R11, desc[UR20][R2.64+0x200] ;  /* 0x00020014020ba981 */ /* 0x000364000c1e1900 */
[----:B------:R-:W-:Y:S01]  /*0f40*/  ISETP.GE.AND P2, PT, R5, UR17, PT ;  /* 0x0000001105007c0c */ /* 0x000fe2000bf46270 */
[----:B------:R-:W-:Y:S02]  /*0f50*/  VIADD R5, R4, 0x480 ;  /* 0x0000048004057836 */ /* 0x000fe40000000000 */
[----:B------:R-:W-:Y:S01]  /*0f60*/  IMAD.MOV.U32 R10, RZ, RZ, 0x7fffffff ;  /* 0x7fffffffff0a7424 */ /* 0x000fe200078e00ff */
[----:B------:R1:W5:Y:S01]  /*0f70*/  @!P4 LDG.E R9, desc[UR20][R2.64+0x600] ;  /* 0x000600140209c981 */ /* 0x000362000c1e1900 */
[----:B------:R-:W-:-:S02]  /*0f80*/  MOV R8, 0x7fffffff ;  /* 0x7fffffff00087802 */ /* 0x000fc40000000f00 */
[C---:B------:R-:W-:Y:S02]  /*0f90*/  LOP3.LUT R6, R4.reuse, 0x400, RZ, 0xfc, !PT ;  /* 0x0000040004067812 */ /* 0x040fe400078efcff */
[----:B------:R-:W-:Y:S01]  /*0fa0*/  ISETP.GE.AND P4, PT, R5, UR17, PT ;  /* 0x0000001105007c0c */ /* 0x000fe2000bf86270 */
[----:B------:R-:W-:Y:S01]  /*0fb0*/  VIADD R5, R4, 0x500 ;  /* 0x0000050004057836 */ /* 0x000fe20000000000 */
[----:B------:R1:W5:Y:S01]  /*0fc0*/  @!P3 LDG.E R10, desc[UR20][R2.64+0x400] ;  /* 0x00040014020ab981 */ /* 0x000362000c1e1900 */
[----:B------:R-:W-:Y:S01]  /*0fd0*/  ISETP.GE.AND P3, PT, R6, UR17, PT ;  /* 0x0000001106007c0c */ /* 0x000fe2000bf66270 */
[----:B------:R-:W-:Y:S02]  /*0fe0*/  IMAD.MOV.U32 R6, RZ, RZ, 0x7fffffff ;  /* 0x7fffffffff067424 */ /* 0x000fe400078e00ff */
[----:B------:R1:W5:Y:S01]  /*0ff0*/  @!P5 LDG.E R8, desc[UR20][R2.64+0x800] ;  /* 0x000800140208d981 */ /* 0x000362000c1e1900 */
[----:B------:R-:W-:Y:S01]  /*1000*/  ISETP.GE.AND P5, PT, R5, UR17, PT ;  /* 0x0000001105007c0c */ /* 0x000fe2000bfa6270 */
[----:B------:R-:W-:-:S02]  /*1010*/  VIADD R5, R4, 0x600 ;  /* 0x0000060004057836 */ /* 0x000fc40000000000 */
[----:B------:R-:W-:Y:S01]  /*1020*/  IMAD.MOV.U32 R7, RZ, RZ, 0x7fffffff ;  /* 0x7fffffffff077424 */ /* 0x000fe200078e00ff */
[----:B------:R1:W5:Y:S01]  /*1030*/  @!P1 LDG.E R6, desc[UR20][R2.64+0xc00] ;  /* 0x000c001402069981 */ /* 0x000362000c1e1900 */
[C---:B------:R-:W-:Y:S01]  /*1040*/  VIADD R13, R4.reuse, 0x580 ;  /* 0x00000580040d7836 */ /* 0x040fe20000000000 */
[----:B------:R-:W-:Y:S01]  /*1050*/  ISETP.GE.AND P1, PT, R5, UR17, PT ;  /* 0x0000001105007c0c */ /* 0x000fe2000bf26270 */
[----:B------:R-:W-:Y:S02]  /*1060*/  IMAD.MOV.U32 R5, RZ, RZ, 0x7fffffff ;  /* 0x7fffffffff057424 */ /* 0x000fe400078e00ff */
[----:B------:R-:W-:Y:S01]  /*1070*/  IMAD.MOV.U32 R19, RZ, RZ, 0x7fffffff ;  /* 0x7fffffffff137424 */ /* 0x000fe200078e00ff */
[----:B------:R1:W5:Y:S01]  /*1080*/  @!P0 LDG.E R7, desc[UR20][R2.64+0xa00] ;  /* 0x000a001402078981 */ /* 0x000362000c1e1900 */
[----:B------:R-:W-:Y:S01]  /*1090*/  IMAD.MOV.U32 R18, RZ, RZ, 0x7fffffff ;  /* 0x7fffffffff127424 */ /* 0x000fe200078e00ff */
[----:B------:R-:W-:Y:S01]  /*10a0*/  ISETP.GE.AND P0, PT, R13, UR17, PT ;  /* 0x000000110d007c0c */ /* 0x000fe2000bf06270 */
[C---:B------:R-:W-:Y:S01]  /*10b0*/  VIADD R14, R4.reuse, 0x700 ;  /* 0x00000700040e7836 */ /* 0x040fe20000000000 */
[----:B------:R-:W-:Y:S01]  /*10c0*/  IADD3 R13, PT, PT, R4, 0x680, RZ ;  /* 0x00000680040d7810 */ /* 0x000fe20007ffe0ff */
[----:B------:R1:W5:Y:S03]  /*10d0*/  @!P2 LDG.E R5, desc[UR20][R2.64+0xe00] ;  /* 0x000e00140205a981 */ /* 0x000366000c1e1900 */
[----:B------:R-:W-:Y:S01]  /*10e0*/  ISETP.GE.AND P2, PT, R13, UR17, PT ;  /* 0x000000110d007c0c */ /* 0x000fe2000bf46270 */
[----:B------:R1:W5:Y:S01]  /*10f0*/  @!P3 LDG.E R19, desc[UR20][R2.64+0x1000] ;  /* 0x001000140213b981 */ /* 0x000362000c1e1900 */
[----:B------:R-:W-:-:S03]  /*1100*/  ISETP.GE.AND P3, PT, R14, UR17, PT ;  /* 0x000000110e007c0c */ /* 0x000fc6000bf66270 */
[----:B------:R1:W5:Y:S01]  /*1110*/  @!P4 LDG.E R18, desc[UR20][R2.64+0x1200] ;  /* 0x001200140212c981 */ /* 0x000362000c1e1900 */
[----:B------:R-:W-:Y:S01]  /*1120*/  ISETP.GE.AND P4, PT, R21, UR17, PT ;  /* 0x0000001115007c0c */ /* 0x000fe2000bf86270 */
[----:B------:R-:W-:Y:S01]  /*1130*/  IMAD.MOV.U32 R17, RZ, RZ, 0x7fffffff ;  /* 0x7fffffffff117424 */ /* 0x000fe200078e00ff */
[----:B------:R-:W-:Y:S01]  /*1140*/  MOV R14, 0x7fffffff ;  /* 0x7fffffff000e7802 */ /* 0x000fe20000000f00 */
[----:B------:R-:W-:Y:S02]  /*1150*/  IMAD.MOV.U32 R16, RZ, RZ, 0x7fffffff ;  /* 0x7fffffffff107424 */ /* 0x000fe400078e00ff */
[----:B------:R-:W-:Y:S02]  /*1160*/  IMAD.MOV.U32 R22, RZ, RZ, 0x7fffffff ;  /* 0x7fffffffff167424 */ /* 0x000fe400078e00ff */
        /* <DEDUP_REMOVED lines=8> */
.L_x_147:
[----:B01----:R-:W0:Y:S02]  /*11f0*/  LDC.64 R2, c[0x0][0x398] ;  /* 0x0000e600ff027b82 */ /* 0x003e240000000a00 */
[----:B0-----:R-:W-:-:S13]  /*1200*/  ISETP.GT.AND P0, PT, R3, R2, PT ;  /* 0x000000020300720c */ /* 0x001fda0003f04270 */
[----:B------:R-:W-:Y:S05]  /*1210*/  @!P0 BRA `(.L_x_148) ;  /* 0x0000000400788947 */ /* 0x000fea0003800000 */
[----:B------:R-:W0:Y:S01]  /*1220*/  S2UR UR15, SR_CgaCtaId ;  /* 0x00000000000f79c3 */ /* 0x000e220000008800 */
[----:B-----5:R-:W-:Y:S01]  /*1230*/  LOP3.LUT R15, R15, 0x80000000, RZ, 0x3c, !PT ;  /* 0x800000000f0f7812 */ /* 0x020fe200078e3cff */
[----:B------:R-:W-:Y:S01]  /*1240*/  UMOV UR4, 0x400 ;  /* 0x0000040000047882 */ /* 0x000fe20000000000 */
[----:B------:R-:W-:Y:S01]  /*1250*/  LOP3.LUT R14, R14, 0x80000000, RZ, 0x3c, !PT ;  /* 0x800000000e0e7812 */ /* 0x000fe200078e3cff */
[----:B------:R-:W1:Y:S01]  /*1260*/  LDCU UR16, c[0x0][0x398] ;  /* 0x00007300ff1077ac */ /* 0x000e620008000800 */
[----:B------:R-:W-:Y:S02]  /*1270*/  LOP3.LUT R13, R13, 0x80000000, RZ, 0x3c, !PT ;  /* 0x800000000d0d7812 */ /* 0x000fe400078e3cff */
[----:B------:R-:W-:Y:S02]  /*1280*/  LOP3.LUT R2, R22, 0x80000000, RZ, 0x3c, !PT ;  /* 0x8000000016027812 */ /* 0x000fe400078e3cff */
[----:B------:R-:W-:Y:S02]  /*1290*/  LOP3.LUT R16, R16, 0x80000000, RZ, 0x3c, !PT ;  /* 0x8000000010107812 */ /* 0x000fe400078e3cff */
[----:B------:R-:W-:-:S02]  /*12a0*/  LOP3.LUT R17, R17, 0x80000000, RZ, 0x3c, !PT ;  /* 0x8000000011117812 */ /* 0x000fc400078e3cff */
[----:B------:R-:W-:Y:S02]  /*12b0*/  LOP3.LUT R18, R18, 0x80000000, RZ, 0x3c, !PT ;  /* 0x8000000012127812 */ /* 0x000fe400078e3cff */
[----:B------:R-:W-:Y:S02]  /*12c0*/  LOP3.LUT R19, R19, 0x80000000, RZ, 0x3c, !PT ;  /* 0x8000000013137812 */ /* 0x000fe400078e3cff */
[----:B------:R-:W-:Y:S02]  /*12d0*/  LOP3.LUT R5, R5, 0x80000000, RZ, 0x3c, !PT ;  /* 0x8000000005057812 */ /* 0x000fe400078e3cff */
[----:B------:R-:W-:Y:S02]  /*12e0*/  LOP3.LUT R6, R6, 0x80000000, RZ, 0x3c, !PT ;  /* 0x8000000006067812 */ /* 0x000fe400078e3cff */
[----:B------:R-:W-:Y:S02]  /*12f0*/  LOP3.LUT R7, R7, 0x80000000, RZ, 0x3c, !PT ;  /* 0x8000000007077812 */ /* 0x000fe400078e3cff */
[----:B------:R-:W-:Y:S01]  /*1300*/  LOP3.LUT R8, R8, 0x80000000, RZ, 0x3c, !PT ;  /* 0x8000000008087812 */ /* 0x000fe200078e3cff */
[----:B0-----:R-:W-:Y:S01]  /*1310*/  ULEA UR15, UR15, UR4, 0x18 ;  /* 0x000000040f0f7291 */ /* 0x001fe2000f8ec0ff */
[----:B------:R-:W-:-:S02]  /*1320*/  LOP3.LUT R9, R9, 0x80000000, RZ, 0x3c, !PT ;  /* 0x8000000009097812 */ /* 0x000fc400078e3cff */
[----:B------:R-:W-:Y:S01]  /*1330*/  LOP3.LUT R10, R10, 0x80000000, RZ, 0x3c, !PT ;  /* 0x800000000a0a7812 */ /* 0x000fe200078e3cff */
[----:B------:R-:W-:Y:S01]  /*1340*/  UMOV UR4, URZ ;  /* 0x000000ff00047c82 */ /* 0x000fe20008000000 */
[----:B------:R-:W-:Y:S02]  /*1350*/  LOP3.LUT R11, R11, 0x80000000, RZ, 0x3c, !PT ;  /* 0x800000000b0b7812 */ /* 0x000fe400078e3cff */
[----:B-1----:R-:W-:-:S07]  /*1360*/  LOP3.LUT R12, R12, 0x80000000, RZ, 0x3c, !PT ;  /* 0x800000000c0c7812 */ /* 0x002fce00078e3cff */
.L_x_149:
[----:B------:R-:W-:Y:S01]  /*1370*/  IMAD R22, RZ, RZ, -UR16 ;  /* 0x80000010ff167e24 */ /* 0x000fe2000f8e02ff */
[----:B0-----:R-:W-:Y:S01]  /*1380*/  SHF.R.U32.HI R23, RZ, UR16, R12 ;  /* 0x00000010ff177c19 */ /* 0x001fe2000801160c */
[----:B------:R-:W-:Y:S01]  /*1390*/  IMAD.MOV.U32 R25, RZ, RZ, -0x1 ;  /* 0xffffffffff197424 */ /* 0x000fe200078e00ff */
[----:B------:R-:W-:Y:S01]  /*13a0*/  ULEA UR17, UR4, UR15, 0xa ;  /* 0x0000000f04117291 */ /* 0x000fe2000f8e50ff */
[----:B------:R-:W-:Y:S01]  /*13b0*/  SHF.R.U32.HI R27, RZ, UR16, R10 ;  /* 0x00000010ff1b7c19 */ /* 0x000fe2000801160a */
[----:B------:R-:W-:Y:S01]  /*13c0*/  UIADD3 UR4, UPT, UPT, UR4, 0x1, URZ ;  /* 0x0000000104047890 */ /* 0x000fe2000fffe0ff */
[----:B------:R-:W-:Y:S02]  /*13d0*/  VIADDMNMX R22, R22, R3, 0x8, PT ;  /* 0x0000000816167446 */ /* 0x000fe40003800103 */
[----:B------:R-:W-:Y:S02]  /*13e0*/  SHF.R.U32.HI R29, RZ, UR16, R9 ;  /* 0x00000010ff1d7c19 */ /* 0x000fe40008011609 */
[----:B------:R-:W-:-:S02]  /*13f0*/  SHF.L.U32 R22, R25, R22, RZ ;  /* 0x0000001619167219 */ /* 0x000fc400000006ff */
[----:B------:R-:W-:Y:S02]  /*1400*/  SHF.R.U32.HI R25, RZ, UR16, R11 ;  /* 0x00000010ff197c19 */ /* 0x000fe4000801160b */
[-C--:B------:R-:W-:Y:S02]  /*1410*/  LOP3.LUT R23, R23, R22.reuse, RZ, 0x30, !PT ;  /* 0x0000001617177212 */ /* 0x080fe400078e30ff */
[-C--:B------:R-:W-:Y:S02]  /*1420*/  LOP3.LUT R25, R25, R22.reuse, RZ, 0x30, !PT ;  /* 0x0000001619197212 */ /* 0x080fe400078e30ff */
[----:B------:R-:W-:Y:S02]  /*1430*/  LOP3.LUT R27, R27, R22, RZ, 0x30, !PT ;  /* 0x000000161b1b7212 */ /* 0x000fe400078e30ff */
[----:B------:R-:W-:Y:S02]  /*1440*/  LEA R23, R23, UR17, 0x2 ;  /* 0x0000001117177c11 */ /* 0x000fe4000f8e10ff */
[----:B------:R-:W-:-:S02]  /*1450*/  LEA R25, R25, UR17, 0x2 ;  /* 0x0000001119197c11 */ /* 0x000fc4000f8e10ff */
[----:B------:R-:W-:Y:S01]  /*1460*/  LEA R27, R27, UR17, 0x2 ;  /* 0x000000111b1b7c11 */ /* 0x000fe2000f8e10ff */
[----:B------:R0:W-:Y:S01]  /*1470*/  ATOMS.POPC.INC.32 RZ, [R23+URZ] ;  /* 0x0000000017ff7f8c */ /* 0x0001e2000d8000ff */
[----:B------:R-:W-:Y:S02]  /*1480*/  SHF.R.U32.HI R24, RZ, UR16, R8 ;  /* 0x00000010ff187c19 */ /* 0x000fe40008011608 */
[----:B------:R-:W-:Y:S01]  /*1490*/  SHF.R.U32.HI R26, RZ, UR16, R7 ;  /* 0x00000010ff1a7c19 */ /* 0x000fe20008011607 */
[----:B------:R1:W-:Y:S01]  /*14a0*/  ATOMS.POPC.INC.32 RZ, [R25+URZ] ;  /* 0x0000000019ff7f8c */ /* 0x0003e2000d8000ff */
[-C--:B------:R-:W-:Y:S02]  /*14b0*/  LOP3.LUT R29, R29, R22.reuse, RZ, 0x30, !PT ;  /* 0x000000161d1d7212 */ /* 0x080fe400078e30ff */
[----:B------:R-:W-:Y:S01]  /*14c0*/  LOP3.LUT R24, R24, R22, RZ, 0x30, !PT ;  /* 0x0000001618187212 */ /* 0x000fe200078e30ff */
[----:B------:R2:W-:Y:S01]  /*14d0*/  ATOMS.POPC.INC.32 RZ, [R27+URZ] ;  /* 0x000000001bff7f8c */ /* 0x0005e2000d8000ff */
[----:B0-----:R-:W-:-:S02]  /*14e0*/  SHF.R.U32.HI R23, RZ, UR16, R6 ;  /* 0x00000010ff177c19 */ /* 0x001fc40008011606 */
[-C--:B------:R-:W-:Y:S02]  /*14f0*/  LOP3.LUT R26, R26, R22.reuse, RZ, 0x30, !PT ;  /* 0x000000161a1a7212 */ /* 0x080fe400078e30ff */
[----:B-1----:R-:W-:Y:S02]  /*1500*/  SHF.R.U32.HI R25, RZ, UR16, R5 ;  /* 0x00000010ff197c19 */ /* 0x002fe40008011605 */
[-C--:B------:R-:W-:Y:S02]  /*1510*/  LOP3.LUT R23, R23, R22.reuse, RZ, 0x30, !PT ;  /* 0x0000001617177212 */ /* 0x080fe400078e30ff */
[----:B--2---:R-:W-:Y:S02]  /*1520*/  SHF.R.U32.HI R27, RZ, UR16, R19 ;  /* 0x00000010ff1b7c19 */ /* 0x004fe40008011613 */
[----:B------:R-:W-:Y:S02]  /*1530*/  LEA R29, R29, UR17, 0x2 ;  /* 0x000000111d1d7c11 */ /* 0x000fe4000f8e10ff */
[----:B------:R-:W-:-:S02]  /*1540*/  LOP3.LUT R25, R25, R22, RZ, 0x30, !PT ;  /* 0x0000001619197212 */ /* 0x000fc400078e30ff */
[----:B------:R-:W-:Y:S01]  /*1550*/  LEA R24, R24, UR17, 0x2 ;  /* 0x0000001118187c11 */ /* 0x000fe2000f8e10ff */
[----:B------:R0:W-:Y:S01]  /*1560*/  ATOMS.POPC.INC.32 RZ, [R29+URZ] ;  /* 0x000000001dff7f8c */ /* 0x0001e2000d8000ff */
[----:B------:R-:W-:Y:S02]  /*1570*/  LOP3.LUT R27, R27, R22, RZ, 0x30, !PT ;  /* 0x000000161b1b7212 */ /* 0x000fe400078e30ff */
[----:B------:R-:W-:Y:S01]  /*1580*/  LEA R26, R26, UR17, 0x2 ;  /* 0x000000111a1a7c11 */ /* 0x000fe2000f8e10ff */
[----:B------:R1:W-:Y:S01]  /*1590*/  ATOMS.POPC.INC.32 RZ, [R24+URZ] ;  /* 0x0000000018ff7f8c */ /* 0x0003e2000d8000ff */
[----:B------:R-:W-:Y:S02]  /*15a0*/  LEA R23, R23, UR17, 0x2 ;  /* 0x0000001117177c11 */ /* 0x000fe4000f8e10ff */
[----:B------:R-:W-:Y:S01]  /*15b0*/  LEA R25, R25, UR17, 0x2 ;  /* 0x0000001119197c11 */ /* 0x000fe2000f8e10ff */
[----:B------:R2:W-:Y:S01]  /*15c0*/  ATOMS.POPC.INC.32 RZ, [R26+URZ] ;  /* 0x000000001aff7f8c */ /* 0x0005e2000d8000ff */
[----:B------:R-:W-:-:S02]  /*15d0*/  LEA R27, R27, UR17, 0x2 ;  /* 0x000000111b1b7c11 */ /* 0x000fc4000f8e10ff */
[----:B0-----:R-:W-:Y:S01]  /*15e0*/  SHF.R.U32.HI R29, RZ, UR16, R18 ;  /* 0x00000010ff1d7c19 */ /* 0x001fe20008011612 */
[----:B------:R0:W-:Y:S01]  /*15f0*/  ATOMS.POPC.INC.32 RZ, [R23+URZ] ;  /* 0x0000000017ff7f8c */ /* 0x0001e2000d8000ff */
[----:B-1----:R-:W-:Y:S02]  /*1600*/  SHF.R.U32.HI R24, RZ, UR16, R17 ;  /* 0x00000010ff187c19 */ /* 0x002fe40008011611 */
[----:B------:R-:W-:Y:S01]  /*1610*/  SHF.R.U32.HI R28, RZ, UR16, R15 ;  /* 0x00000010ff1c7c19 */ /* 0x000fe2000801160f */
[----:B------:R1:W-:Y:S01]  /*1620*/  ATOMS.POPC.INC.32 RZ, [R25+URZ] ;  /* 0x0000000019ff7f8c */ /* 0x0003e2000d8000ff */
[----:B--2---:R-:W-:Y:S02]  /*1630*/  SHF.R.U32.HI R26, RZ, UR16, R16 ;  /* 0x00000010ff1a7c19 */ /* 0x004fe40008011610 */
[----:B------:R-:W-:Y:S01]  /*1640*/  LOP3.LUT R29, R29, R22, RZ, 0x30, !PT ;  /* 0x000000161d1d7212 */ /* 0x000fe200078e30ff */
[----:B------:R2:W-:Y:S01]  /*1650*/  ATOMS.POPC.INC.32 RZ, [R27+URZ] ;  /* 0x000000001bff7f8c */ /* 0x0005e2000d8000ff */
[----:B0-----:R-:W-:-:S02]  /*1660*/  SHF.R.U32.HI R23, RZ, UR16, R2 ;  /* 0x00000010ff177c19 */ /* 0x001fc40008011602 */
[-C--:B------:R-:W-:Y:S02]  /*1670*/  LOP3.LUT R24, R24, R22.reuse, RZ, 0x30, !PT ;  /* 0x0000001618187212 */ /* 0x080fe400078e30ff */
[----:B-1----:R-:W-:Y:S02]  /*1680*/  SHF.R.U32.HI R25, RZ, UR16, R13 ;  /* 0x00000010ff197c19 */ /* 0x002fe4000801160d */
[-C--:B------:R-:W-:Y:S02]  /*1690*/  LOP3.LUT R26, R26, R22.reuse, RZ, 0x30, !PT ;  /* 0x000000161a1a7212 */ /* 0x080fe400078e30ff */
[----:B--2---:R-:W-:Y:S01]  /*16a0*/  SHF.R.U32.HI R27, RZ, UR16, R14 ;  /* 0x00000010ff1b7c19 */ /* 0x004fe2000801160e */
[----:B------:R-:W-:Y:S01]  /*16b0*/  UIADD3 UR16, UPT, UPT, UR16, 0x8, URZ ;  /* 0x0000000810107890 */ /* 0x000fe2000fffe0ff */
[----:B------:R-:W-:Y:S02]  /*16c0*/  LOP3.LUT R23, R23, R22, RZ, 0x30, !PT ;  /* 0x0000001617177212 */ /* 0x000fe400078e30ff */
[----:B------:R-:W-:-:S02]  /*16d0*/  LEA R29, R29, UR17, 0x2 ;  /* 0x000000111d1d7c11 */ /* 0x000fc4000f8e10ff */
[-C--:B------:R-:W-:Y:S02]  /*16e0*/  LOP3.LUT R25, R25, R22.reuse, RZ, 0x30, !PT ;  /* 0x0000001619197212 */ /* 0x080fe400078e30ff */
[----:B------:R-:W-:Y:S01]  /*16f0*/  ISETP.LE.AND P0, PT, R3, UR16, PT ;  /* 0x0000001003007c0c */ /* 0x000fe2000bf03270 */
[----:B------:R0:W-:Y:S01]  /*1700*/  ATOMS.POPC.INC.32 RZ, [R29+URZ] ;  /* 0x000000001dff7f8c */ /* 0x0001e2000d8000ff */
[----:B------:R-:W-:Y:S02]  /*1710*/  LEA R24, R24, UR17, 0x2 ;  /* 0x0000001118187c11 */ /* 0x000fe4000f8e10ff */
[-C--:B------:R-:W-:Y:S02]  /*1720*/  LOP3.LUT R27, R27, R22.reuse, RZ, 0x30, !PT ;  /* 0x000000161b1b7212 */ /* 0x080fe400078e30ff */
[----:B------:R-:W-:Y:S01]  /*1730*/  LEA R26, R26, UR17, 0x2 ;  /* 0x000000111a1a7c11 */ /* 0x000fe2000f8e10ff */
[----:B------:R0:W-:Y:S01]  /*1740*/  ATOMS.POPC.INC.32 RZ, [R24+URZ] ;  /* 0x0000000018ff7f8c */ /* 0x0001e2000d8000ff */
[----:B------:R-:W-:-:S02]  /*1750*/  LOP3.LUT R28, R28, R22, RZ, 0x30, !PT ;  /* 0x000000161c1c7212 */ /* 0x000fc400078e30ff */
[----:B------:R-:W-:Y:S01]  /*1760*/  LEA R23, R23, UR17, 0x2 ;  /* 0x0000001117177c11 */ /* 0x000fe2000f8e10ff */
[----:B------:R0:W-:Y:S01]  /*1770*/  ATOMS.POPC.INC.32 RZ, [R26+URZ] ;  /* 0x000000001aff7f8c */ /* 0x0001e2000d8000ff */
[----:B------:R-:W-:Y:S02]  /*1780*/  LEA R25, R25, UR17, 0x2 ;  /* 0x0000001119197c11 */ /* 0x000fe4000f8e10ff */
[----:B------:R-:W-:Y:S01]  /*1790*/  LEA R27, R27, UR17, 0x2 ;  /* 0x000000111b1b7c11 */ /* 0x000fe2000f8e10ff */
[----:B------:R0:W-:Y:S01]  /*17a0*/  ATOMS.POPC.INC.32 RZ, [R23+URZ] ;  /* 0x0000000017ff7f8c */ /* 0x0001e2000d8000ff */
[----:B------:R-:W-:-:S03]  /*17b0*/  LEA R28, R28, UR17, 0x2 ;  /* 0x000000111c1c7c11 */ /* 0x000fc6000f8e10ff */
[----:B------:R0:W-:Y:S04]  /*17c0*/  ATOMS.POPC.INC.32 RZ, [R25+URZ] ;  /* 0x0000000019ff7f8c */ /* 0x0001e8000d8000ff */
[----:B------:R0:W-:Y:S04]  /*17d0*/  ATOMS.POPC.INC.32 RZ, [R27+URZ] ;  /* 0x000000001bff7f8c */ /* 0x0001e8000d8000ff */
[----:B------:R0:W-:Y:S01]  /*17e0*/  ATOMS.POPC.INC.32 RZ, [R28+URZ] ;  /* 0x000000001cff7f8c */ /* 0x0001e2000d8000ff */
[----:B------:R-:W-:Y:S05]  /*17f0*/  @!P0 BRA `(.L_x_149) ;  /* 0xfffffff800dc8947 */ /* 0x000fea000383ffff */
.L_x_148:
[----:B------:R-:W-:Y:S05]  /*1800*/  BRA.U !UP0, `(.L_x_150) ;  /* 0xfffffff108dc7547 */ /* 0x000fea000b83ffff */
.L_x_145:
[----:B------:R-:W-:Y:S01]  /*1810*/  BAR.SYNC.DEFER_BLOCKING 0x0 ;  /* 0x0000000000007b1d */ /* 0x000fe20000010000 */
[----:B------:R-:W-:-:S05]  /*1820*/  ISETP.NE.AND P0, PT, R20, RZ, PT ;  /* 0x000000ff1400720c */ /* 0x000fca0003f05270 */
[----:B------:R-:W-:Y:S08]  /*1830*/  BSSY.RECONVERGENT B0, `(.L_x_151) ;  /* 0x0000164000007945 */ /* 0x000ff00003800200 */
[----:B------:R-:W-:Y:S05]  /*1840*/  @P0 BRA `(.L_x_152) ;  /* 0x0000001400880947 */ /* 0x000fea0003800000 */
[----:B------:R-:W-:Y:S01]  /*1850*/  UISETP.GE.U32.AND UP0, UPT, UR22, 0x7, UPT ;  /* 0x000000071600788c */ /* 0x000fe2000bf06070 */
[----:B0-23--:R-:W-:-:S08]  /*1860*/  IMAD.MOV.U32 R3, RZ, RZ, RZ ;  /* 0x000000ffff037224 */ /* 0x00dfd000078e00ff */
[----:B------:R-:W-:Y:S05]  /*1870*/  BRA.U !UP0, `(.L_x_153) ;  /* 0x00000005085c7547 */ /* 0x000fea000b800000 */
[----:B----4-:R-:W0:Y:S01]  /*1880*/  LDC.64 R2, c[0x0][0x380] ;  /* 0x0000e000ff027b82 */ /* 0x010e220000000a00 */
[----:B-1---5:R-:W-:-:S07]  /*1890*/  IMAD.MOV.U32 R5, RZ, RZ, RZ ;  /* 0x000000ffff057224 */ /* 0x022fce00078e00ff */
.L_x_170:
[----:B----4-:R-:W-:Y:S01]  /*18a0*/  IMAD R7, R5, 0x400, R0 ;  /* 0x0000040005077824 */ /* 0x010fe200078e0200 */
[----:B------:R-:W-:Y:S04]  /*18b0*/  BSSY.RECONVERGENT B1, `(.L_x_154) ;  /* 0x000000f000017945 */ /* 0x000fe80003800200 */
[----:B01----:R-:W1:Y:S04]  /*18c0*/  LDS R18, [R7] ;  /* 0x0000000007127984 */ /* 0x003e680000000800 */
[----:B--23--:R2:W3:Y:S04]  /*18d0*/  LDS R9, [R7+0x400] ;  /* 0x0004000007097984 */ /* 0x00c4e80000000800 */
[----:B------:R2:W4:Y:S04]  /*18e0*/  LDS R22, [R7+0x800] ;  /* 0x0008000007167984 */ /* 0x0005280000000800 */
[----:B------:R2:W0:Y:S04]  /*18f0*/  LDS R14, [R7+0xc00] ;  /* 0x000c0000070e7984 */ /* 0x0004280000000800 */
[----:B------:R2:W0:Y:S04]  /*1900*/  LDS R12, [R7+0x1000] ;  /* 0x00100000070c7984 */ /* 0x0004280000000800 */
[----:B------:R2:W0:Y:S04]  /*1910*/  LDS R6, [R7+0x1400] ;  /* 0x0014000007067984 */ /* 0x0004280000000800 */
[----:B------:R2:W0:Y:S04]  /*1920*/  LDS R8, [R7+0x1800] ;  /* 0x0018000007087984 */ /* 0x0004280000000800 */
[----:B------:R2:W0:Y:S01]  /*1930*/  LDS R10, [R7+0x1c00] ;  /* 0x001c0000070a7984 */ /* 0x0004220000000800 */
[----:B-1----:R-:W-:-:S13]  /*1940*/  ISETP.NE.AND P0, PT, R18, RZ, PT ;  /* 0x000000ff1200720c */ /* 0x002fda0003f05270 */
[----:B--234-:R-:W-:Y:S05]  /*1950*/  @!P0 BRA `(.L_x_155) ;  /* 0x0000000000108947 */ /* 0x01cfea0003800000 */
[----:B------:R-:W-:Y:S01]  /*1960*/  LEA R17, R5, R4, 0x8 ;  /* 0x0000000405117211 */ /* 0x000fe200078e40ff */
[----:B------:R-:W-:-:S04]  /*1970*/  IMAD.MOV.U32 R19, RZ, RZ, RZ ;  /* 0x000000ffff137224 */ /* 0x000fc800078e00ff */
[----:B0-----:R-:W-:-:S05]  /*1980*/  IMAD.WIDE.U32 R16, R17, 0x8, R2 ;  /* 0x0000000811107825 */ /* 0x001fca00078e0002 */
[----:B------:R1:W-:Y:S02]  /*1990*/  REDG.E.ADD.64.STRONG.GPU desc[UR20][R16.64], R18 ;  /* 0x000000121000798e */ /* 0x0003e4000c12e514 */
.L_x_155:
[----:B------:R-:W-:Y:S05]  /*19a0*/  BSYNC.RECONVERGENT B1 ;  /* 0x0000000000017941 */ /* 0x000fea0003800200 */
.L_x_154:
[----:B------:R-:W-:Y:S01]  /*19b0*/  ISETP.NE.AND P6, PT, R9, RZ, PT ;  /* 0x000000ff0900720c */ /* 0x000fe20003fc5270 */
[----:B------:R-:W-:Y:S01]  /*19c0*/  BSSY.RECONVERGENT B1, `(.L_x_156) ;  /* 0x000000e000017945 */ /* 0x000fe20003800200 */
[----:B------:R-:W-:Y:S02]  /*19d0*/  ISETP.NE.AND P0, PT, R22, RZ, PT ;  /* 0x000000ff1600720c */ /* 0x000fe40003f05270 */
[----:B0-----:R-:W-:Y:S02]  /*19e0*/  ISETP.NE.AND P1, PT, R14, RZ, PT ;  /* 0x000000ff0e00720c */ /* 0x001fe40003f25270 */
[----:B------:R-:W-:Y:S02]  /*19f0*/  ISETP.NE.AND P2, PT, R12, RZ, PT ;  /* 0x000000ff0c00720c */ /* 0x000fe40003f45270 */
[----:B------:R-:W-:Y:S02]  /*1a00*/  ISETP.NE.AND P3, PT, R6, RZ, PT ;  /* 0x000000ff0600720c */ /* 0x000fe40003f65270 */
[----:B------:R-:W-:-:S02]  /*1a10*/  ISETP.NE.AND P4, PT, R8, RZ, PT ;  /* 0x000000ff0800720c */ /* 0x000fc40003f85270 */
[----:B------:R-:W-:Y:S01]  /*1a20*/  ISETP.NE.AND P5, PT, R10, RZ, PT ;  /* 0x000000ff0a00720c */ /* 0x000fe20003fa5270 */
[----:B------:R-:W-:-:S12]  /*1a30*/  @!P6 BRA `(.L_x_157) ;  /* 0x000000000018e947 */ /* 0x000fd80003800000 */
[----:B-1----:R-:W-:Y:S02]  /*1a40*/  IMAD R17, R5, 0x100, R4 ;  /* 0x0000010005117824 */ /* 0x002fe400078e0204 */
[----:B------:R-:W-:Y:S02]  /*1a50*/  IMAD.MOV.U32 R18, RZ, RZ, R9 ;  /* 0x000000ffff127224 */ /* 0x000fe400078e0009 */
[----:B------:R-:W-:Y:S02]  /*1a60*/  VIADD R17, R17, 0x100 ;  /* 0x0000010011117836 */ /* 0x000fe40000000000 */
[----:B------:R-:W-:Y:S02]  /*1a70*/  IMAD.MOV.U32 R19, RZ, RZ, RZ ;  /* 0x000000ffff137224 */ /* 0x000fe400078e00ff */
[----:B------:R-:W-:-:S05]  /*1a80*/  IMAD.WIDE.U32 R16, R17, 0x8, R2 ;  /* 0x0000000811107825 */ /* 0x000fca00078e0002 */
[----:B------:R0:W-:Y:S02]  /*1a90*/  REDG.E.ADD.64.STRONG.GPU desc[UR20][R16.64], R18 ;  /* 0x000000121000798e */ /* 0x0001e4000c12e514 */
.L_x_157:
[----:B------:R-:W-:Y:S05]  /*1aa0*/  BSYNC.RECONVERGENT B1 ;  /* 0x0000000000017941 */ /* 0x000fea0003800200 */
.L_x_156:
[----:B------:R-:W-:Y:S04]  /*1ab0*/  BSSY.RECONVERGENT B1, `(.L_x_158) ;  /* 0x0000007000017945 */ /* 0x000fe80003800200 */
[----:B------:R-:W-:Y:S05]  /*1ac0*/  @!P0 BRA `(.L_x_159) ;  /* 0x0000000000148947 */ /* 0x000fea0003800000 */
[----:B01----:R-:W-:Y:S02]  /*1ad0*/  IMAD R17, R5, 0x100, R4 ;  /* 0x0000010005117824 */ /* 0x003fe400078e0204 */
[----:B------:R-:W-:-:S03]  /*1ae0*/  IMAD.MOV.U32 R23, RZ, RZ, RZ ;  /* 0x000000ffff177224 */ /* 0x000fc600078e00ff */
[----:B------:R-:W-:-:S05]  /*1af0*/  IADD3 R17, PT, PT, R17, 0x200, RZ ;  /* 0x0000020011117810 */ /* 0x000fca0007ffe0ff */
[----:B------:R-:W-:-:S05]  /*1b00*/  IMAD.WIDE.U32 R16, R17, 0x8, R2 ;  /* 0x0000000811107825 */ /* 0x000fca00078e0002 */
[----:B------:R2:W-:Y:S02]  /*1b10*/  REDG.E.ADD.64.STRONG.GPU desc[UR20][R16.64], R22 ;  /* 0x000000161000798e */ /* 0x0005e4000c12e514 */
.L_x_159:
[----:B------:R-:W-:Y:S05]  /*1b20*/  BSYNC.RECONVERGENT B1 ;  /* 0x0000000000017941 */ /* 0x000fea0003800200 */
.L_x_158:
[----:B------:R-:W-:Y:S04]  /*1b30*/  BSSY.RECONVERGENT B1, `(.L_x_160) ;  /* 0x0000007000017945 */ /* 0x000fe80003800200 */
[----:B------:R-:W-:Y:S05]  /*1b40*/  @!P1 BRA `(.L_x_161) ;  /* 0x0000000000149947 */ /* 0x000fea0003800000 */
[----:B012---:R-:W-:Y:S02]  /*1b50*/  IMAD R17, R5, 0x100, R4 ;  /* 0x0000010005117824 */ /* 0x007fe400078e0204 */
[----:B------:R-:W-:Y:S02]  /*1b60*/  IMAD.MOV.U32 R15, RZ, RZ, RZ ;  /* 0x000000ffff0f7224 */ /* 0x000fe400078e00ff */
[----:B------:R-:W-:-:S04]  /*1b70*/  VIADD R17, R17, 0x300 ;  /* 0x0000030011117836 */ /* 0x000fc80000000000 */
[----:B------:R-:W-:-:S05]  /*1b80*/  IMAD.WIDE.U32 R16, R17, 0x8, R2 ;  /* 0x0000000811107825 */ /* 0x000fca00078e0002 */
[----:B------:R3:W-:Y:S02]  /*1b90*/  REDG.E.ADD.64.STRONG.GPU desc[UR20][R16.64], R14 ;  /* 0x0000000e1000798e */ /* 0x0007e4000c12e514 */
.L_x_161:
[----:B------:R-:W-:Y:S05]  /*1ba0*/  BSYNC.RECONVERGENT B1 ;  /* 0x0000000000017941 */ /* 0x000fea0003800200 */
.L_x_160:
[----:B------:R-:W-:Y:S04]  /*1bb0*/  BSSY.RECONVERGENT B1, `(.L_x_162) ;  /* 0x0000007000017945 */ /* 0x000fe80003800200 */
[----:B------:R-:W-:Y:S05]  /*1bc0*/  @!P2 BRA `(.L_x_163) ;  /* 0x000000000014a947 */ /* 0x000fea0003800000 */
[----:B---3--:R-:W-:Y:S02]  /*1bd0*/  IMAD R15, R5, 0x100, R4 ;  /* 0x00000100050f7824 */ /* 0x008fe400078e0204 */
[----:B------:R-:W-:Y:S02]  /*1be0*/  HFMA2 R13, -RZ, RZ, 0, 0 ;  /* 0x00000000ff0d7431 */ /* 0x000fe400000001ff */
[----:B------:R-:W-:-:S04]  /*1bf0*/  VIADD R15, R15, 0x400 ;  /* 0x000004000f0f7836 */ /* 0x000fc80000000000 */
[----:B------:R-:W-:-:S05]  /*1c00*/  IMAD.WIDE.U32 R14, R15, 0x8, R2 ;  /* 0x000000080f0e7825 */ /* 0x000fca00078e0002 */
[----:B------:R4:W-:Y:S02]  /*1c10*/  REDG.E.ADD.64.STRONG.GPU desc[UR20][R14.64], R12 ;  /* 0x0000000c0e00798e */ /* 0x0009e4000c12e514 */
.L_x_163:
[----:B------:R-:W-:Y:S05]  /*1c20*/  BSYNC.RECONVERGENT B1 ;  /* 0x0000000000017941 */ /* 0x000fea0003800200 */
.L_x_162:
[----:B------:R-:W-:Y:S04]  /*1c30*/  BSSY.RECONVERGENT B1, `(.L_x_164) ;  /* 0x0000007000017945 */ /* 0x000fe80003800200 */
[----:B------:R-:W-:Y:S05]  /*1c40*/  @!P3 BRA `(.L_x_165) ;  /* 0x000000000014b947 */ /* 0x000fea0003800000 */
[----:B----4-:R-:W-:Y:S02]  /*1c50*/  IMAD R13, R5, 0x100, R4 ;  /* 0x00000100050d7824 */ /* 0x010fe400078e0204 */
[----:B------:R-:W-:Y:S02]  /*1c60*/  IMAD.MOV.U32 R7, RZ, RZ, RZ ;  /* 0x000000ffff077224 */ /* 0x000fe400078e00ff */
[----:B------:R-:W-:-:S04]  /*1c70*/  VIADD R13, R13, 0x500 ;  /* 0x000005000d0d7836 */ /* 0x000fc80000000000 */
[----:B------:R-:W-:-:S05]  /*1c80*/  IMAD.WIDE.U32 R12, R13, 0x8, R2 ;  /* 0x000000080d0c7825 */ /* 0x000fca00078e0002 */
[----:B------:R4:W-:Y:S02]  /*1c90*/  REDG.E.ADD.64.STRONG.GPU desc[UR20][R12.64], R6 ;  /* 0x000000060c00798e */ /* 0x0009e4000c12e514 */
.L_x_165:
[----:B------:R-:W-:Y:S05]  /*1ca0*/  BSYNC.RECONVERGENT B1 ;  /* 0x0000000000017941 */ /* 0x000fea0003800200 */
.L_x_164:
[----:B------:R-:W-:Y:S04]  /*1cb0*/  BSSY.RECONVERGENT B1, `(.L_x_166) ;  /* 0x0000007000017945 */ /* 0x000fe80003800200 */
[----:B------:R-:W-:Y:S05]  /*1cc0*/  @!P4 BRA `(.L_x_167) ;  /* 0x000000000014c947 */ /* 0x000fea0003800000 */
[----:B----4-:R-:W-:Y:S02]  /*1cd0*/  IMAD R7, R5, 0x100, R4 ;  /* 0x0000010005077824 */ /* 0x010fe400078e0204 */
[----:B------:R-:W-:Y:S02]  /*1ce0*/  IMAD.MOV.U32 R9, RZ, RZ, RZ ;  /* 0x000000ffff097224 */ /* 0x000fe400078e00ff */
[----:B------:R-:W-:-:S04]  /*1cf0*/  VIADD R7, R7, 0x600 ;  /* 0x0000060007077836 */ /* 0x000fc80000000000 */
[----:B------:R-:W-:-:S05]  /*1d00*/  IMAD.WIDE.U32 R6, R7, 0x8, R2 ;  /* 0x0000000807067825 */ /* 0x000fca00078e0002 */
[----:B------:R4:W-:Y:S02]  /*1d10*/  REDG.E.ADD.64.STRONG.GPU desc[UR20][R6.64], R8 ;  /* 0x000000080600798e */ /* 0x0009e4000c12e514 */
.L_x_167:
[----:B------:R-:W-:Y:S05]  /*1d20*/  BSYNC.RECONVERGENT B1 ;  /* 0x0000000000017941 */ /* 0x000fea0003800200 */
.L_x_166:
[----:B------:R-:W-:Y:S04]  /*1d30*/  BSSY.RECONVERGENT B1, `(.L_x_168) ;  /* 0x0000007000017945 */ /* 0x000fe80003800200 */
[----:B------:R-:W-:Y:S05]  /*1d40*/  @!P5 BRA `(.L_x_169) ;  /* 0x000000000014d947 */ /* 0x000fea0003800000 */
[----:B----4-:R-:W-:Y:S01]  /*1d50*/  LEA R7, R5, R4, 0x8 ;  /* 0x0000000405077211 */ /* 0x010fe200078e40ff */
[----:B------:R-:W-:-:S04]  /*1d60*/  IMAD.MOV.U32 R11, RZ, RZ, RZ ;  /* 0x000000ffff0b7224 */ /* 0x000fc800078e00ff */
[----:B------:R-:W-:-:S04]  /*1d70*/  VIADD R7, R7, 0x700 ;  /* 0x0000070007077836 */ /* 0x000fc80000000000 */
[----:B------:R-:W-:-:S05]  /*1d80*/  IMAD.WIDE.U32 R6, R7, 0x8, R2 ;  /* 0x0000000807067825 */ /* 0x000fca00078e0002 */
[----:B------:R4:W-:Y:S02]  /*1d90*/  REDG.E.ADD.64.STRONG.GPU desc[UR20][R6.64], R10 ;  /* 0x0000000a0600798e */ /* 0x0009e4000c12e514 */
.L_x_169:
[----:B------:R-:W-:Y:S05]  /*1da0*/  BSYNC.RECONVERGENT B1 ;  /* 0x0000000000017941 */ /* 0x000fea0003800200 */
.L_x_168:
[----:B------:R-:W-:-:S05]  /*1db0*/  VIADD R5, R5, 0x8 ;  /* 0x0000000805057836 */ /* 0x000fca0000000000 */
[----:B------:R-:W-:-:S13]  /*1dc0*/  ISETP.NE.AND P0, PT, R5, UR27, PT ;  /* 0x0000001b05007c0c */ /* 0x000fda000bf05270 */
[----:B------:R-:W-:Y:S05]  /*1dd0*/  @P0 BRA `(.L_x_170) ;  /* 0xfffffff800b00947 */ /* 0x000fea000383ffff */
[----:B------:R-:W-:-:S07]  /*1de0*/  IMAD.U32 R3, RZ, RZ, UR27 ;  /* 0x0000001bff037e24 */ /* 0x000fce000f8e00ff */
.L_x_153:
[----:B------:R-:W-:Y:S02]  /*1df0*/  UISETP.NE.AND UP0, UPT, UR24, URZ, UPT ;  /* 0x000000ff1800728c */ /* 0x000fe4000bf05270 */
[----:B----45:R-:W-:Y:S02]  /*1e00*/  IMAD.U32 R8, RZ, RZ, UR24 ;  /* 0x00000018ff087e24 */ /* 0x030fe4000f8e00ff */
[----:B-1----:R-:W-:-:S03]  /*1e10*/  IMAD.U32 R5, RZ, RZ, UR25 ;  /* 0x00000019ff057e24 */ /* 0x002fc6000f8e00ff */
[----:B------:R-:W-:Y:S01]  /*1e20*/  IADD3 R8, PT, PT, R8, -0x1, RZ ;  /* 0xffffffff08087810 */ /* 0x000fe20007ffe0ff */
[----:B------:R-:W-:Y:S01]  /*1e30*/  VIADD R5, R5, 0xffffffff ;  /* 0xffffffff05057836 */ /* 0x000fe20000000000 */
[----:B------:R-:W-:Y:S06]  /*1e40*/  BRA.U !UP0, `(.L_x_171) ;  /* 0x0000000508707547 */ /* 0x000fec000b800000 */
[----:B------:R-:W-:-:S13]  /*1e50*/  ISETP.GE.U32.AND P0, PT, R8, 0x3, PT ;  /* 0x000000030800780c */ /* 0x000fda0003f06070 */
[----:B------:R-:W-:Y:S05]  /*1e60*/  @!P0 BRA `(.L_x_172) ;  /* 0x0000000000bc8947 */ /* 0x000fea0003800000 */
[----:B------:R-:W-:Y:S01]  /*1e70*/  IMAD R7, R3, 0x400, R0 ;  /* 0x0000040003077824 */ /* 0x000fe200078e0200 */
[----:B------:R-:W-:Y:S04]  /*1e80*/  BSSY.RECONVERGENT B1, `(.L_x_173) ;  /* 0x000000f000017945 */ /* 0x000fe80003800200 */
[----:B------:R-:W1:Y:S04]  /*1e90*/  LDS R12, [R7] ;  /* 0x00000000070c7984 */ /* 0x000e680000000800 */
[----:B------:R-:W4:Y:S04]  /*1ea0*/  LDS R9, [R7+0x400] ;  /* 0x0004000007097984 */ /* 0x000f280000000800 */
[----:B------:R-:W5:Y:S04]  /*1eb0*/  LDS R6, [R7+0x800] ;  /* 0x0008000007067984 */ /* 0x000f680000000800 */
[----:B------:R-:W0:Y:S01]  /*1ec0*/  LDS R2, [R7+0xc00] ;  /* 0x000c000007027984 */ /* 0x000e220000000800 */
[----:B-1----:R-:W-:-:S02]  /*1ed0*/  ISETP.NE.AND P0, PT, R12, RZ, PT ;  /* 0x000000ff0c00720c */ /* 0x002fc40003f05270 */
[----:B----4-:R-:W-:Y:S02]  /*1ee0*/  ISETP.NE.AND P1, PT, R9, RZ, PT ;  /* 0x000000ff0900720c */ /* 0x010fe40003f25270 */
[----:B-----5:R-:W-:Y:S02]  /*1ef0*/  ISETP.NE.AND P2, PT, R6, RZ, PT ;  /* 0x000000ff0600720c */ /* 0x020fe40003f45270 */
[----:B0-----:R-:W-:-:S07]  /*1f00*/  ISETP.NE.AND P3, PT, R2, RZ, PT ;  /* 0x000000ff0200720c */ /* 0x001fce0003f65270 */
[----:B------:R-:W-:Y:S06]  /*1f10*/  @!P0 BRA `(.L_x_174) ;  /* 0x0000000000148947 */ /* 0x000fec0003800000 */
[----:B------:R-:W0:Y:S01]  /*1f20*/  LDC.64 R10, c[0x0][0x380] ;  /* 0x0000e000ff0a7b82 */ /* 0x000e220000000a00 */
[----:B------:R-:W-:Y:S02]  /*1f30*/  IMAD R7, R3, 0x100, R4 ;  /* 0x0000010003077824 */ /* 0x000fe400078e0204 */
[----:B------:R-:W-:Y:S02]  /*1f40*/  IMAD.MOV.U32 R13, RZ, RZ, RZ ;  /* 0x000000ffff0d7224 */ /* 0x000fe400078e00ff */
[----:B0-----:R-:W-:-:S05]  /*1f50*/  IMAD.WIDE.U32 R10, R7, 0x8, R10 ;  /* 0x00000008070a7825 */ /* 0x001fca00078e000a */
[----:B------:R0:W-:Y:S02]  /*1f60*/  REDG.E.ADD.64.STRONG.GPU desc[UR20][R10.64], R12 ;  /* 0x0000000c0a00798e */ /* 0x0001e4000c12e514 */
.L_x_174:
[----:B------:R-:W-:Y:S05]  /*1f70*/  BSYNC.RECONVERGENT B1 ;  /* 0x0000000000017941 */ /* 0x000fea0003800200 */
.L_x_173:
[----:B------:R-:W-:Y:S04]  /*1f80*/  BSSY.RECONVERGENT B1, `(.L_x_175) ;  /* 0x0000009000017945 */ /* 0x000fe80003800200 */
[----:B------:R-:W-:Y:S05]  /*1f90*/  @!P1 BRA `(.L_x_176) ;  /* 0x00000000001c9947 */ /* 0x000fea0003800000 */
[----:B0-----:R-:W0:Y:S01]  /*1fa0*/  LDC.64 R10, c[0x0][0x380] ;  /* 0x0000e000ff0a7b82 */ /* 0x001e220000000a00 */
[----:B------:R-:W-:Y:S01]  /*1fb0*/  IMAD R7, R3, 0x100, R4 ;  /* 0x0000010003077824 */ /* 0x000fe200078e0204 */
[----:B------:R-:W-:Y:S01]  /*1fc0*/  MOV R12, R9 ;  /* 0x00000009000c7202 */ /* 0x000fe20000000f00 */
[----:B------:R-:W-:Y:S02]  /*1fd0*/  IMAD.MOV.U32 R13, RZ, RZ, RZ ;  /* 0x000000ffff0d7224 */ /* 0x000fe400078e00ff */
[----:B------:R-:W-:-:S04]  /*1fe0*/  VIADD R7, R7, 0x100 ;  /* 0x0000010007077836 */ /* 0x000fc80000000000 */
[----:B0-----:R-:W-:-:S05]  /*1ff0*/  IMAD.WIDE.U32 R10, R7, 0x8, R10 ;  /* 0x00000008070a7825 */ /* 0x001fca00078e000a */
[----:B------:R1:W-:Y:S02]  /*2000*/  REDG.E.ADD.64.STRONG.GPU desc[UR20][R10.64], R12 ;  /* 0x0000000c0a00798e */ /* 0x0003e4000c12e514 */
.L_x_176:
[----:B------:R-:W-:Y:S05]  /*2010*/  BSYNC.RECONVERGENT B1 ;  /* 0x0000000000017941 */ /* 0x000fea0003800200 */
.L_x_175:
[----:B------:R-:W-:Y:S04]  /*2020*/  BSSY.RECONVERGENT B1, `(.L_x_177) ;  /* 0x0000008000017945 */ /* 0x000fe80003800200 */
[----:B------:R-:W-:Y:S05]  /*2030*/  @!P2 BRA `(.L_x_178) ;  /* 0x000000000018a947 */ /* 0x000fea0003800000 */
[----:B01----:R-:W0:Y:S01]  /*2040*/  LDC.64 R10, c[0x0][0x380] ;  /* 0x0000e000ff0a7b82 */ /* 0x003e220000000a00 */
[----:B------:R-:W-:-:S04]  /*2050*/  IMAD R7, R3, 0x100, R4 ;  /* 0x0000010003077824 */ /* 0x000fc800078e0204 */
[----:B------:R-:W-:-:S04]  /*2060*/  VIADD R7, R7, 0x200 ;  /* 0x0000020007077836 */ /* 0x000fc80000000000 */
[----:B0-----:R-:W-:-:S04]  /*2070*/  IMAD.WIDE.U32 R10, R7, 0x8, R10 ;  /* 0x00000008070a7825 */ /* 0x001fc800078e000a */
[----:B------:R-:W-:-:S05]  /*2080*/  IMAD.MOV.U32 R7, RZ, RZ, RZ ;  /* 0x000000ffff077224 */ /* 0x000fca00078e00ff */
[----:B------:R4:W-:Y:S02]  /*2090*/  REDG.E.ADD.64.STRONG.GPU desc[UR20][R10.64], R6 ;  /* 0x000000060a00798e */ /* 0x0009e4000c12e514 */
.L_x_178:
[----:B------:R-:W-:Y:S05]  /*20a0*/  BSYNC.RECONVERGENT B1 ;  /* 0x0000000000017941 */ /* 0x000fea0003800200 */
.L_x_177:
[----:B------:R-:W-:Y:S04]  /*20b0*/  BSSY.RECONVERGENT B1, `(.L_x_179) ;  /* 0x0000009000017945 */ /* 0x000fe80003800200 */
[----:B------:R-:W-:Y:S05]  /*20c0*/  @!P3 BRA `(.L_x_180) ;  /* 0x00000000001cb947 */ /* 0x000fea0003800000 */
[----:B----4-:R-:W4:Y:S01]  /*20d0*/  LDC.64 R6, c[0x0][0x380] ;  /* 0x0000e000ff067b82 */ /* 0x010f220000000a00 */
[----:B------:R-:W-:Y:S01]  /*20e0*/  IMAD R9, R3, 0x100, R4 ;  /* 0x0000010003097824 */ /* 0x000fe200078e0204 */
[----:B01----:R-:W-:Y:S01]  /*20f0*/  MOV R10, R2 ;  /* 0x00000002000a7202 */ /* 0x003fe20000000f00 */
[----:B------:R-:W-:Y:S02]  /*2100*/  IMAD.MOV.U32 R11, RZ, RZ, RZ ;  /* 0x000000ffff0b7224 */ /* 0x000fe400078e00ff */
[----:B------:R-:W-:-:S04]  /*2110*/  VIADD R9, R9, 0x300 ;  /* 0x0000030009097836 */ /* 0x000fc80000000000 */
[----:B----4-:R-:W-:-:S05]  /*2120*/  IMAD.WIDE.U32 R6, R9, 0x8, R6 ;  /* 0x0000000809067825 */ /* 0x010fca00078e0006 */
[----:B------:R0:W-:Y:S02]  /*2130*/  REDG.E.ADD.64.STRONG.GPU desc[UR20][R6.64], R10 ;  /* 0x0000000a0600798e */ /* 0x0001e4000c12e514 */
.L_x_180:
[----:B------:R-:W-:Y:S05]  /*2140*/  BSYNC.RECONVERGENT B1 ;  /* 0x0000000000017941 */ /* 0x000fea0003800200 */
.L_x_179:
[----:B------:R-:W-:-:S07]  /*2150*/  VIADD R3, R3, 0x4 ;  /* 0x0000000403037836 */ /* 0x000fce0000000000 */
.L_x_172:
[----:B------:R-:W-:Y:S01]  /*2160*/  UISETP.NE.AND UP0, UPT, UR25, URZ, UPT ;  /* 0x000000ff1900728c */ /* 0x000fe2000bf05270 */
[----:B------:R-:W-:Y:S08]  /*2170*/  BSSY.RECONVERGENT B1, `(.L_x_171) ;  /* 0x0000029000017945 */ /* 0x000ff00003800200 */
[----:B------:R-:W-:Y:S05]  /*2180*/  BRA.U !UP0, `(.L_x_181) ;  /* 0x00000001089c7547 */ /* 0x000fea000b800000 */
[----:B------:R-:W-:-:S13]  /*2190*/  ISETP.NE.AND P0, PT, R5, RZ, PT ;  /* 0x000000ff0500720c */ /* 0x000fda0003f05270 */
[----:B------:R-:W-:Y:S05]  /*21a0*/  @!P0 BRA `(.L_x_182) ;  /* 0x0000000000648947 */ /* 0x000fea0003800000 */
[----:B0---4-:R-:W-:Y:S01]  /*21b0*/  IMAD R6, R3, 0x400, R0 ;  /* 0x0000040003067824 */ /* 0x011fe200078e0200 */
[----:B------:R-:W-:Y:S04]  /*21c0*/  BSSY.RECONVERGENT B2, `(.L_x_183) ;  /* 0x000000c000027945 */ /* 0x000fe80003800200 */
[----:B------:R-:W0:Y:S04]  /*21d0*/  LDS R2, [R6] ;  /* 0x0000000006027984 */ /* 0x000e280000000800 */
[----:B------:R-:W4:Y:S01]  /*21e0*/  LDS R9, [R6+0x400] ;  /* 0x0004000006097984 */ /* 0x000f220000000800 */
[----:B0-----:R-:W-:-:S02]  /*21f0*/  ISETP.NE.AND P0, PT, R2, RZ, PT ;  /* 0x000000ff0200720c */ /* 0x001fc40003f05270 */
[----:B----4-:R-:W-:-:S11]  /*2200*/  ISETP.NE.AND P1, PT, R9, RZ, PT ;  /* 0x000000ff0900720c */ /* 0x010fd60003f25270 */
[----:B------:R-:W-:Y:S05]  /*2210*/  @!P0 BRA `(.L_x_184) ;  /* 0x0000000000188947 */ /* 0x000fea0003800000 */
[----:B------:R-:W0:Y:S01]  /*2220*/  LDC.64 R6, c[0x0][0x380] ;  /* 0x0000e000ff067b82 */ /* 0x000e220000000a00 */
[----:B-1----:R-:W-:-:S04]  /*2230*/  IMAD R11, R3, 0x100, R4 ;  /* 0x00000100030b7824 */ /* 0x002fc800078e0204 */
[----:B0-----:R-:W-:-:S04]  /*2240*/  IMAD.WIDE.U32 R10, R11, 0x8, R6 ;  /* 0x000000080b0a7825 */ /* 0x001fc800078e0006 */
[----:B------:R-:W-:Y:S02]  /*2250*/  IMAD.MOV.U32 R6, RZ, RZ, R2 ;  /* 0x000000ffff067224 */ /* 0x000fe400078e0002 */
[----:B------:R-:W-:-:S05]  /*2260*/  IMAD.MOV.U32 R7, RZ, RZ, RZ ;  /* 0x000000ffff077224 */ /* 0x000fca00078e00ff */
[----:B------:R0:W-:Y:S02]  /*2270*/  REDG.E.ADD.64.STRONG.GPU desc[UR20][R10.64], R6 ;  /* 0x000000060a00798e */ /* 0x0001e4000c12e514 */
.L_x_184:
[----:B------:R-:W-:Y:S05]  /*2280*/  BSYNC.RECONVERGENT B2 ;  /* 0x0000000000027941 */ /* 0x000fea0003800200 */
.L_x_183:
[----:B------:R-:W-:Y:S04]  /*2290*/  BSSY.RECONVERGENT B2, `(.L_x_185) ;  /* 0x0000009000027945 */ /* 0x000fe80003800200 */
[----:B------:R-:W-:Y:S05]  /*22a0*/  @!P1 BRA `(.L_x_186) ;  /* 0x00000000001c9947 */ /* 0x000fea0003800000 */
[----:B0-----:R-:W0:Y:S01]  /*22b0*/  LDC.64 R6, c[0x0][0x380] ;  /* 0x0000e000ff067b82 */ /* 0x001e220000000a00 */
[----:B------:R-:W-:-:S05]  /*22c0*/  LEA R2, R3, R4, 0x8 ;  /* 0x0000000403027211 */ /* 0x000fca00078e40ff */
[----:B-1----:R-:W-:-:S04]  /*22d0*/  VIADD R11, R2, 0x100 ;  /* 0x00000100020b7836 */ /* 0x002fc80000000000 */
[----:B0-----:R-:W-:-:S04]  /*22e0*/  IMAD.WIDE.U32 R10, R11, 0x8, R6 ;  /* 0x000000080b0a7825 */ /* 0x001fc800078e0006 */
[----:B------:R-:W-:Y:S02]  /*22f0*/  IMAD.MOV.U32 R6, RZ, RZ, R9 ;  /* 0x000000ffff067224 */ /* 0x000fe400078e0009 */
[----:B------:R-:W-:-:S05]  /*2300*/  IMAD.MOV.U32 R7, RZ, RZ, RZ ;  /* 0x000000ffff077224 */ /* 0x000fca00078e00ff */
[----:B------:R4:W-:Y:S02]  /*2310*/  REDG.E.ADD.64.STRONG.GPU desc[UR20][R10.64], R6 ;  /* 0x000000060a00798e */ /* 0x0009e4000c12e514 */
.L_x_186:
[----:B------:R-:W-:Y:S05]  /*2320*/  BSYNC.RECONVERGENT B2 ;  /* 0x0000000000027941 */ /* 0x000fea0003800200 */
.L_x_185:
[----:B------:R-:W-:-:S07]  /*2330*/  VIADD R3, R3, 0x2 ;  /* 0x0000000203037836 */ /* 0x000fce0000000000 */
.L_x_182:
[----:B------:R-:W-:-:S09]  /*2340*/  UISETP.NE.AND UP0, UPT, UR9, URZ, UPT ;  /* 0x000000ff0900728c */ /* 0x000fd2000bf05270 */
[----:B------:R-:W-:Y:S05]  /*2350*/  BRA.U !UP0, `(.L_x_181) ;  /* 0x0000000108287547 */ /* 0x000fea000b800000 */
[----:B------:R-:W-:-:S05]  /*2360*/  IMAD R2, R3, 0x400, R0 ;  /* 0x0000040003027824 */ /* 0x000fca00078e0200 */
[----:B------:R-:W5:Y:S02]  /*2370*/  LDS R9, [R2] ;  /* 0x0000000002097984 */ /* 0x000f640000000800 */
[----:B-----5:R-:W-:-:S13]  /*2380*/  ISETP.NE.AND P0, PT, R9, RZ, PT ;  /* 0x000000ff0900720c */ /* 0x020fda0003f05270 */
[----:B------:R-:W-:Y:S05]  /*2390*/  @!P0 BRA `(.L_x_181) ;  /* 0x0000000000188947 */ /* 0x000fea0003800000 */
[----:B0---4-:R-:W0:Y:S01]  /*23a0*/  LDC.64 R6, c[0x0][0x380] ;  /* 0x0000e000ff067b82 */ /* 0x011e220000000a00 */
[----:B------:R-:W-:-:S04]  /*23b0*/  IMAD R3, R3, 0x100, R4 ;  /* 0x0000010003037824 */ /* 0x000fc800078e0204 */
[----:B0-----:R-:W-:Y:S01]  /*23c0*/  IMAD.WIDE.U32 R2, R3, 0x8, R6 ;  /* 0x0000000803027825 */ /* 0x001fe200078e0006 */
[----:B------:R-:W-:-:S03]  /*23d0*/  MOV R6, R9 ;  /* 0x0000000900067202 */ /* 0x000fc60000000f00 */
[----:B------:R-:W-:-:S05]  /*23e0*/  IMAD.MOV.U32 R7, RZ, RZ, RZ ;  /* 0x000000ffff077224 */ /* 0x000fca00078e00ff */
[----:B------:R0:W-:Y:S02]  /*23f0*/  REDG.E.ADD.64.STRONG.GPU desc[UR20][R2.64], R6 ;  /* 0x000000060200798e */ /* 0x0001e4000c12e514 */
.L_x_181:
[----:B------:R-:W-:Y:S05]  /*2400*/  BSYNC.RECONVERGENT B1 ;  /* 0x0000000000017941 */ /* 0x000fea0003800200 */
.L_x_171:
[----:B------:R-:W-:-:S13]  /*2410*/  ISETP.GT.U32.AND P0, PT, R4, 0x7f, PT ;  /* 0x0000007f0400780c */ /* 0x000fda0003f04070 */
[----:B------:R-:W-:Y:S05]  /*2420*/  @P0 BRA `(.L_x_152) ;  /* 0x0000000800900947 */ /* 0x000fea0003800000 */
[----:B------:R-:W-:Y:S01]  /*2430*/  UISETP.GE.U32.AND UP0, UPT, UR22, 0x7, UPT ;  /* 0x000000071600788c */ /* 0x000fe2000bf06070 */
[----:B0-----:R-:W-:-:S08]  /*2440*/  IMAD.MOV.U32 R3, RZ, RZ, RZ ;  /* 0x000000ffff037224 */ /* 0x001fd000078e00ff */
[----:B------:R-:W-:Y:S05]  /*2450*/  BRA.U !UP0, `(.L_x_187) ;  /* 0x0000000508147547 */ /* 0x000fea000b800000 */
[----:B------:R-:W0:Y:S01]  /*2460*/  LDC.64 R2, c[0x0][0x380] ;  /* 0x0000e000ff027b82 */ /* 0x000e220000000a00 */
[----:B------:R-:W-:-:S07]  /*2470*/  IMAD.MOV.U32 R9, RZ, RZ, RZ ;  /* 0x000000ffff097224 */ /* 0x000fce00078e00ff */
.L_x_204:
[C---:B01--4-:R-:W-:Y:S01]  /*2480*/  IMAD R11, R9.reuse, 0x400, R0 ;  /* 0x00000400090b7824 */ /* 0x053fe200078e0200 */
[----:B------:R-:W-:Y:S01]  /*2490*/  BSSY.RECONVERGENT B1, `(.L_x_188) ;  /* 0x0000011000017945 */ /* 0x000fe20003800200 */
[C---:B--23--:R-:W-:Y:S02]  /*24a0*/  IMAD R7, R9.reuse, 0x100, R4 ;  /* 0x0000010009077824 */ /* 0x04cfe400078e0204 */
[----:B------:R-:W-:Y:S01]  /*24b0*/  VIADD R9, R9, 0x8 ;  /* 0x0000000809097836 */ /* 0x000fe20000000000 */
[----:B---3--:R-:W1:Y:S01]  /*24c0*/  LDS R14, [R11+0x200] ;  /* 0x000200000b0e7984 */ /* 0x008e620000000800 */
[----:B0-----:R-:W-:-:S03]  /*24d0*/  IMAD.WIDE.U32 R6, R7, 0x8, R2 ;  /* 0x0000000807067825 */ /* 0x001fc600078e0002 */
[----:B------:R-:W0:Y:S04]  /*24e0*/  LDS R13, [R11+0x600] ;  /* 0x000600000b0d7984 */ /* 0x000e280000000800 */
[----:B--2---:R2:W3:Y:S04]  /*24f0*/  LDS R17, [R11+0xa00] ;  /* 0x000a00000b117984 */ /* 0x0044e80000000800 */
[----:B------:R2:W4:Y:S04]  /*2500*/  LDS R18, [R11+0xe00] ;  /* 0x000e00000b127984 */ /* 0x0005280000000800 */
[----:B------:R2:W2:Y:S04]  /*2510*/  LDS R19, [R11+0x1200] ;  /* 0x001200000b137984 */ /* 0x0004a80000000800 */
[----:B------:R0:W2:Y:S04]  /*2520*/  LDS R16, [R11+0x1600] ;  /* 0x001600000b107984 */ /* 0x0000a80000000800 */
[----:B------:R0:W2:Y:S04]  /*2530*/  LDS R12, [R11+0x1a00] ;  /* 0x001a00000b0c7984 */ /* 0x0000a80000000800 */
[----:B------:R0:W2:Y:S01]  /*2540*/  LDS R10, [R11+0x1e00] ;  /* 0x001e00000b0a7984 */ /* 0x0000a20000000800 */
[----:B-1----:R-:W-:-:S02]  /*2550*/  ISETP.NE.AND P0, PT, R14, RZ, PT ;  /* 0x000000ff0e00720c */ /* 0x002fc40003f05270 */
[----:B0-----:R-:W-:-:S11]  /*2560*/  ISETP.NE.AND P1, PT, R13, RZ, PT ;  /* 0x000000ff0d00720c */ /* 0x001fd60003f25270 */
[----:B---34-:R-:W-:Y:S05]  /*2570*/  @!P0 BRA `(.L_x_189) ;  /* 0x0000000000088947 */ /* 0x018fea0003800000 */
[----:B------:R-:W-:-:S05]  /*2580*/  HFMA2 R15, -RZ, RZ, 0, 0 ;  /* 0x00000000ff0f7431 */ /* 0x000fca00000001ff */
[----:B------:R0:W-:Y:S02]  /*2590*/  REDG.E.ADD.64.STRONG.GPU desc[UR20][R6.64+0x400], R14 ;  /* 0x0004000e0600798e */ /* 0x0001e4000c12e514 */
.L_x_189:
[----:B------:R-:W-:Y:S05]  /*25a0*/  BSYNC.RECONVERGENT B1 ;  /* 0x0000000000017941 */ /* 0x000fea0003800200 */
.L_x_188:
[----:B------:R-:W-:Y:S04]  /*25b0*/  BSSY.RECONVERGENT B1, `(.L_x_190) ;  /* 0x0000005000017945 */ /* 0x000fe80003800200 */
[----:B------:R-:W-:Y:S05]  /*25c0*/  @!P1 BRA `(.L_x_191) ;  /* 0x00000000000c9947 */ /* 0x000fea0003800000 */
[----:B0-----:R-:W-:Y:S02]  /*25d0*/  IMAD.MOV.U32 R14, RZ, RZ, R13 ;  /* 0x000000ffff0e7224 */ /* 0x001fe400078e000d */
[----:B------:R-:W-:-:S05]  /*25e0*/  IMAD.MOV.U32 R15, RZ, RZ, RZ ;  /* 0x000000ffff0f7224 */ /* 0x000fca00078e00ff */
[----:B------:R1:W-:Y:S02]  /*25f0*/  REDG.E.ADD.64.STRONG.GPU desc[UR20][R6.64+0xc00], R14 ;  /* 0x000c000e0600798e */ /* 0x0003e4000c12e514 */
.L_x_191:
[----:B------:R-:W-:Y:S05]  /*2600*/  BSYNC.RECONVERGENT B1 ;  /* 0x0000000000017941 */ /* 0x000fea0003800200 */
.L_x_190:
[----:B------:R-:W-:Y:S01]  /*2610*/  ISETP.NE.AND P6, PT, R17, RZ, PT ;  /* 0x000000ff1100720c */ /* 0x000fe20003fc5270 */
[----:B------:R-:W-:Y:S01]  /*2620*/  BSSY.RECONVERGENT B1, `(.L_x_192) ;  /* 0x000000b000017945 */ /* 0x000fe20003800200 */
[----:B------:R-:W-:Y:S02]  /*2630*/  ISETP.NE.AND P0, PT, R9, UR27, PT ;  /* 0x0000001b09007c0c */ /* 0x000fe4000bf05270 */
[----:B------:R-:W-:Y:S02]  /*2640*/  ISETP.NE.AND P1, PT, R18, RZ, PT ;  /* 0x000000ff1200720c */ /* 0x000fe40003f25270 */
[----:B--2---:R-:W-:Y:S02]  /*2650*/  ISETP.NE.AND P2, PT, R19, RZ, PT ;  /* 0x000000ff1300720c */ /* 0x004fe40003f45270 */
[----:B------:R-:W-:Y:S02]  /*2660*/  ISETP.NE.AND P3, PT, R16, RZ, PT ;  /* 0x000000ff1000720c */ /* 0x000fe40003f65270 */
[----:B------:R-:W-:-:S02]  /*2670*/  ISETP.NE.AND P4, PT, R12, RZ, PT ;  /* 0x000000ff0c00720c */ /* 0x000fc40003f85270 */
[----:B------:R-:W-:Y:S01]  /*2680*/  ISETP.NE.AND P5, PT, R10, RZ, PT ;  /* 0x000000ff0a00720c */ /* 0x000fe20003fa5270 */
[----:B------:R-:W-:-:S12]  /*2690*/  @!P6 BRA `(.L_x_193) ;  /* 0x00000000000ce947 */ /* 0x000fd80003800000 */
[----:B01----:R-:W-:Y:S02]  /*26a0*/  IMAD.MOV.U32 R14, RZ, RZ, R17 ;  /* 0x000000ffff0e7224 */ /* 0x003fe400078e0011 */
[----:B------:R-:W-:-:S05]  /*26b0*/  IMAD.MOV.U32 R15, RZ, RZ, RZ ;  /* 0x000000ffff0f7224 */ /* 0x000fca00078e00ff */
[----:B------:R2:W-:Y:S02]  /*26c0*/  REDG.E.ADD.64.STRONG.GPU desc[UR20][R6.64+0x1400], R14 ;  /* 0x0014000e0600798e */ /* 0x0005e4000c12e514 */
.L_x_193:
[----:B------:R-:W-:Y:S05]  /*26d0*/  BSYNC.RECONVERGENT B1 ;  /* 0x0000000000017941 */ /* 0x000fea0003800200 */
.L_x_192:
[----:B------:R-:W-:Y:S04]  /*26e0*/  BSSY.RECONVERGENT B1, `(.L_x_194) ;  /* 0x0000005000017945 */ /* 0x000fe80003800200 */
[----:B------:R-:W-:Y:S05]  /*26f0*/  @!P1 BRA `(.L_x_195) ;  /* 0x00000000000c9947 */ /* 0x000fea0003800000 */
[----:B012---:R-:W-:Y:S02]  /*2700*/  IMAD.MOV.U32 R14, RZ, RZ, R18 ;  /* 0x000000ffff0e7224 */ /* 0x007fe400078e0012 */
[----:B------:R-:W-:-:S05]  /*2710*/  IMAD.MOV.U32 R15, RZ, RZ, RZ ;  /* 0x000000ffff0f7224 */ /* 0x000fca00078e00ff */
[----:B------:R3:W-:Y:S02]  /*2720*/  REDG.E.ADD.64.STRONG.GPU desc[UR20][R6.64+0x1c00], R14 ;  /* 0x001c000e0600798e */ /* 0x0007e4000c12e514 */
.L_x_195:
[----:B------:R-:W-:Y:S05]  /*2730*/  BSYNC.RECONVERGENT B1 ;  /* 0x0000000000017941 */ /* 0x000fea0003800200 */
.L_x_194:
[----:B------:R-:W-:Y:S04]  /*2740*/  BSSY.RECONVERGENT B1, `(.L_x_196) ;  /* 0x0000005000017945 */ /* 0x000fe80003800200 */
[----:B------:R-:W-:Y:S05]  /*2750*/  @!P2 BRA `(.L_x_197) ;  /* 0x00000000000ca947 */ /* 0x000fea0003800000 */
[----:B0123--:R-:W-:Y:S01]  /*2760*/  MOV R14, R19 ;  /* 0x00000013000e7202 */ /* 0x00ffe20000000f00 */
[----:B------:R-:W-:-:S05]  /*2770*/  IMAD.MOV.U32 R15, RZ, RZ, RZ ;  /* 0x000000ffff0f7224 */ /* 0x000fca00078e00ff */
[----:B------:R4:W-:Y:S02]  /*2780*/  REDG.E.ADD.64.STRONG.GPU desc[UR20][R6.64+0x2400], R14 ;  /* 0x0024000e0600798e */ /* 0x0009e4000c12e514 */
.L_x_197:
[----:B------:R-:W-:Y:S05]  /*2790*/  BSYNC.RECONVERGENT B1 ;  /* 0x0000000000017941 */ /* 0x000fea0003800200 */
.L_x_196:
[----:B------:R-:W-:Y:S04]  /*27a0*/  BSSY.RECONVERGENT B1, `(.L_x_198) ;  /* 0x0000004000017945 */ /* 0x000fe80003800200 */
[----:B------:R-:W-:Y:S05]  /*27b0*/  @!P3 BRA `(.L_x_199) ;  /* 0x000000000008b947 */ /* 0x000fea0003800000 */
[----:B------:R-:W-:-:S05]  /*27c0*/  IMAD.MOV.U32 R17, RZ, RZ, RZ ;  /* 0x000000ffff117224 */ /* 0x000fca00078e00ff */
[----:B------:R0:W-:Y:S02]  /*27d0*/  REDG.E.ADD.64.STRONG.GPU desc[UR20][R6.64+0x2c00], R16 ;  /* 0x002c00100600798e */ /* 0x0001e4000c12e514 */
.L_x_199:
[----:B------:R-:W-:Y:S05]  /*27e0*/  BSYNC.RECONVERGENT B1 ;  /* 0x0000000000017941 */ /* 0x000fea0003800200 */
.L_x_198:
[----:B------:R-:W-:Y:S04]  /*27f0*/  BSSY.RECONVERGENT B1, `(.L_x_200) ;  /* 0x0000004000017945 */ /* 0x000fe80003800200 */
[----:B------:R-:W-:Y:S05]  /*2800*/  @!P4 BRA `(.L_x_201) ;  /* 0x000000000008c947 */ /* 0x000fea0003800000 */
[----:B------:R-:W-:-:S05]  /*2810*/  IMAD.MOV.U32 R13, RZ, RZ, RZ ;  /* 0x000000ffff0d7224 */ /* 0x000fca00078e00ff */
[----:B------:R0:W-:Y:S02]  /*2820*/  REDG.E.ADD.64.STRONG.GPU desc[UR20][R6.64+0x3400], R12 ;  /* 0x0034000c0600798e */ /* 0x0001e4000c12e514 */
.L_x_201:
[----:B------:R-:W-:Y:S05]  /*2830*/  BSYNC.RECONVERGENT B1 ;  /* 0x0000000000017941 */ /* 0x000fea0003800200 */
.L_x_200:
[----:B------:R-:W-:Y:S04]  /*2840*/  BSSY.RECONVERGENT B1, `(.L_x_202) ;  /* 0x0000004000017945 */ /* 0x000fe80003800200 */
[----:B------:R-:W-:Y:S05]  /*2850*/  @!P5 BRA `(.L_x_203) ;  /* 0x000000000008d947 */ /* 0x000fea0003800000 */
[----:B------:R-:W-:-:S05]  /*2860*/  IMAD.MOV.U32 R11, RZ, RZ, RZ ;  /* 0x000000ffff0b7224 */ /* 0x000fca00078e00ff */
[----:B------:R0:W-:Y:S02]  /*2870*/  REDG.E.ADD.64.STRONG.GPU desc[UR20][R6.64+0x3c00], R10 ;  /* 0x003c000a0600798e */ /* 0x0001e4000c12e514 */
.L_x_203:
[----:B------:R-:W-:Y:S05]  /*2880*/  BSYNC.RECONVERGENT B1 ;  /* 0x0000000000017941 */ /* 0x000fea0003800200 */
.L_x_202:
[----:B------:R-:W-:Y:S05]  /*2890*/  @P0 BRA `(.L_x_204) ;  /* 0xfffffff800f80947 */ /* 0x000fea000383ffff */
[----:B------:R-:W-:-:S07]  /*28a0*/  IMAD.U32 R3, RZ, RZ, UR27 ;  /* 0x0000001bff037e24 */ /* 0x000fce000f8e00ff */
.L_x_187:
[----:B------:R-:W-:-:S09]  /*28b0*/  UISETP.NE.AND UP0, UPT, UR24, URZ, UPT ;  /* 0x000000ff1800728c */ /* 0x000fd2000bf05270 */
[----:B------:R-:W-:Y:S05]  /*28c0*/  BRA.U !UP0, `(.L_x_152) ;  /* 0x0000000508687547 */ /* 0x000fea000b800000 */
[----:B------:R-:W-:-:S13]  /*28d0*/  ISETP.GE.U32.AND P0, PT, R8, 0x3, PT ;  /* 0x000000030800780c */ /* 0x000fda0003f06070 */
[----:B------:R-:W-:Y:S05]  /*28e0*/  @!P0 BRA `(.L_x_205) ;  /* 0x0000000000bc8947 */ /* 0x000fea0003800000 */
[----:B01234-:R-:W-:Y:S01]  /*28f0*/  IMAD R7, R3, 0x400, R0 ;  /* 0x0000040003077824 */ /* 0x01ffe200078e0200 */
[----:B------:R-:W-:Y:S04]  /*2900*/  BSSY.RECONVERGENT B1, `(.L_x_206) ;  /* 0x000000f000017945 */ /* 0x000fe80003800200 */
[----:B------:R-:W0:Y:S04]  /*2910*/  LDS R10, [R7+0x200] ;  /* 0x00020000070a7984 */ /* 0x000e280000000800 */
[----:B------:R-:W1:Y:S04]  /*2920*/  LDS R12, [R7+0x600] ;  /* 0x00060000070c7984 */ /* 0x000e680000000800 */
[----:B------:R-:W2:Y:S04]  /*2930*/  LDS R6, [R7+0xa00] ;  /* 0x000a000007067984 */ /* 0x000ea80000000800 */
[----:B------:R-:W3:Y:S01]  /*2940*/  LDS R2, [R7+0xe00] ;  /* 0x000e000007027984 */ /* 0x000ee20000000800 */
[----:B0-----:R-:W-:-:S02]  /*2950*/  ISETP.NE.AND P0, PT, R10, RZ, PT ;  /* 0x000000ff0a00720c */ /* 0x001fc40003f05270 */
[----:B-1----:R-:W-:Y:S02]  /*2960*/  ISETP.NE.AND P1, PT, R12, RZ, PT ;  /* 0x000000ff0c00720c */ /* 0x002fe40003f25270 */
[----:B--2---:R-:W-:Y:S02]  /*2970*/  ISETP.NE.AND P2, PT, R6, RZ, PT ;  /* 0x000000ff0600720c */ /* 0x004fe40003f45270 */
[----:B---3--:R-:W-:-:S07]  /*2980*/  ISETP.NE.AND P3, PT, R2, RZ, PT ;  /* 0x000000ff0200720c */ /* 0x008fce0003f65270 */
[----:B------:R-:W-:Y:S06]  /*2990*/  @!P0 BRA `(.L_x_207) ;  /* 0x0000000000148947 */ /* 0x000fec0003800000 */
[----:B------:R-:W0:Y:S01]  /*29a0*/  LDC.64 R8, c[0x0][0x380] ;  /* 0x0000e000ff087b82 */ /* 0x000e220000000a00 */
[----:B------:R-:W-:Y:S01]  /*29b0*/  LEA R7, R3, R4, 0x8 ;  /* 0x0000000403077211 */ /* 0x000fe200078e40ff */
[----:B------:R-:W-:-:S04]  /*29c0*/  IMAD.MOV.U32 R11, RZ, RZ, RZ ;  /* 0x000000ffff0b7224 */ /* 0x000fc800078e00ff */
[----:B0-----:R-:W-:-:S05]  /*29d0*/  IMAD.WIDE.U32 R8, R7, 0x8, R8 ;  /* 0x0000000807087825 */ /* 0x001fca00078e0008 */
[----:B------:R0:W-:Y:S02]  /*29e0*/  REDG.E.ADD.64.STRONG.GPU desc[UR20][R8.64+0x400], R10 ;  /* 0x0004000a0800798e */ /* 0x0001e4000c12e514 */
.L_x_207:
[----:B------:R-:W-:Y:S05]  /*29f0*/  BSYNC.RECONVERGENT B1 ;  /* 0x0000000000017941 */ /* 0x000fea0003800200 */
.L_x_206:
[----:B------:R-:W-:Y:S04]  /*2a00*/  BSSY.RECONVERGENT B1, `(.L_x_208) ;  /* 0x0000009000017945 */ /* 0x000fe80003800200 */
[----:B------:R-:W-:Y:S05]  /*2a10*/  @!P1 BRA `(.L_x_209) ;  /* 0x00000000001c9947 */ /* 0x000fea0003800000 */
[----:B0-----:R-:W0:Y:S01]  /*2a20*/  LDC.64 R8, c[0x0][0x380] ;  /* 0x0000e000ff087b82 */ /* 0x001e220000000a00 */
[----:B------:R-:W-:Y:S02]  /*2a30*/  IMAD R7, R3, 0x100, R4 ;  /* 0x0000010003077824 */ /* 0x000fe400078e0204 */
[----:B------:R-:W-:Y:S02]  /*2a40*/  IMAD.MOV.U32 R10, RZ, RZ, R12 ;  /* 0x000000ffff0a7224 */ /* 0x000fe400078e000c */
[----:B------:R-:W-:Y:S02]  /*2a50*/  VIADD R7, R7, 0x100 ;  /* 0x0000010007077836 */ /* 0x000fe40000000000 */
[----:B------:R-:W-:Y:S02]  /*2a60*/  IMAD.MOV.U32 R11, RZ, RZ, RZ ;  /* 0x000000ffff0b7224 */ /* 0x000fe400078e00ff */
[----:B0-----:R-:W-:-:S05]  /*2a70*/  IMAD.WIDE.U32 R8, R7, 0x8, R8 ;  /* 0x0000000807087825 */ /* 0x001fca00078e0008 */
[----:B------:R1:W-:Y:S02]  /*2a80*/  REDG.E.ADD.64.STRONG.GPU desc[UR20][R8.64+0x400], R10 ;  /* 0x0004000a0800798e */ /* 0x0003e4000c12e514 */
.L_x_209:
[----:B------:R-:W-:Y:S05]  /*2a90*/  BSYNC.RECONVERGENT B1 ;  /* 0x0000000000017941 */ /* 0x000fea0003800200 */
.L_x_208:
[----:B------:R-:W-:Y:S04]  /*2aa0*/  BSSY.RECONVERGENT B1, `(.L_x_210) ;  /* 0x0000008000017945 */ /* 0x000fe80003800200 */
[----:B------:R-:W-:Y:S05]  /*2ab0*/  @!P2 BRA `(.L_x_211) ;  /* 0x000000000018a947 */ /* 0x000fea0003800000 */
[----:B01----:R-:W0:Y:S01]  /*2ac0*/  LDC.64 R8, c[0x0][0x380] ;  /* 0x0000e000ff087b82 */ /* 0x003e220000000a00 */
[----:B------:R-:W-:-:S05]  /*2ad0*/  IMAD R7, R3, 0x100, R4 ;  /* 0x0000010003077824 */ /* 0x000fca00078e0204 */
[----:B------:R-:W-:-:S05]  /*2ae0*/  IADD3 R7, PT, PT, R7, 0x200, RZ ;  /* 0x0000020007077810 */ /* 0x000fca0007ffe0ff */
[----:B0-----:R-:W-:-:S04]  /*2af0*/  IMAD.WIDE.U32 R8, R7, 0x8, R8 ;  /* 0x0000000807087825 */ /* 0x001fc800078e0008 */
[----:B------:R-:W-:-:S05]  /*2b00*/  IMAD.MOV.U32 R7, RZ, RZ, RZ ;  /* 0x000000ffff077224 */ /* 0x000fca00078e00ff */
[----:B------:R2:W-:Y:S02]  /*2b10*/  REDG.E.ADD.64.STRONG.GPU desc[UR20][R8.64+0x400], R6 ;  /* 0x000400060800798e */ /* 0x0005e4000c12e514 */
.L_x_211:
[----:B------:R-:W-:Y:S05]  /*2b20*/  BSYNC.RECONVERGENT B1 ;  /* 0x0000000000017941 */ /* 0x000fea0003800200 */
.L_x_210:
[----:B------:R-:W-:Y:S04]  /*2b30*/  BSSY.RECONVERGENT B1, `(.L_x_212) ;  /* 0x0000009000017945 */ /* 0x000fe80003800200 */
[----:B------:R-:W-:Y:S05]  /*2b40*/  @!P3 BRA `(.L_x_213) ;  /* 0x00000000001cb947 */ /* 0x000fea0003800000 */
[----:B--2---:R-:W2:Y:S01]  /*2b50*/  LDC.64 R6, c[0x0][0x380] ;  /* 0x0000e000ff067b82 */ /* 0x004ea20000000a00 */
[----:B01----:R-:W-:Y:S02]  /*2b60*/  IMAD R9, R3, 0x100, R4 ;  /* 0x0000010003097824 */ /* 0x003fe400078e0204 */
[----:B------:R-:W-:Y:S02]  /*2b70*/  IMAD.MOV.U32 R8, RZ, RZ, R2 ;  /* 0x000000ffff087224 */ /* 0x000fe400078e0002 */
[----:B------:R-:W-:-:S04]  /*2b80*/  VIADD R9, R9, 0x300 ;  /* 0x0000030009097836 */ /* 0x000fc80000000000 */
[----:B--2---:R-:W-:-:S04]  /*2b90*/  IMAD.WIDE.U32 R6, R9, 0x8, R6 ;  /* 0x0000000809067825 */ /* 0x004fc800078e0006 */
[----:B------:R-:W-:-:S05]  /*2ba0*/  IMAD.MOV.U32 R9, RZ, RZ, RZ ;  /* 0x000000ffff097224 */ /* 0x000fca00078e00ff */
[----:B------:R3:W-:Y:S02]  /*2bb0*/  REDG.E.ADD.64.STRONG.GPU desc[UR20][R6.64+0x400], R8 ;  /* 0x000400080600798e */ /* 0x0007e4000c12e514 */
.L_x_213:
[----:B------:R-:W-:Y:S05]  /*2bc0*/  BSYNC.RECONVERGENT B1 ;  /* 0x0000000000017941 */ /* 0x000fea0003800200 */
.L_x_212:
[----:B------:R-:W-:-:S07]  /*2bd0*/  VIADD R3, R3, 0x4 ;  /* 0x0000000403037836 */ /* 0x000fce0000000000 */
.L_x_205:
[----:B------:R-:W-:-:S09]  /*2be0*/  UISETP.NE.AND UP0, UPT, UR25, URZ, UPT ;  /* 0x000000ff1900728c */ /* 0x000fd2000bf05270 */
[----:B------:R-:W-:Y:S05]  /*2bf0*/  BRA.U !UP0, `(.L_x_152) ;  /* 0x00000001089c7547 */ /* 0x000fea000b800000 */
[----:B------:R-:W-:-:S13]  /*2c00*/  ISETP.NE.AND P0, PT, R5, RZ, PT ;  /* 0x000000ff0500720c */ /* 0x000fda0003f05270 */
[----:B------:R-:W-:Y:S05]  /*2c10*/  @!P0 BRA `(.L_x_214) ;  /* 0x0000000000648947 */ /* 0x000fea0003800000 */
[----:B01234-:R-:W-:Y:S01]  /*2c20*/  LEA R6, R3, R0, 0xa ;  /* 0x0000000003067211 */ /* 0x01ffe200078e50ff */
[----:B------:R-:W-:Y:S04]  /*2c30*/  BSSY.RECONVERGENT B1, `(.L_x_215) ;  /* 0x000000c000017945 */ /* 0x000fe80003800200 */
[----:B------:R-:W0:Y:S04]  /*2c40*/  LDS R2, [R6+0x200] ;  /* 0x0002000006027984 */ /* 0x000e280000000800 */
[----:B------:R-:W1:Y:S01]  /*2c50*/  LDS R5, [R6+0x600] ;  /* 0x0006000006057984 */ /* 0x000e620000000800 */
[----:B0-----:R-:W-:-:S02]  /*2c60*/  ISETP.NE.AND P0, PT, R2, RZ, PT ;  /* 0x000000ff0200720c */ /* 0x001fc40003f05270 */
[----:B-1----:R-:W-:-:S11]  /*2c70*/  ISETP.NE.AND P1, PT, R5, RZ, PT ;  /* 0x000000ff0500720c */ /* 0x002fd60003f25270 */
[----:B------:R-:W-:Y:S05]  /*2c80*/  @!P0 BRA `(.L_x_216) ;  /* 0x0000000000188947 */ /* 0x000fea0003800000 */
[----:B------:R-:W0:Y:S01]  /*2c90*/  LDC.64 R6, c[0x0][0x380] ;  /* 0x0000e000ff067b82 */ /* 0x000e220000000a00 */
[----:B------:R-:W-:-:S04]  /*2ca0*/  IMAD R9, R3, 0x100, R4 ;  /* 0x0000010003097824 */ /* 0x000fc800078e0204 */
[----:B0-----:R-:W-:-:S04]  /*2cb0*/  IMAD.WIDE.U32 R8, R9, 0x8, R6 ;  /* 0x0000000809087825 */ /* 0x001fc800078e0006 */
[----:B------:R-:W-:Y:S02]  /*2cc0*/  IMAD.MOV.U32 R6, RZ, RZ, R2 ;  /* 0x000000ffff067224 */ /* 0x000fe400078e0002 */
[----:B------:R-:W-:-:S05]  /*2cd0*/  IMAD.MOV.U32 R7, RZ, RZ, RZ ;  /* 0x000000ffff077224 */ /* 0x000fca00078e00ff */
[----:B------:R0:W-:Y:S02]  /*2ce0*/  REDG.E.ADD.64.STRONG.GPU desc[UR20][R8.64+0x400], R6 ;  /* 0x000400060800798e */ /* 0x0001e4000c12e514 */
.L_x_216:
[----:B------:R-:W-:Y:S05]  /*2cf0*/  BSYNC.RECONVERGENT B1 ;  /* 0x0000000000017941 */ /* 0x000fea0003800200 */
.L_x_215:
[----:B------:R-:W-:Y:S04]  /*2d00*/  BSSY.RECONVERGENT B1, `(.L_x_217) ;  /* 0x0000009000017945 */ /* 0x000fe80003800200 */
[----:B------:R-:W-:Y:S05]  /*2d10*/  @!P1 BRA `(.L_x_218) ;  /* 0x00000000001c9947 */ /* 0x000fea0003800000 */
[----:B0-----:R-:W0:Y:S01]  /*2d20*/  LDC.64 R6, c[0x0][0x380] ;  /* 0x0000e000ff067b82 */ /* 0x001e220000000a00 */
[----:B------:R-:W-:-:S04]  /*2d30*/  IMAD R2, R3, 0x100, R4 ;  /* 0x0000010003027824 */ /* 0x000fc800078e0204 */
[----:B------:R-:W-:-:S04]  /*2d40*/  VIADD R9, R2, 0x100 ;  /* 0x0000010002097836 */ /* 0x000fc80000000000 */
[----:B0-----:R-:W-:-:S04]  /*2d50*/  IMAD.WIDE.U32 R8, R9, 0x8, R6 ;  /* 0x0000000809087825 */ /* 0x001fc800078e0006 */
[----:B------:R-:W-:Y:S02]  /*2d60*/  HFMA2 R7, -RZ, RZ, 0, 0 ;  /* 0x00000000ff077431 */ /* 0x000fe400000001ff */
[----:B------:R-:W-:-:S05]  /*2d70*/  IMAD.MOV.U32 R6, RZ, RZ, R5 ;  /* 0x000000ffff067224 */ /* 0x000fca00078e0005 */
[----:B------:R1:W-:Y:S02]  /*2d80*/  REDG.E.ADD.64.STRONG.GPU desc[UR20][R8.64+0x400], R6 ;  /* 0x000400060800798e */ /* 0x0003e4000c12e514 */
.L_x_218:
[----:B------:R-:W-:Y:S05]  /*2d90*/  BSYNC.RECONVERGENT B1 ;  /* 0x0000000000017941 */ /* 0x000fea0003800200 */
.L_x_217:
[----:B------:R-:W-:-:S07]  /*2da0*/  VIADD R3, R3, 0x2 ;  /* 0x0000000203037836 */ /* 0x000fce0000000000 */
.L_x_214:
[----:B------:R-:W-:-:S09]  /*2db0*/  UISETP.NE.AND UP0, UPT, UR9, URZ, UPT ;  /* 0x000000ff0900728c */ /* 0x000fd2000bf05270 */
[----:B------:R-:W-:Y:S05]  /*2dc0*/  BRA.U !UP0, `(.L_x_152) ;  /* 0x0000000108287547 */ /* 0x000fea000b800000 */
[----:B------:R-:W-:-:S05]  /*2dd0*/  IMAD R2, R3, 0x400, R0 ;  /* 0x0000040003027824 */ /* 0x000fca00078e0200 */
[----:B------:R-:W5:Y:S02]  /*2de0*/  LDS R5, [R2+0x200] ;  /* 0x0002000002057984 */ /* 0x000f640000000800 */
[----:B-----5:R-:W-:-:S13]  /*2df0*/  ISETP.NE.AND P0, PT, R5, RZ, PT ;  /* 0x000000ff0500720c */ /* 0x020fda0003f05270 */
[----:B------:R-:W-:Y:S05]  /*2e00*/  @!P0 BRA `(.L_x_152) ;  /* 0x0000000000188947 */ /* 0x000fea0003800000 */
[----:B01234-:R-:W0:Y:S01]  /*2e10*/  LDC.64 R6, c[0x0][0x380] ;  /* 0x0000e000ff067b82 */ /* 0x01fe220000000a00 */
[----:B------:R-:W-:-:S04]  /*2e20*/  IMAD R3, R3, 0x100, R4 ;  /* 0x0000010003037824 */ /* 0x000fc800078e0204 */
[----:B0-----:R-:W-:-:S04]  /*2e30*/  IMAD.WIDE.U32 R2, R3, 0x8, R6 ;  /* 0x0000000803027825 */ /* 0x001fc800078e0006 */
[----:B------:R-:W-:Y:S02]  /*2e40*/  IMAD.MOV.U32 R6, RZ, RZ, R5 ;  /* 0x000000ffff067224 */ /* 0x000fe400078e0005 */
[----:B------:R-:W-:-:S05]  /*2e50*/  IMAD.MOV.U32 R7, RZ, RZ, RZ ;  /* 0x000000ffff077224 */ /* 0x000fca00078e00ff */
[----:B------:R0:W-:Y:S02]  /*2e60*/  REDG.E.ADD.64.STRONG.GPU desc[UR20][R2.64+0x400], R6 ;  /* 0x000400060200798e */ /* 0x0001e4000c12e514 */
.L_x_152:
[----:B------:R-:W-:Y:S05]  /*2e70*/  BSYNC.RECONVERGENT B0 ;  /* 0x0000000000007941 */ /* 0x000fea0003800200 */
.L_x_151:
[----:B------:R-:W-:Y:S01]  /*2e80*/  BAR.SYNC.DEFER_BLOCKING 0x0 ;  /* 0x0000000000007b1d */ /* 0x000fe20000010000 */
[----:B------:R-:W-:-:S04]  /*2e90*/  UIADD3 UR6, UP0, UPT, UR6, 0x1, URZ ;  /* 0x0000000106067890 */ /* 0x000fc8000ff1e0ff */
[----:B------:R-:W-:Y:S02]  /*2ea0*/  UIADD3.X UR7, UPT, UPT, URZ, UR7, URZ, UP0, !UPT ;  /* 0x00000007ff077290 */ /* 0x000fe400087fe4ff */
[----:B------:R-:W-:-:S04]  /*2eb0*/  UISETP.NE.U32.AND UP0, UPT, UR6, UR11, UPT ;  /* 0x0000000b0600728c */ /* 0x000fc8000bf05070 */
[----:B------:R-:W-:-:S09]  /*2ec0*/  UISETP.NE.AND.EX UP0, UPT, UR7, UR12, UPT, UP0 ;  /* 0x0000000c0700728c */ /* 0x000fd2000bf05300 */
[----:B------:R-:W-:Y:S05]  /*2ed0*/  BRA.U UP0, `(.L_x_219) ;  /* 0xffffffd100f07547 */ /* 0x000fea000b83ffff */
[----:B------:R-:W-:Y:S05]  /*2ee0*/  EXIT ;  /* 0x000000000000794d */ /* 0x000fea0003800000 */
.L_x_220:
        /* <DEDUP_REMOVED lines=9> */
.L_x_235:


//--------------------- .text._ZN3cub18CUB_300001_SM_10006detail10radix_sort31DeviceRadixSortSingleTileKernelINS1_5radix10policy_hubIiiyE10Policy1000ELNS0_9SortOrderE0EiiyNS1_21identity_decomposer_tEEEvPKT1_PSA_PKT2_PSE_T3_iiT4_ --------------------------
	.section	.text._ZN3cub18CUB_300001_SM_10006detail10radix_sort31DeviceRadixSortSingleTileKernelINS1_5radix10policy_hubIiiyE10Policy1000ELNS0_9SortOrderE0EiiyNS1_21identity_decomposer_tEEEvPKT1_PSA_PKT2_PSE_T3_iiT4_,"ax",@progbits
	.align	128
        .global         _ZN3cub18CUB_300001_SM_10006detail10radix_sort31DeviceRadixSortSingleTileKernelINS1_5radix10policy_hubIiiyE10Policy1000ELNS0_9SortOrderE0EiiyNS1_21identity_decomposer_tEEEvPKT1_PSA_PKT2_PSE_T3_iiT4_
        .type           _ZN3cub18CUB_300001_SM_10006detail10radix_sort31DeviceRadixSortSingleTileKernelINS1_5radix10policy_hubIiiyE10Policy1000ELNS0_9SortOrderE0EiiyNS1_21identity_decomposer_tEEEvPKT1_PSA_PKT2_PSE_T3_iiT4_,@function
        .size           _ZN3cub18CUB_300001_SM_10006detail10radix_sort31DeviceRadixSortSingleTileKernelINS1_5radix10policy_hubIiiyE10Policy1000ELNS0_9SortOrderE0EiiyNS1_21identity_decomposer_tEEEvPKT1_PSA_PKT2_PSE_T3_iiT4_,(.L_x_236 - _ZN3cub18CUB_300001_SM_10006detail10radix_sort31DeviceRadixSortSingleTileKernelINS1_5radix10policy_hubIiiyE10Policy1000ELNS0_9SortOrderE0EiiyNS1_21identity_decomposer_tEEEvPKT1_PSA_PKT2_PSE_T3_iiT4_)
        .other          _ZN3cub18CUB_300001_SM_10006detail10radix_sort31DeviceRadixSortSingleTileKernelINS1_5radix10policy_hubIiiyE10Policy1000ELNS0_9SortOrderE0EiiyNS1_21identity_decomposer_tEEEvPKT1_PSA_PKT2_PSE_T3_iiT4_,@"STO_CUDA_ENTRY STV_DEFAULT"
_ZN3cub18CUB_300001_SM_10006detail10radix_sort31DeviceRadixSortSingleTileKernelINS1_5radix10policy_hubIiiyE10Policy1000ELNS0_9SortOrderE0EiiyNS1_21identity_decomposer_tEEEvPKT1_PSA_PKT2_PSE_T3_iiT4_:
.text._ZN3cub18CUB_300001_SM_10006detail10radix_sort31DeviceRadixSortSingleTileKernelINS1_5radix10policy_hubIiiyE10Policy1000ELNS0_9SortOrderE0EiiyNS1_21identity_decomposer_tEEEvPKT1_PSA_PKT2_PSE_T3_iiT4_:
[----:B------:R-:W-:Y:S01]  /*0000*/  LDC R1, c[0x0][0x37c] ;  /* 0x0000df00ff017b82 */ /* 0x000fe20000000800 */
[----:B------:R-:W0:Y:S01]  /*0010*/  S2R R0, SR_TID.X ;  /* 0x0000000000007919 */ /* 0x000e220000002100 */
[----:B------:R-:W1:Y:S06]  /*0020*/  LDCU UR4, c[0x0][0x3a0] ;  /* 0x00007400ff0477ac */ /* 0x000e6c0008000800 */
[----:B------:R-:W2:Y:S01]  /*0030*/  LDC.64 R6, c[0x0][0x380] ;  /* 0x0000e000ff067b82 */ /* 0x000ea20000000a00 */
[----:B------:R-:W3:Y:S01]  /*0040*/  LDCU.64 UR8, c[0x0][0x358] ;  /* 0x00006b00ff0877ac */ /* 0x000ee20008000a00 */
[----:B------:R-:W4:Y:S01]  /*0050*/  LDCU UR10, c[0x0][0x3ac] ;  /* 0x00007580ff0a77ac */ /* 0x000f220008000800 */
[----:B0-----:R-:W-:-:S04]  /*0060*/  IMAD R9, R0, 0x13, RZ ;  /* 0x0000001300097824 */ /* 0x001fc800078e02ff */
[C---:B------:R-:W-:Y:S01]  /*0070*/  VIADD R4, R9.reuse, 0x1 ;  /* 0x0000000109047836 */ /* 0x040fe20000000000 */
[C---:B-1----:R-:W-:Y:S01]  /*0080*/  ISETP.GE.AND P6, PT, R9.reuse, UR4, PT ;  /* 0x0000000409007c0c */ /* 0x042fe2000bfc6270 */
[C---:B------:R-:W-:Y:S02]  /*0090*/  VIADD R8, R9.reuse, 0x5 ;  /* 0x0000000509087836 */ /* 0x040fe40000000000 */
[C---:B--2---:R-:W-:Y:S01]  /*00a0*/  IMAD.WIDE.U32 R6, R9.reuse, 0x4, R6 ;  /* 0x0000000409067825 */ /* 0x044fe200078e0006 */
[----:B------:R-:W-:Y:S02]  /*00b0*/  ISETP.GE.AND P5, PT, R4, UR4, PT ;  /* 0x0000000404007c0c */ /* 0x000fe4000bfa6270 */
[----:B------:R-:W-:Y:S01]  /*00c0*/  ISETP.GE.AND P1, PT, R8, UR4, PT ;  /* 0x0000000408007c0c */ /* 0x000fe2000bf26270 */
[C---:B------:R-:W-:Y:S01]  /*00d0*/  VIADD R5, R9.reuse, 0x2 ;  /* 0x0000000209057836 */ /* 0x040fe20000000000 */
[----:B------:R-:W-:Y:S01]  /*00e0*/  P2R R46, PR, RZ, 0x20 ;  /* 0x00000020ff2e7803 */ /* 0x000fe20000000000 */
[C---:B------:R-:W-:Y:S01]  /*00f0*/  VIADD R10, R9.reuse, 0x6 ;  /* 0x00000006090a7836 */ /* 0x040fe20000000000 */
[----:B------:R-:W-:Y:S01]  /*0100*/  P2R R49, PR, RZ, 0x2 ;  /* 0x00000002ff317803 */ /* 0x000fe20000000000 */
[----:B------:R-:W-:Y:S01]  /*0110*/  VIADD R4, R9, 0x3 ;  /* 0x0000000309047836 */ /* 0x000fe20000000000 */
[----:B------:R-:W-:Y:S01]  /*0120*/  ISETP.GE.AND P4, PT, R5, UR4, PT ;  /* 0x0000000405007c0c */ /* 0x000fe2000bf86270 */
[C---:B------:R-:W-:Y:S01]  /*0130*/  VIADD R5, R9.reuse, 0x4 ;  /* 0x0000000409057836 */ /* 0x040fe20000000000 */
[----:B------:R-:W-:Y:S01]  /*0140*/  ISETP.GE.AND P0, PT, R10, UR4, PT ;  /* 0x000000040a007c0c */ /* 0x000fe2000bf06270 */
[----:B------:R-:W-:Y:S01]  /*0150*/  VIADD R29, R9, 0x9 ;  /* 0x00000009091d7836 */ /* 0x000fe20000000000 */
[----:B------:R-:W-:Y:S01]  /*0160*/  ISETP.GE.AND P3, PT, R4, UR4, PT ;  /* 0x0000000404007c0c */ /* 0x000fe2000bf66270 */
[----:B---3--:R-:W2:Y:S01]  /*0170*/  @!P5 LDG.E R8, desc[UR8][R6.64+0x4] ;  /* 0x000004080608d981 */ /* 0x008ea2000c1e1900 */
[----:B------:R-:W-:Y:S01]  /*0180*/  ISETP.GE.AND P2, PT, R5, UR4, PT ;  /* 0x0000000405007c0c */ /* 0x000fe2000bf46270 */
[C---:B------:R-:W-:Y:S01]  /*0190*/  VIADD R4, R9.reuse, 0x7 ;  /* 0x0000000709047836 */ /* 0x040fe20000000000 */
[----:B------:R-:W-:Y:S01]  /*01a0*/  P2R R50, PR, RZ, 0x1 ;  /* 0x00000001ff327803 */ /* 0x000fe20000000000 */
[----:B------:R-:W3:Y:S01]  /*01b0*/  @!P1 LDG.E R35, desc[UR8][R6.64+0x14] ;  /* 0x0000140806239981 */ /* 0x000ee2000c1e1900 */
[C---:B------:R-:W-:Y:S01]  /*01c0*/  VIADD R5, R9.reuse, 0x8 ;  /* 0x0000000809057836 */ /* 0x040fe20000000000 */
[----:B------:R-:W-:Y:S01]  /*01d0*/  P2R R47, PR, RZ, 0x8 ;  /* 0x00000008ff2f7803 */ /* 0x000fe20000000000 */
[C---:B------:R-:W-:Y:S01]  /*01e0*/  VIADD R30, R9.reuse, 0xa ;  /* 0x0000000a091e7836 */ /* 0x040fe20000000000 */
[----:B------:R-:W4:Y:S01]  /*01f0*/  @!P4 LDG.E R10, desc[UR8][R6.64+0x8] ;  /* 0x00000808060ac981 */ /* 0x000f22000c1e1900 */
[C---:B------:R-:W-:Y:S01]  /*0200*/  VIADD R31, R9.reuse, 0xb ;  /* 0x0000000b091f7836 */ /* 0x040fe20000000000 */
[----:B------:R-:W-:Y:S01]  /*0210*/  P2R R48, PR, RZ, 0x4 ;  /* 0x00000004ff307803 */ /* 0x000fe20000000000 */
[C---:B------:R-:W-:Y:S01]  /*0220*/  VIADD R32, R9.reuse, 0xc ;  /* 0x0000000c09207836 */ /* 0x040fe20000000000 */
[----:B------:R-:W3:Y:S01]  /*0230*/  @!P3 LDG.E R11, desc[UR8][R6.64+0xc] ;  /* 0x00000c08060bb981 */ /* 0x000ee2000c1e1900 */
[----:B------:R-:W-:Y:S01]  /*0240*/  VIADD R33, R9, 0x10 ;  /* 0x0000001009217836 */ /* 0x000fe20000000000 */
[----:B------:R-:W-:-:S02]  /*0250*/  P2R R45, PR, RZ, 0x10 ;  /* 0x00000010ff2d7803 */ /* 0x000fc40000000000 */
[----:B------:R-:W3:Y:S04]  /*0260*/  @!P2 LDG.E R34, desc[UR8][R6.64+0x10] ;  /* 0x000010080622a981 */ /* 0x000ee8000c1e1900 */
[----:B------:R-:W3:Y:S01]  /*0270*/  @!P0 LDG.E R36, desc[UR8][R6.64+0x18] ;  /* 0x0000180806248981 */ /* 0x000ee2000c1e1900 */
[----:B------:R-:W-:-:S03]  /*0280*/  ISETP.GE.AND P0, PT, R4, UR4, PT ;  /* 0x0000000404007c0c */ /* 0x000fc6000bf06270 */
[----:B------:R-:W3:Y:S01]  /*0290*/  @!P6 LDG.E R61, desc[UR8][R6.64] ;  /* 0x00000008063de981 */ /* 0x000ee2000c1e1900 */
[----:B------:R-:W-:-:S09]  /*02a0*/  P2R R51, PR, RZ, 0x1 ;  /* 0x00000001ff337803 */ /* 0x000fd20000000000 */
[----:B------:R-:W3:Y:S01]  /*02b0*/  @!P0 LDG.E R37, desc[UR8][R6.64+0x1c] ;  /* 0x00001c0806258981 */ /* 0x000ee2000c1e1900 */
[----:B------:R-:W-:Y:S02]  /*02c0*/  ISETP.GE.AND P0, PT, R5, UR4, PT ;  /* 0x0000000405007c0c */ /* 0x000fe4000bf06270 */
[----:B------:R-:W0:Y:S02]  /*02d0*/  LDC.64 R4, c[0x0][0x390] ;  /* 0x0000e400ff047b82 */ /* 0x000e240000000a00 */
[----:B------:R-:W-:-:S09]  /*02e0*/  P2R R52, PR, RZ, 0x1 ;  /* 0x00000001ff347803 */ /* 0x000fd20000000000 */
[----:B------:R-:W3:Y:S01]  /*02f0*/  @!P0 LDG.E R38, desc[UR8][R6.64+0x20] ;  /* 0x0000200806268981 */ /* 0x000ee2000c1e1900 */
[----:B------:R-:W-:-:S04]  /*0300*/  ISETP.GE.AND P0, PT, R29, UR4, PT ;  /* 0x000000041d007c0c */ /* 0x000fc8000bf06270 */
[----:B------:R-:W-:-:S09]  /*0310*/  P2R R53, PR, RZ, 0x1 ;  /* 0x00000001ff357803 */ /* 0x000fd20000000000 */
[----:B------:R-:W3:Y:S01]  /*0320*/  @!P0 LDG.E R39, desc[UR8][R6.64+0x24] ;  /* 0x0000240806278981 */ /* 0x000ee2000c1e1900 */
[----:B------:R-:W-:Y:S01]  /*0330*/  ISETP.GE.AND P0, PT, R30, UR4, PT ;  /* 0x000000041e007c0c */ /* 0x000fe2000bf06270 */
[----:B------:R-:W-:-:S05]  /*0340*/  VIADD R30, R9, 0xd ;  /* 0x0000000d091e7836 */ /* 0x000fca0000000000 */
[----:B------:R-:W-:Y:S02]  /*0350*/  ISETP.GE.AND P1, PT, R30, UR4, PT ;  /* 0x000000041e007c0c */ /* 0x000fe4000bf26270 */
[----:B------:R-:W-:Y:S02]  /*0360*/  P2R R54, PR, RZ, 0x1 ;  /* 0x00000001ff367803 */ /* 0x000fe40000000000 */
[----:B------:R-:W-:-:S03]  /*0370*/  P2R R58, PR, RZ, 0x2 ;  /* 0x00000002ff3a7803 */ /* 0x000fc60000000000 */
[----:B------:R-:W3:Y:S01]  /*0380*/  @!P0 LDG.E R40, desc[UR8][R6.64+0x28] ;  /* 0x0000280806288981 */ /* 0x000ee2000c1e1900 */
[----:B------:R-:W-:-:S05]  /*0390*/  ISETP.GE.AND P0, PT, R31, UR4, PT ;  /* 0x000000041f007c0c */ /* 0x000fca000bf06270 */
[----:B------:R-:W3:Y:S01]  /*03a0*/  @!P1 LDG.E R62, desc[UR8][R6.64+0x34] ;  /* 0x00003408063e9981 */ /* 0x000ee2000c1e1900 */
[----:B------:R-:W-:-:S04]  /*03b0*/  ISETP.NE.AND P1, PT, R54, RZ, PT ;  /* 0x000000ff3600720c */ /* 0x000fc80003f25270 */
[----:B------:R-:W-:Y:S02]  /*03c0*/  P2R R57, PR, RZ, 0x2 ;  /* 0x00000002ff397803 */ /* 0x000fe40000000000 */
[----:B------:R-:W-:Y:S01]  /*03d0*/  ISETP.NE.AND P1, PT, R53, RZ, PT ;  /* 0x000000ff3500720c */ /* 0x000fe20003f25270 */
[----:B------:R-:W3:Y:S03]  /*03e0*/  @!P0 LDG.E R41, desc[UR8][R6.64+0x2c] ;  /* 0x00002c0806298981 */ /* 0x000ee6000c1e1900 */
[----:B------:R-:W-:Y:S02]  /*03f0*/  P2R R56, PR, RZ, 0x2 ;  /* 0x00000002ff387803 */ /* 0x000fe40000000000 */
[----:B------:R-:W-:Y:S02]  /*0400*/  ISETP.NE.AND P1, PT, R52, RZ, PT ;  /* 0x000000ff3400720c */ /* 0x000fe40003f25270 */
[----:B------:R-:W-:-:S02]  /*0410*/  P2R R60, PR, RZ, 0x1 ;  /* 0x00000001ff3c7803 */ /* 0x000fc40000000000 */
[----:B------:R-:W-:Y:S02]  /*0420*/  P2R R55, PR, RZ, 0x2 ;  /* 0x00000002ff377803 */ /* 0x000fe40000000000 */
[----:B------:R-:W-:Y:S02]  /*0430*/  ISETP.GE.AND P0, PT, R32, UR4, PT ;  /* 0x0000000420007c0c */ /* 0x000fe4000bf06270 */
[----:B------:R-:W-:Y:S01]  /*0440*/  ISETP.NE.AND P1, PT, R51, RZ, PT ;  /* 0x000000ff3300720c */ /* 0x000fe20003f25270 */
[----:B------:R-:W-:-:S03]  /*0450*/  VIADD R32, R9, 0xf ;  /* 0x0000000f09207836 */ /* 0x000fc60000000000 */
[----:B------:R-:W-:Y:S02]  /*0460*/  P2R R54, PR, RZ, 0x2 ;  /* 0x00000002ff367803 */ /* 0x000fe40000000000 */
[----:B------:R-:W-:Y:S02]  /*0470*/  ISETP.NE.AND P1, PT, R50, RZ, PT ;  /* 0x000000ff3200720c */ /* 0x000fe40003f25270 */
[----:B------:R-:W-:Y:S02]  /*0480*/  ISETP.GE.AND P3, PT, R32, UR4, PT ;  /* 0x0000000420007c0c */ /* 0x000fe4000bf66270 */
[----:B------:R-:W-:Y:S01]  /*0490*/  P2R R53, PR, RZ, 0x2 ;  /* 0x00000002ff357803 */ /* 0x000fe20000000000 */
[----:B------:R-:W3:Y:S01]  /*04a0*/  @!P0 LDG.E R42, desc[UR8][R6.64+0x30] ;  /* 0x00003008062a8981 */ /* 0x000ee2000c1e1900 */
[----:B------:R-:W-:Y:S01]  /*04b0*/  ISETP.NE.AND P1, PT, R49, RZ, PT ;  /* 0x000000ff3100720c */ /* 0x000fe20003f25270 */
[----:B------:R-:W-:-:S03]  /*04c0*/  VIADD R31, R9, 0xe ;  /* 0x0000000e091f7836 */ /* 0x000fc60000000000 */
[----:B------:R-:W-:Y:S01]  /*04d0*/  P2R R51, PR, RZ, 0x2 ;  /* 0x00000002ff337803 */ /* 0x000fe20000000000 */
[C---:B------:R-:W-:Y:S01]  /*04e0*/  VIADD R43, R9.reuse, 0x11 ;  /* 0x00000011092b7836 */ /* 0x040fe20000000000 */
[----:B------:R-:W-:Y:S01]  /*04f0*/  ISETP.NE.AND P1, PT, R48, RZ, PT ;  /* 0x000000ff3000720c */ /* 0x000fe20003f25270 */
[----:B------:R-:W-:Y:S01]  /*0500*/  VIADD R44, R9, 0x12 ;  /* 0x00000012092c7836 */ /* 0x000fe20000000000 */
[----:B------:R-:W-:Y:S02]  /*0510*/  ISETP.GE.AND P2, PT, R31, UR4, PT ;  /* 0x000000041f007c0c */ /* 0x000fe4000bf46270 */
[----:B------:R-:W-:Y:S02]  /*0520*/  P2R R49, PR, RZ, 0x2 ;  /* 0x00000002ff317803 */ /* 0x000fe40000000000 */
[----:B------:R-:W-:Y:S02]  /*0530*/  ISETP.NE.AND P1, PT, R47, RZ, PT ;  /* 0x000000ff2f00720c */ /* 0x000fe40003f25270 */
[----:B------:R-:W-:Y:S01]  /*0540*/  ISETP.GE.AND P4, PT, R33, UR4, PT ;  /* 0x0000000421007c0c */ /* 0x000fe2000bf86270 */
[----:B------:R-:W3:Y:S01]  /*0550*/  @!P3 LDG.E R47, desc[UR8][R6.64+0x3c] ;  /* 0x00003c08062fb981 */ /* 0x000ee2000c1e1900 */
[----:B------:R-:W-:-:S02]  /*0560*/  ISETP.GE.AND P5, PT, R43, UR4, PT ;  /* 0x000000042b007c0c */ /* 0x000fc4000bfa6270 */
[----:B------:R-:W-:Y:S02]  /*0570*/  ISETP.GE.AND P6, PT, R44, UR4, PT ;  /* 0x000000042c007c0c */ /* 0x000fe4000bfc6270 */
[----:B------:R-:W-:Y:S02]  /*0580*/  P2R R48, PR, RZ, 0x2 ;  /* 0x00000002ff307803 */ /* 0x000fe40000000000 */
[----:B------:R-:W-:-:S04]  /*0590*/  ISETP.NE.AND P1, PT, R45, RZ, PT ;  /* 0x000000ff2d00720c */ /* 0x000fc80003f25270 */
[----:B------:R-:W-:Y:S01]  /*05a0*/  P2R R45, PR, RZ, 0x2 ;  /* 0x00000002ff2d7803 */ /* 0x000fe20000000000 */
[----:B0-----:R-:W-:Y:S01]  /*05b0*/  IMAD.WIDE.U32 R4, R9, 0x4, R4 ;  /* 0x0000000409047825 */ /* 0x001fe200078e0004 */
[----:B------:R-:W-:Y:S01]  /*05c0*/  ISETP.NE.AND P1, PT, R46, RZ, PT ;  /* 0x000000ff2e00720c */ /* 0x000fe20003f25270 */
[----:B------:R-:W3:Y:S01]  /*05d0*/  @!P4 LDG.E R50, desc[UR8][R6.64+0x40] ;  /* 0x000040080632c981 */ /* 0x000ee2000c1e1900 */
[----:B------:R-:W-:-:S03]  /*05e0*/  P2R R59, PR, RZ, 0x1 ;  /* 0x00000001ff3b7803 */ /* 0x000fc60000000000 */
[----:B------:R-:W3:Y:S01]  /*05f0*/  @!P2 LDG.E R46, desc[UR8][R6.64+0x38] ;  /* 0x00003808062ea981 */ /* 0x000ee2000c1e1900 */
[----:B------:R-:W-:Y:S01]  /*0600*/  ISETP.GE.AND P0, PT, R9, UR4, PT ;  /* 0x0000000409007c0c */ /* 0x000fe2000bf06270 */
[----:B------:R-:W-:Y:S01]  /*0610*/  IMAD.MOV.U32 R30, RZ, RZ, -0x1 ;  /* 0xffffffffff1e7424 */ /* 0x000fe200078e00ff */
[----:B------:R-:W0:Y:S01]  /*0620*/  S2UR UR6, SR_CgaCtaId ;  /* 0x00000000000679c3 */ /* 0x000e220000008800 */
[----:B------:R-:W3:Y:S01]  /*0630*/  @!P5 LDG.E R9, desc[UR8][R6.64+0x44] ;  /* 0x000044080609d981 */ /* 0x000ee2000c1e1900 */
[----:B------:R-:W-:Y:S01]  /*0640*/  IMAD.MOV.U32 R31, RZ, RZ, -0x1 ;  /* 0xffffffffff1f7424 */ /* 0x000fe200078e00ff */
[----:B------:R-:W1:Y:S02]  /*0650*/  LDCU.64 UR4, c[0x0][0x3a8] ;  /* 0x00007500ff0477ac */ /* 0x000e640008000a00 */
[----:B------:R-:W3:Y:S03]  /*0660*/  @!P6 LDG.E R52, desc[UR8][R6.64+0x48] ;  /* 0x000048080634e981 */ /* 0x000ee6000c1e1900 */
[----:B------:R-:W-:Y:S06]  /*0670*/  BAR.SYNC.DEFER_BLOCKING 0x0 ;  /* 0x0000000000007b1d */ /* 0x000fec0000010000 */
[----:B------:R0:W5:Y:S01]  /*0680*/  @!P1 LDG.E R3, desc[UR8][R4.64+0x4] ;  /* 0x0000040804039981 */ /* 0x000162000c1e1900 */
[----:B------:R-:W-:-:S02]  /*0690*/  IMAD.MOV.U32 R32, RZ, RZ, -0x1 ;  /* 0xffffffffff207424 */ /* 0x000fc400078e00ff */
[----:B------:R-:W-:Y:S01]  /*06a0*/  IMAD.MOV.U32 R33, RZ, RZ, -0x1 ;  /* 0xffffffffff217424 */ /* 0x000fe200078e00ff */
[----:B------:R0:W5:Y:S01]  /*06b0*/  @!P0 LDG.E R2, desc[UR8][R4.64] ;  /* 0x0000000804028981 */ /* 0x000162000c1e1900 */
[----:B--2---:R-:W-:Y:S01]  /*06c0*/  @!P1 LOP3.LUT R30, R8, 0x80000000, RZ, 0x3c, !PT ;  /* 0x80000000081e9812 */ /* 0x004fe200078e3cff */
[----:B------:R-:W-:Y:S01]  /*06d0*/  IMAD.MOV.U32 R29, RZ, RZ, -0x1 ;  /* 0xffffffffff1d7424 */ /* 0x000fe200078e00ff */
[----:B------:R-:W-:Y:S01]  /*06e0*/  ISETP.NE.AND P1, PT, R45, RZ, PT ;  /* 0x000000ff2d00720c */ /* 0x000fe20003f25270 */
[----:B------:R2:W5:Y:S01]  /*06f0*/  @!P2 LDG.E R24, desc[UR8][R4.64+0x38] ;  /* 0x000038080418a981 */ /* 0x000562000c1e1900 */
[----:B-1----:R-:W-:-:S03]  /*0700*/  UIADD3 UR7, UPT, UPT, UR4, 0x6, URZ ;  /* 0x0000000604077890 */ /* 0x002fc6000fffe0ff */
[----:B------:R2:W5:Y:S01]  /*0710*/  @!P3 LDG.E R25, desc[UR8][R4.64+0x3c] ;  /* 0x00003c080419b981 */ /* 0x000562000c1e1900 */
[----:B------:R-:W-:-:S03]  /*0720*/  UIADD3 UR5, UPT, UPT, -UR4, UR5, URZ ;  /* 0x0000000504057290 */ /* 0x000fc6000fffe1ff */
[----:B------:R2:W5:Y:S04]  /*0730*/  @!P4 LDG.E R26, desc[UR8][R4.64+0x40] ;  /* 0x00004008041ac981 */ /* 0x000568000c1e1900 */
[----:B----4-:R-:W-:Y:S01]  /*0740*/  @!P1 LOP3.LUT R31, R10, 0x80000000, RZ, 0x3c, !PT ;  /* 0x800000000a1f9812 */ /* 0x010fe200078e3cff */
[----:B------:R2:W5:Y:S01]  /*0750*/  @!P1 LDG.E R12, desc[UR8][R4.64+0x8] ;  /* 0x00000808040c9981 */ /* 0x000562000c1e1900 */
[----:B------:R-:W-:-:S03]  /*0760*/  ISETP.NE.AND P1, PT, R48, RZ, PT ;  /* 0x000000ff3000720c */ /* 0x000fc60003f25270 */
[----:B------:R2:W5:Y:S04]  /*0770*/  @!P5 LDG.E R27, desc[UR8][R4.64+0x44] ;  /* 0x00004408041bd981 */ /* 0x000568000c1e1900 */
[----:B------:R2:W5:Y:S06]  /*0780*/  @!P6 LDG.E R28, desc[UR8][R4.64+0x48] ;  /* 0x00004808041ce981 */ /* 0x00056c000c1e1900 */
[----:B---3--:R-:W-:Y:S01]  /*0790*/  @!P1 LOP3.LUT R32, R11, 0x80000000, RZ, 0x3c, !PT ;  /* 0x800000000b209812 */ /* 0x008fe200078e3cff */
[----:B------:R2:W5:Y:S01]  /*07a0*/  @!P1 LDG.E R13, desc[UR8][R4.64+0xc] ;  /* 0x00000c08040d9981 */ /* 0x000562000c1e1900 */
[----:B------:R-:W-:-:S13]  /*07b0*/  ISETP.NE.AND P1, PT, R49, RZ, PT ;  /* 0x000000ff3100720c */ /* 0x000fda0003f25270 */
[----:B------:R-:W-:Y:S01]  /*07c0*/  @!P1 LOP3.LUT R33, R34, 0x80000000, RZ, 0x3c, !PT ;  /* 0x8000000022219812 */ /* 0x000fe200078e3cff */
[----:B------:R2:W5:Y:S01]  /*07d0*/  @!P1 LDG.E R14, desc[UR8][R4.64+0x10] ;  /* 0x00001008040e9981 */ /* 0x000562000c1e1900 */
[----:B------:R-:W-:Y:S01]  /*07e0*/  ISETP.NE.AND P1, PT, R51, RZ, PT ;  /* 0x000000ff3300720c */ /* 0x000fe20003f25270 */
[----:B------:R-:W-:-:S12]  /*07f0*/  IMAD.MOV.U32 R34, RZ, RZ, -0x1 ;  /* 0xffffffffff227424 */ /* 0x000fd800078e00ff */
        /* <DEDUP_REMOVED lines=15> */
[----:B------:R-:W-:Y:S01]  /*08f0*/  IMAD.MOV.U32 R38, RZ, RZ, -0x1 ;  /* 0xffffffffff267424 */ /* 0x000fe200078e00ff */
[----:B------:R-:W-:Y:S02]  /*0900*/  @!P0 LOP3.LUT R29, R61, 0x80000000, RZ, 0x3c, !PT ;  /* 0x800000003d1d8812 */ /* 0x000fe400078e3cff */
[----:B------:R-:W-:-:S09]  /*0910*/  ISETP.NE.AND P0, PT, R60, RZ, PT ;  /* 0x000000ff3c00720c */ /* 0x000fd20003f05270 */
[----:B------:R-:W-:Y:S01]  /*0920*/  @!P1 LOP3.LUT R38, R39, 0x80000000, RZ, 0x3c, !PT ;  /* 0x8000000027269812 */ /* 0x000fe200078e3cff */
[----:B------:R2:W5:Y:S01]  /*0930*/  @!P1 LDG.E R19, desc[UR8][R4.64+0x24] ;  /* 0x0000240804139981 */ /* 0x000562000c1e1900 */
[----:B------:R-:W-:Y:S01]  /*0940*/  ISETP.NE.AND P1, PT, R57, RZ, PT ;  /* 0x000000ff3900720c */ /* 0x000fe20003f25270 */
[----:B------:R-:W-:Y:S02]  /*0950*/  IMAD.MOV.U32 R39, RZ, RZ, -0x1 ;  /* 0xffffffffff277424 */ /* 0x000fe400078e00ff */
[----:B------:R2:W5:Y:S10]  /*0960*/  @!P0 LDG.E R21, desc[UR8][R4.64+0x2c] ;  /* 0x00002c0804158981 */ /* 0x000574000c1e1900 */
[----:B------:R-:W-:Y:S01]  /*0970*/  @!P1 LOP3.LUT R39, R40, 0x80000000, RZ, 0x3c, !PT ;  /* 0x8000000028279812 */ /* 0x000fe200078e3cff */
[----:B------:R-:W-:Y:S01]  /*0980*/  IMAD.MOV.U32 R40, RZ, RZ, -0x1 ;  /* 0xffffffffff287424 */ /* 0x000fe200078e00ff */
[----:B------:R2:W5:Y:S01]  /*0990*/  @!P1 LDG.E R20, desc[UR8][R4.64+0x28] ;  /* 0x0000280804149981 */ /* 0x000562000c1e1900 */
[----:B------:R-:W-:-:S02]  /*09a0*/  @!P0 LOP3.LUT R40, R41, 0x80000000, RZ, 0x3c, !PT ;  /* 0x8000000029288812 */ /* 0x000fc400078e3cff */
[----:B------:R-:W-:Y:S02]  /*09b0*/  ISETP.NE.AND P1, PT, R58, RZ, PT ;  /* 0x000000ff3a00720c */ /* 0x000fe40003f25270 */
[----:B------:R-:W-:Y:S01]  /*09c0*/  ISETP.NE.AND P0, PT, R59, RZ, PT ;  /* 0x000000ff3b00720c */ /* 0x000fe20003f05270 */
[----:B------:R-:W-:Y:S01]  /*09d0*/  IMAD.MOV.U32 R41, RZ, RZ, -0x1 ;  /* 0xffffffffff297424 */ /* 0x000fe200078e00ff */
[----:B------:R-:W-:Y:S02]  /*09e0*/  UMOV UR4, 0x400 ;  /* 0x0000040000047882 */ /* 0x000fe40000000000 */
[----:B0-----:R-:W-:-:S07]  /*09f0*/  ULEA UR4, UR6, UR4, 0x18 ;  /* 0x0000000406047291 */ /* 0x001fce000f8ec0ff */
[----:B------:R2:W5:Y:S02]  /*0a00*/  @!P1 LDG.E R23, desc[UR8][R4.64+0x34] ;  /* 0x0000340804179981 */ /* 0x000564000c1e1900 */
[----:B------:R-:W-:Y:S02]  /*0a10*/  @!P0 LOP3.LUT R41, R42, 0x80000000, RZ, 0x3c, !PT ;  /* 0x800000002a298812 */ /* 0x000fe400078e3cff */
[----:B------:R2:W5:Y:S01]  /*0a20*/  @!P0 LDG.E R22, desc[UR8][R4.64+0x30] ;  /* 0x0000300804168981 */ /* 0x000562000c1e1900 */
[----:B------:R-:W0:Y:S01]  /*0a30*/  S2R R42, SR_LANEID ;  /* 0x00000000002a7919 */ /* 0x000e220000000000 */
[----:B------:R-:W-:Y:S01]  /*0a40*/  IMAD.MOV.U32 R45, RZ, RZ, -0x1 ;  /* 0xffffffffff2d7424 */ /* 0x000fe200078e00ff */
[----:B------:R-:W-:Y:S02]  /*0a50*/  @!P3 LOP3.LUT R45, R47, 0x80000000, RZ, 0x3c, !PT ;  /* 0x800000002f2db812 */ /* 0x000fe400078e3cff */
[----:B------:R-:W-:Y:S01]  /*0a60*/  LEA R47, R0, UR4, 0x2 ;  /* 0x00000004002f7c11 */ /* 0x000fe2000f8e10ff */
[----:B------:R-:W-:Y:S01]  /*0a70*/  IMAD.MOV.U32 R44, RZ, RZ, -0x1 ;  /* 0xffffffffff2c7424 */ /* 0x000fe200078e00ff */
[----:B------:R-:W-:-:S02]  /*0a80*/  SHF.R.U32.HI R124, RZ, 0x5, R0 ;  /* 0x00000005ff7c7819 */ /* 0x000fc40000011600 */
[----:B------:R-:W-:Y:S01]  /*0a90*/  @!P2 LOP3.LUT R44, R46, 0x80000000, RZ, 0x3c, !PT ;  /* 0x800000002e2ca812 */ /* 0x000fe200078e3cff */
[----:B------:R-:W-:Y:S02]  /*0aa0*/  IMAD R51, R0, 0x80, R47 ;  /* 0x0000008000337824 */ /* 0x000fe400078e022f */
[----:B------:R-:W-:Y:S01]  /*0ab0*/  IMAD.MOV.U32 R46, RZ, RZ, -0x1 ;  /* 0xffffffffff2e7424 */ /* 0x000fe200078e00ff */
[----:B------:R-:W-:Y:S01]  /*0ac0*/  @!P4 LOP3.LUT R46, R50, 0x80000000, RZ, 0x3c, !PT ;  /* 0x80000000322ec812 */ /* 0x000fe200078e3cff */
[----:B------:R-:W-:Y:S01]  /*0ad0*/  IMAD.MOV.U32 R43, RZ, RZ, -0x1 ;  /* 0xffffffffff2b7424 */ /* 0x000fe200078e00ff */
[----:B------:R-:W-:Y:S01]  /*0ae0*/  @!P1 LOP3.LUT R43, R62, 0x80000000, RZ, 0x3c, !PT ;  /* 0x800000003e2b9812 */ /* 0x000fe200078e3cff */
[----:B------:R-:W-:Y:S01]  /*0af0*/  IMAD.MOV.U32 R48, RZ, RZ, -0x1 ;  /* 0xffffffffff307424 */ /* 0x000fe200078e00ff */
[----:B------:R-:W-:Y:S01]  /*0b00*/  @!P5 LOP3.LUT R48, R9, 0x80000000, RZ, 0x3c, !PT ;  /* 0x800000000930d812 */ /* 0x000fe200078e3cff */
[----:B------:R-:W-:Y:S01]  /*0b10*/  IMAD.MOV.U32 R49, RZ, RZ, -0x1 ;  /* 0xffffffffff317424 */ /* 0x000fe200078e00ff */
[----:B------:R-:W-:Y:S01]  /*0b20*/  @!P6 LOP3.LUT R49, R52, 0x80000000, RZ, 0x3c, !PT ;  /* 0x800000003431e812 */ /* 0x000fe200078e3cff */
[----:B------:R-:W-:Y:S01]  /*0b30*/  IMAD R53, R0, -0x38, R51 ;  /* 0xffffffc800357824 */ /* 0x000fe200078e0233 */
[----:B------:R-:W-:Y:S01]  /*0b40*/  LEA R50, R124, UR4, 0x2 ;  /* 0x000000047c327c11 */ /* 0x000fe2000f8e10ff */
[----:B--2---:R-:W-:Y:S06]  /*0b50*/  BAR.SYNC.DEFER_BLOCKING 0x0 ;  /* 0x0000000000007b1d */ /* 0x004fec0000010000 */
.L_x_222:
[----:B------:R-:W-:Y:S01]  /*0b60*/  UISETP.LT.AND UP0, UPT, UR5, 0x6, UPT ;  /* 0x000000060500788c */ /* 0x000fe2000bf01270 */
[----:B------:R-:W-:Y:S01]  /*0b70*/  STS [R47], RZ ;  /* 0x000000ff2f007388 */ /* 0x000fe20000000800 */
[----:B------:R-:W-:Y:S01]  /*0b80*/  UIADD3 UR6, UPT, UPT, UR7, -0x6, URZ ;  /* 0xfffffffa07067890 */ /* 0x000fe2000fffe0ff */
[----:B0-----:R-:W-:Y:S01]  /*0b90*/  ISETP.NE.AND P1, PT, R42, 0x1f, PT ;  /* 0x0000001f2a00780c */ /* 0x001fe20003f25270 */
[----:B------:R-:W-:Y:S01]  /*0ba0*/  USEL UR4, UR5, 0x6, UP0 ;  /* 0x0000000605047887 */ /* 0x000fe20008000000 */
[----:B------:R-:W-:Y:S01]  /*0bb0*/  STS [R47+0x400], RZ ;  /* 0x000400ff2f007388 */ /* 0x000fe20000000800 */
[C---:B------:R-:W-:Y:S01]  /*0bc0*/  ISETP.NE.AND P2, PT, R124.reuse, 0x6, PT ;  /* 0x000000067c00780c */ /* 0x040fe20003f45270 */
[----:B------:R-:W-:Y:S01]  /*0bd0*/  UISETP.GE.AND UP0, UPT, UR7, UR10, UPT ;  /* 0x0000000a0700728c */ /* 0x000fe2000bf06270 */
[----:B-1----:R-:W-:Y:S01]  /*0be0*/  SHF.R.U32.HI R4, RZ, UR6, R29 ;  /* 0x00000006ff047c19 */ /* 0x002fe2000801161d */
[----:B------:R-:W-:Y:S01]  /*0bf0*/  UBMSK UR4, URZ, UR4 ;  /* 0x00000004ff04729b */ /* 0x000fe20008000000 */
[----:B------:R-:W-:Y:S01]  /*0c00*/  STS [R47+0x800], RZ ;  /* 0x000800ff2f007388 */ /* 0x000fe20000000800 */
[----:B------:R-:W-:-:S03]  /*0c10*/  ISETP.NE.AND P3, PT, R124, 0x7, PT ;  /* 0x000000077c00780c */ /* 0x000fc60003f65270 */
[----:B------:R-:W-:Y:S01]  /*0c20*/  STS [R47+0xc00], RZ ;  /* 0x000c00ff2f007388 */ /* 0x000fe20000000800 */
[----:B------:R-:W-:-:S03]  /*0c30*/  LOP3.LUT R4, R4, UR4, RZ, 0xc0, !PT ;  /* 0x0000000404047c12 */ /* 0x000fc6000f8ec0ff */
[----:B------:R-:W-:Y:S02]  /*0c40*/  STS [R47+0x1000], RZ ;  /* 0x001000ff2f007388 */ /* 0x000fe40000000800 */
[----:B------:R-:W-:Y:S01]  /*0c50*/  IMAD.SHL.U32 R5, R4, 0x400, RZ ;  /* 0x0000040004057824 */ /* 0x000fe200078e00ff */
[----:B------:R-:W-:Y:S01]  /*0c60*/  SHF.R.U32.HI R4, RZ, 0x4, R4 ;  /* 0x00000004ff047819 */ /* 0x000fe20000011604 */
[----:B------:R-:W-:Y:S03]  /*0c70*/  STS [R47+0x1400], RZ ;  /* 0x001400ff2f007388 */ /* 0x000fe60000000800 */
[----:B------:R-:W-:Y:S01]  /*0c80*/  LOP3.LUT R54, R5, 0x7c00, RZ, 0xc0, !PT ;  /* 0x00007c0005367812 */ /* 0x000fe200078ec0ff */
[----:B------:R-:W-:Y:S01]  /*0c90*/  STS [R47+0x1800], RZ ;  /* 0x001800ff2f007388 */ /* 0x000fe20000000800 */
[----:B------:R-:W-:-:S03]  /*0ca0*/  LOP3.LUT R4, R4, 0xffffffe, RZ, 0xc0, !PT ;  /* 0x0ffffffe04047812 */ /* 0x000fc600078ec0ff */
[----:B------:R-:W-:Y:S01]  /*0cb0*/  STS [R47+0x1c00], RZ ;  /* 0x001c00ff2f007388 */ /* 0x000fe20000000800 */
[----:B------:R-:W-:Y:S02]  /*0cc0*/  IADD3 R54, PT, PT, R4, R47, R54 ;  /* 0x0000002f04367210 */ /* 0x000fe40007ffe036 */
[----:B------:R-:W-:Y:S01]  /*0cd0*/  SHF.R.U32.HI R4, RZ, UR6, R30 ;  /* 0x00000006ff047c19 */ /* 0x000fe2000801161e */
[----:B------:R-:W-:Y:S03]  /*0ce0*/  STS [R47+0x2000], RZ ;  /* 0x002000ff2f007388 */ /* 0x000fe60000000800 */
[----:B------:R-:W-:Y:S01]  /*0cf0*/  LOP3.LUT R4, R4, UR4, RZ, 0xc0, !PT ;  /* 0x0000000404047c12 */ /* 0x000fe2000f8ec0ff */
[----:B------:R-:W-:Y:S04]  /*0d00*/  STS [R47+0x2400], RZ ;  /* 0x002400ff2f007388 */ /* 0x000fe80000000800 */
[----:B------:R-:W-:Y:S01]  /*0d10*/  STS [R47+0x2800], RZ ;  /* 0x002800ff2f007388 */ /* 0x000fe20000000800 */
[----:B------:R-:W-:Y:S01]  /*0d20*/  IMAD.SHL.U32 R5, R4, 0x400, RZ ;  /* 0x0000040004057824 */ /* 0x000fe200078e00ff */
[----:B------:R-:W-:-:S02]  /*0d30*/  SHF.R.U32.HI R4, RZ, 0x4, R4 ;  /* 0x00000004ff047819 */ /* 0x000fc40000011604 */
[----:B------:R-:W-:Y:S02]  /*0d40*/  STS [R47+0x2c00], RZ ;  /* 0x002c00ff2f007388 */ /* 0x000fe40000000800 */
[----:B------:R-:W-:Y:S02]  /*0d50*/  LOP3.LUT R56, R5, 0x7c00, RZ, 0xc0, !PT ;  /* 0x00007c0005387812 */ /* 0x000fe400078ec0ff */
        /* <DEDUP_REMOVED lines=32> */
[----:B------:R-:W0:Y:S02]  /*0f60*/  LDS.U16 R52, [R54] ;  /* 0x0000000036347984 */ /* 0x000e240000000400 */
[----:B0-----:R-:W-:-:S05]  /*0f70*/  VIADD R5, R52, 0x1 ;  /* 0x0000000134057836 */ /* 0x001fca0000000000 */
[----:B------:R0:W-:Y:S04]  /*0f80*/  STS.U16 [R54], R5 ;  /* 0x0000000536007388 */ /* 0x0001e80000000400 */
[----:B------:R-:W1:Y:S01]  /*0f90*/  LDS.U16 R57, [R56] ;  /* 0x0000000038397984 */ /* 0x000e620000000400 */
[----:B0-----:R-:W-:Y:S01]  /*0fa0*/  IMAD.SHL.U32 R5, R4, 0x400, RZ ;  /* 0x0000040004057824 */ /* 0x001fe200078e00ff */
[----:B------:R-:W-:-:S04]  /*0fb0*/  SHF.R.U32.HI R4, RZ, 0x4, R4 ;  /* 0x00000004ff047819 */ /* 0x000fc80000011604 */
[----:B------:R-:W-:Y:S02]  /*0fc0*/  LOP3.LUT R60, R5, 0x7c00, RZ, 0xc0, !PT ;  /* 0x00007c00053c7812 */ /* 0x000fe400078ec0ff */
[----:B------:R-:W-:-:S04]  /*0fd0*/  LOP3.LUT R4, R4, 0xffffffe, RZ, 0xc0, !PT ;  /* 0x0ffffffe04047812 */ /* 0x000fc800078ec0ff */
[----:B------:R-:W-:Y:S02]  /*0fe0*/  IADD3 R60, PT, PT, R4, R47, R60 ;  /* 0x0000002f043c7210 */ /* 0x000fe40007ffe03c */
[----:B------:R-:W-:-:S04]  /*0ff0*/  SHF.R.U32.HI R4, RZ, UR6, R33 ;  /* 0x00000006ff047c19 */ /* 0x000fc80008011621 */
[----:B------:R-:W-:-:S05]  /*1000*/  LOP3.LUT R4, R4, UR4, RZ, 0xc0, !PT ;  /* 0x0000000404047c12 */ /* 0x000fca000f8ec0ff */
[----:B------:R-:W-:Y:S01]  /*1010*/  IMAD.SHL.U32 R6, R4, 0x400, RZ ;  /* 0x0000040004067824 */ /* 0x000fe200078e00ff */
[----:B------:R-:W-:-:S04]  /*1020*/  SHF.R.U32.HI R4, RZ, 0x4, R4 ;  /* 0x00000004ff047819 */ /* 0x000fc80000011604 */
[----:B------:R-:W-:Y:S02]  /*1030*/  LOP3.LUT R6, R6, 0x7c00, RZ, 0xc0, !PT ;  /* 0x00007c0006067812 */ /* 0x000fe400078ec0ff */
[----:B------:R-:W-:-:S04]  /*1040*/  LOP3.LUT R4, R4, 0xffffffe, RZ, 0xc0, !PT ;  /* 0x0ffffffe04047812 */ /* 0x000fc800078ec0ff */
[----:B------:R-:W-:Y:S01]  /*1050*/  IADD3 R62, PT, PT, R4, R47, R6 ;  /* 0x0000002f043e7210 */ /* 0x000fe20007ffe006 */
[----:B-1----:R-:W-:Y:S01]  /*1060*/  VIADD R7, R57, 0x1 ;  /* 0x0000000139077836 */ /* 0x002fe20000000000 */
[----:B------:R-:W-:-:S04]  /*1070*/  SHF.R.U32.HI R4, RZ, UR6, R34 ;  /* 0x00000006ff047c19 */ /* 0x000fc80008011622 */
[----:B------:R-:W-:Y:S01]  /*1080*/  STS.U16 [R56], R7 ;  /* 0x0000000738007388 */ /* 0x000fe20000000400 */
[----:B------:R-:W-:-:S03]  /*1090*/  LOP3.LUT R4, R4, UR4, RZ, 0xc0, !PT ;  /* 0x0000000404047c12 */ /* 0x000fc6000f8ec0ff */
        /* <DEDUP_REMOVED lines=129> */
[----:B------:R-:W-:Y:S01]  /*18b0*/  SHF.R.U32.HI R4, RZ, UR6, R49 ;  /* 0x00000006ff047c19 */ /* 0x000fe20008011631 */
[----:B------:R-:W0:Y:S03]  /*18c0*/  S2UR UR6, SR_CgaCtaId ;  /* 0x00000000000679c3 */ /* 0x000e260000008800 */
[----:B------:R-:W-:Y:S01]  /*18d0*/  LOP3.LUT R4, R4, UR4, RZ, 0xc0, !PT ;  /* 0x0000000404047c12 */ /* 0x000fe2000f8ec0ff */
[----:B------:R-:W-:-:S04]  /*18e0*/  UMOV UR4, 0x400 ;  /* 0x0000040000047882 */ /* 0x000fc80000000000 */
[----:B------:R-:W-:Y:S01]  /*18f0*/  IMAD.SHL.U32 R6, R4, 0x400, RZ ;  /* 0x0000040004067824 */ /* 0x000fe200078e00ff */
[----:B------:R-:W-:-:S04]  /*1900*/  SHF.R.U32.HI R4, RZ, 0x4, R4 ;  /* 0x00000004ff047819 */ /* 0x000fc80000011604 */
[----:B------:R-:W-:Y:S02]  /*1910*/  LOP3.LUT R6, R6, 0x7c00, RZ, 0xc0, !PT ;  /* 0x00007c0006067812 */ /* 0x000fe400078ec0ff */
[----:B------:R-:W-:-:S04]  /*1920*/  LOP3.LUT R4, R4, 0xffffffe, RZ, 0xc0, !PT ;  /* 0x0ffffffe04047812 */ /* 0x000fc800078ec0ff */
[----:B------:R-:W-:Y:S01]  /*1930*/  IADD3 R90, PT, PT, R4, R47, R6 ;  /* 0x0000002f045a7210 */ /* 0x000fe20007ffe006 */
[----:B-1----:R-:W-:Y:S01]  /*1940*/  VIADD R7, R85, 0x1 ;  /* 0x0000000155077836 */ /* 0x002fe20000000000 */
[----:B0-----:R-:W-:-:S04]  /*1950*/  ULEA UR4, UR6, UR4, 0x18 ;  /* 0x0000000406047291 */ /* 0x001fc8000f8ec0ff */
[----:B------:R-:W-:Y:S04]  /*1960*/  STS.U16 [R84], R7 ;  /* 0x0000000754007388 */ /* 0x000fe80000000400 */
[----:B------:R-:W0:Y:S02]  /*1970*/  LDS.U16 R87, [R86] ;  /* 0x0000000056577984 */ /* 0x000e240000000400 */
[----:B0-----:R-:W-:-:S05]  /*1980*/  VIADD R5, R87, 0x1 ;  /* 0x0000000157057836 */ /* 0x001fca0000000000 */
[----:B------:R-:W-:Y:S04]  /*1990*/  STS.U16 [R86], R5 ;  /* 0x0000000556007388 */ /* 0x000fe80000000400 */
[----:B------:R-:W0:Y:S02]  /*19a0*/  LDS.U16 R89, [R88] ;  /* 0x0000000058597984 */ /* 0x000e240000000400 */
[----:B0-----:R-:W-:-:S05]  /*19b0*/  VIADD R7, R89, 0x1 ;  /* 0x0000000159077836 */ /* 0x001fca0000000000 */
[----:B------:R-:W-:Y:S04]  /*19c0*/  STS.U16 [R88], R7 ;  /* 0x0000000758007388 */ /* 0x000fe80000000400 */
[----:B------:R-:W0:Y:S02]  /*19d0*/  LDS.U16 R91, [R90] ;  /* 0x000000005a5b7984 */ /* 0x000e240000000400 */
[----:B0-----:R-:W-:-:S05]  /*19e0*/  VIADD R5, R91, 0x1 ;  /* 0x000000015b057836 */ /* 0x001fca0000000000 */
[----:B------:R-:W-:Y:S01]  /*19f0*/  STS.U16 [R90], R5 ;  /* 0x000000055a007388 */ /* 0x000fe20000000400 */
[----:B------:R-:W-:Y:S06]  /*1a00*/  BAR.SYNC.DEFER_BLOCKING 0x0 ;  /* 0x0000000000007b1d */ /* 0x000fec0000010000 */
[----:B------:R-:W-:Y:S04]  /*1a10*/  LDS R92, [R51] ;  /* 0x00000000335c7984 */ /* 0x000fe80000000800 */
[----:B------:R-:W0:Y:S04]  /*1a20*/  LDS R93, [R51+0x4] ;  /* 0x00000400335d7984 */ /* 0x000e280000000800 */
[----:B------:R-:W1:Y:S04]  /*1a30*/  LDS R94, [R51+0x8] ;  /* 0x00000800335e7984 */ /* 0x000e680000000800 */
[----:B------:R-:W2:Y:S04]  /*1a40*/  LDS R95, [R51+0xc] ;  /* 0x00000c00335f7984 */ /* 0x000ea80000000800 */
[----:B------:R-:W3:Y:S04]  /*1a50*/  LDS R96, [R51+0x10] ;  /* 0x0000100033607984 */ /* 0x000ee80000000800 */
[----:B------:R-:W4:Y:S04]  /*1a60*/  LDS R97, [R51+0x14] ;  /* 0x0000140033617984 */ /* 0x000f280000000800 */
[----:B------:R-:W4:Y:S04]  /*1a70*/  LDS R98, [R51+0x18] ;  /* 0x0000180033627984 */ /* 0x000f280000000800 */
[----:B------:R-:W4:Y:S04]  /*1a80*/  LDS R99, [R51+0x1c] ;  /* 0x00001c0033637984 */ /* 0x000f280000000800 */
[----:B------:R-:W4:Y:S04]  /*1a90*/  LDS R100, [R51+0x20] ;  /* 0x0000200033647984 */ /* 0x000f280000000800 */
[----:B------:R-:W4:Y:S04]  /*1aa0*/  LDS R101, [R51+0x24] ;  /* 0x0000240033657984 */ /* 0x000f280000000800 */
[----:B------:R-:W4:Y:S04]  /*1ab0*/  LDS R102, [R51+0x28] ;  /* 0x0000280033667984 */ /* 0x000f280000000800 */
[----:B------:R-:W4:Y:S01]  /*1ac0*/  LDS R103, [R51+0x2c] ;  /* 0x00002c0033677984 */ /* 0x000f220000000800 */
[----:B0-----:R-:W-:-:S03]  /*1ad0*/  IMAD.IADD R93, R92, 0x1, R93 ;  /* 0x000000015c5d7824 */ /* 0x001fc600078e025d */
[----:B------:R-:W0:Y:S01]  /*1ae0*/  LDS R104, [R51+0x30] ;  /* 0x0000300033687984 */ /* 0x000e220000000800 */
[----:B-1----:R-:W-:-:S03]  /*1af0*/  IMAD.IADD R94, R94, 0x1, R93 ;  /* 0x000000015e5e7824 */ /* 0x002fc600078e025d */
[----:B------:R-:W1:Y:S01]  /*1b00*/  LDS R105, [R51+0x34] ;  /* 0x0000340033697984 */ /* 0x000e620000000800 */
[----:B--2---:R-:W-:-:S03]  /*1b10*/  IMAD.IADD R95, R95, 0x1, R94 ;  /* 0x000000015f5f7824 */ /* 0x004fc600078e025e */
[----:B------:R-:W2:Y:S01]  /*1b20*/  LDS R106, [R51+0x38] ;  /* 0x00003800336a7984 */ /* 0x000ea20000000800 */
[----:B---3--:R-:W-:-:S03]  /*1b30*/  IMAD.IADD R96, R96, 0x1, R95 ;  /* 0x0000000160607824 */ /* 0x008fc600078e025f */
[----:B------:R-:W3:Y:S01]  /*1b40*/  LDS R107, [R51+0x3c] ;  /* 0x00003c00336b7984 */ /* 0x000ee20000000800 */
[----:B----4-:R-:W-:-:S03]  /*1b50*/  IMAD.IADD R97, R97, 0x1, R96 ;  /* 0x0000000161617824 */ /* 0x010fc600078e0260 */
[----:B------:R-:W4:Y:S01]  /*1b60*/  LDS R108, [R51+0x40] ;  /* 0x00004000336c7984 */ /* 0x000f220000000800 */
[----:B------:R-:W-:-:S03]  /*1b70*/  IMAD.IADD R98, R98, 0x1, R97 ;  /* 0x0000000162627824 */ /* 0x000fc600078e0261 */
        /* <DEDUP_REMOVED lines=31> */
[----:B------:R-:W-:-:S04]  /*1d70*/  IMAD.IADD R114, R114, 0x1, R113 ;  /* 0x0000000172727824 */ /* 0x000fc800078e0271 */
[----:B0-----:R-:W-:-:S04]  /*1d80*/  IMAD.IADD R115, R115, 0x1, R114 ;  /* 0x0000000173737824 */ /* 0x001fc800078e0272 */
[----:B-1----:R-:W-:-:S04]  /*1d90*/  IMAD.IADD R116, R116, 0x1, R115 ;  /* 0x0000000174747824 */ /* 0x002fc800078e0273 */
[----:B--2---:R-:W-:-:S04]  /*1da0*/  IMAD.IADD R117, R117, 0x1, R116 ;  /* 0x0000000175757824 */ /* 0x004fc800078e0274 */
[----:B---3--:R-:W-:-:S04]  /*1db0*/  IMAD.IADD R118, R118, 0x1, R117 ;  /* 0x0000000176767824 */ /* 0x008fc800078e0275 */
[----:B----4-:R-:W-:-:S04]  /*1dc0*/  IMAD.IADD R119, R119, 0x1, R118 ;  /* 0x0000000177777824 */ /* 0x010fc800078e0276 */
[----:B------:R-:W-:-:S04]  /*1dd0*/  IMAD.IADD R120, R120, 0x1, R119 ;  /* 0x0000000178787824 */ /* 0x000fc800078e0277 */
[----:B------:R-:W-:-:S04]  /*1de0*/  IMAD.IADD R121, R121, 0x1, R120 ;  /* 0x0000000179797824 */ /* 0x000fc800078e0278 */
[----:B------:R-:W-:-:S04]  /*1df0*/  IMAD.IADD R122, R122, 0x1, R121 ;  /* 0x000000017a7a7824 */ /* 0x000fc800078e0279 */
[----:B------:R-:W-:-:S04]  /*1e00*/  IMAD.IADD R123, R123, 0x1, R122 ;  /* 0x000000017b7b7824 */ /* 0x000fc800078e027a */
[----:B------:R-:W-:-:S05]  /*1e10*/  IMAD.IADD R125, R4, 0x1, R123 ;  /* 0x00000001047d7824 */ /* 0x000fca00078e027b */
        /* <DEDUP_REMOVED lines=8> */
[----:B------:R-:W0:Y:S02]  /*1ea0*/  SHFL.UP P0, R126, R127, 0x10, RZ ;  /* 0x060000007f7e7989 */ /* 0x000e2400000000ff */
[----:B0-----:R-:W-:Y:S01]  /*1eb0*/  @P0 IMAD.IADD R126, R127, 0x1, R126 ;  /* 0x000000017f7e0824 */ /* 0x001fe200078e027e */
[----:B------:R-:W-:-:S03]  /*1ec0*/  ISETP.NE.AND P0, PT, R124, 0x1, PT ;  /* 0x000000017c00780c */ /* 0x000fc60003f05270 */
[----:B------:R-:W-:Y:S01]  /*1ed0*/  IMAD.IADD R125, R126, 0x1, -R125 ;  /* 0x000000017e7d7824 */ /* 0x000fe200078e0a7d */
[----:B------:R-:W-:Y:S01]  /*1ee0*/  @!P1 STS [R50+0x8400], R126 ;  /* 0x0084007e32009388 */ /* 0x000fe20000000800 */
[----:B------:R-:W-:Y:S01]  /*1ef0*/  BAR.SYNC.DEFER_BLOCKING 0x0 ;  /* 0x0000000000007b1d */ /* 0x000fe20000010000 */
[----:B------:R-:W-:-:S05]  /*1f00*/  ISETP.NE.AND P1, PT, R124, 0x4, PT ;  /* 0x000000047c00780c */ /* 0x000fca0003f25270 */
[----:B------:R-:W0:Y:S04]  /*1f10*/  LDS.128 R4, [UR4+0x8400] ;  /* 0x00840004ff047984 */ /* 0x000e280008000c00 */
[----:B------:R-:W1:Y:S01]  /*1f20*/  LDS.128 R8, [UR4+0x8410] ;  /* 0x00841004ff087984 */ /* 0x000e620008000c00 */
[C---:B0-----:R-:W-:Y:S01]  /*1f30*/  SEL R55, R4.reuse, R55, !P0 ;  /* 0x0000003704377207 */ /* 0x041fe20004000000 */
[----:B------:R-:W-:Y:S01]  /*1f40*/  IMAD.IADD R5, R4, 0x1, R5 ;  /* 0x0000000104057824 */ /* 0x000fe200078e0205 */
[----:B------:R-:W-:-:S03]  /*1f50*/  ISETP.NE.AND P0, PT, R124, 0x2, PT ;  /* 0x000000027c00780c */ /* 0x000fc60003f05270 */
[----:B------:R-:W-:Y:S01]  /*1f60*/  IMAD.IADD R6, R6, 0x1, R5 ;  /* 0x0000000106067824 */ /* 0x000fe200078e0205 */
[----:B------:R-:W-:Y:S02]  /*1f70*/  SEL R55, R5, R55, !P0 ;  /* 0x0000003705377207 */ /* 0x000fe40004000000 */
[----:B------:R-:W-:Y:S01]  /*1f80*/  ISETP.NE.AND P0, PT, R124, 0x3, PT ;  /* 0x000000037c00780c */ /* 0x000fe20003f05270 */
[----:B------:R-:W-:-:S03]  /*1f90*/  IMAD.IADD R7, R7, 0x1, R6 ;  /* 0x0000000107077824 */ /* 0x000fc600078e0206 */
[----:B------:R-:W-:Y:S01]  /*1fa0*/  SEL R55, R6, R55, !P0 ;  /* 0x0000003706377207 */ /* 0x000fe20004000000 */
[C---:B-1----:R-:W-:Y:S01]  /*1fb0*/  IMAD.IADD R8, R7.reuse, 0x1, R8 ;  /* 0x0000000107087824 */ /* 0x042fe200078e0208 */
[----:B------:R-:W-:Y:S02]  /*1fc0*/  ISETP.NE.AND P0, PT, R124, 0x5, PT ;  /* 0x000000057c00780c */ /* 0x000fe40003f05270 */
[----:B------:R-:W-:Y:S01]  /*1fd0*/  SEL R55, R7, R55, !P1 ;  /* 0x0000003707377207 */ /* 0x000fe20004800000 */
[----:B------:R-:W-:Y:S01]  /*1fe0*/  IMAD.IADD R9, R9, 0x1, R8 ;  /* 0x0000000109097824 */ /* 0x000fe200078e0208 */
[----:B------:R-:W-:Y:S02]  /*1ff0*/  ISETP.NE.AND P1, PT, R42, RZ, PT ;  /* 0x000000ff2a00720c */ /* 0x000fe40003f25270 */
[----:B------:R-:W-:Y:S01]  /*2000*/  SEL R55, R8, R55, !P0 ;  /* 0x0000003708377207 */ /* 0x000fe20004000000 */
[----:B------:R-:W-:Y:S01]  /*2010*/  IMAD.IADD R10, R10, 0x1, R9 ;  /* 0x000000010a0a7824 */ /* 0x000fe200078e0209 */
[----:B------:R-:W-:-:S02]  /*2020*/  ISETP.GT.U32.AND P0, PT, R0, 0x1f, PT ;  /* 0x0000001f0000780c */ /* 0x000fc40003f04070 */
[----:B------:R-:W-:Y:S01]  /*2030*/  SEL R55, R9, R55, !P2 ;  /* 0x0000003709377207 */ /* 0x000fe20005000000 */
[----:B------:R-:W-:Y:S01]  /*2040*/  IMAD.IADD R11, R11, 0x1, R10 ;  /* 0x000000010b0b7824 */ /* 0x000fe200078e020a */
[----:B------:R-:W-:Y:S02]  /*2050*/  ISETP.GT.U32.OR P2, PT, R0, 0x1f, P1 ;  /* 0x0000001f0000780c */ /* 0x000fe40000f44470 */
[----:B------:R-:W-:Y:S02]  /*2060*/  SEL R4, R125, RZ, P1 ;  /* 0x000000ff7d047207 */ /* 0x000fe40000800000 */
[----:B------:R-:W-:-:S05]  /*2070*/  SEL R55, R10, R55, !P3 ;  /* 0x000000370a377207 */ /* 0x000fca0005800000 */
[----:B------:R-:W-:Y:S01]  /*2080*/  @P0 IMAD.IADD R125, R55, 0x1, R4 ;  /* 0x00000001377d0824 */ /* 0x000fe200078e0204 */
[----:B------:R-:W-:-:S03]  /*2090*/  ISETP.NE.AND P0, PT, R0, RZ, PT ;  /* 0x000000ff0000720c */ /* 0x000fc60003f05270 */
[----:B------:R-:W-:-:S05]  /*20a0*/  @!P2 IMAD.U32 R125, R11, 0x10000, RZ ;  /* 0x000100000b7da824 */ /* 0x000fca00078e00ff */
[----:B------:R-:W-:Y:S01]  /*20b0*/  @!P2 STS [UR4+0x8428], R125 ;  /* 0x0084287dff00a988 */ /* 0x000fe20008000804 */
[----:B------:R-:W-:Y:S06]  /*20c0*/  BAR.SYNC.DEFER_BLOCKING 0x0 ;  /* 0x0000000000007b1d */ /* 0x000fec0000010000 */
[----:B------:R-:W0:Y:S02]  /*20d0*/  LDS R4, [UR4+0x8428] ;  /* 0x00842804ff047984 */ /* 0x000e240008000800 */
[----:B0-----:R-:W-:-:S05]  /*20e0*/  SEL R4, R4, RZ, P0 ;  /* 0x000000ff04047207 */ /* 0x001fca0000000000 */
[----:B------:R-:W-:-:S04]  /*20f0*/  IMAD.IADD R4, R4, 0x1, R125 ;  /* 0x0000000104047824 */ /* 0x000fc800078e027d */
[--C-:B------:R-:W-:Y:S01]  /*2100*/  IMAD.IADD R92, R92, 0x1, R4.reuse ;  /* 0x000000015c5c7824 */ /* 0x100fe200078e0204 */
[----:B------:R-:W-:Y:S01]  /*2110*/  STS [R51], R4 ;  /* 0x0000000433007388 */ /* 0x000fe20000000800 */
[--C-:B------:R-:W-:Y:S02]  /*2120*/  IMAD.IADD R6, R93, 0x1, R4.reuse ;  /* 0x000000015d067824 */ /* 0x100fe400078e0204 */
[--C-:B------:R-:W-:Y:S01]  /*2130*/  IMAD.IADD R94, R94, 0x1, R4.reuse ;  /* 0x000000015e5e7824 */ /* 0x100fe200078e0204 */
[----:B------:R-:W-:Y:S01]  /*2140*/  STS [R51+0x4], R92 ;  /* 0x0000045c33007388 */ /* 0x000fe20000000800 */
[--C-:B------:R-:W-:Y:S02]  /*2150*/  IMAD.IADD R8, R95, 0x1, R4.reuse ;  /* 0x000000015f087824 */ /* 0x100fe400078e0204 */
[--C-:B------:R-:W-:Y:S01]  /*2160*/  IMAD.IADD R96, R96, 0x1, R4.reuse ;  /* 0x0000000160607824 */ /* 0x100fe200078e0204 */
[----:B------:R-:W-:Y:S01]  /*2170*/  STS [R51+0x8], R6 ;  /* 0x0000080633007388 */ /* 0x000fe20000000800 */
[----:B------:R-:W-:-:S02]  /*2180*/  IMAD.IADD R10, R97, 0x1, R4 ;  /* 0x00000001610a7824 */ /* 0x000fc400078e0204 */
[--C-:B------:R-:W-:Y:S01]  /*2190*/  IMAD.IADD R98, R98, 0x1, R4.reuse ;  /* 0x0000000162627824 */ /* 0x100fe200078e0204 */
[----:B------:R-:W-:Y:S01]  /*21a0*/  STS [R51+0xc], R94 ;  /* 0x00000c5e33007388 */ /* 0x000fe20000000800 */
        /* <DEDUP_REMOVED lines=36> */
[----:B------:R-:W-:-:S03]  /*23f0*/  IMAD.IADD R150, R123, 0x1, R4 ;  /* 0x000000017b967824 */ /* 0x000fc600078e0204 */
[----:B------:R-:W-:Y:S04]  /*2400*/  STS [R51+0x40], R134 ;  /* 0x0000408633007388 */ /* 0x000fe80000000800 */
        /* <DEDUP_REMOVED lines=15> */
[----:B------:R-:W-:Y:S01]  /*2500*/  STS [R51+0x80], R150 ;  /* 0x0000809633007388 */ /* 0x000fe20000000800 */
[----:B------:R-:W-:Y:S06]  /*2510*/  BAR.SYNC.DEFER_BLOCKING 0x0 ;  /* 0x0000000000007b1d */ /* 0x000fec0000010000 */
[----:B------:R-:W0:Y:S04]  /*2520*/  LDS.U16 R5, [R54] ;  /* 0x0000000036057984 */ /* 0x000e280000000400 */
[----:B------:R-:W1:Y:S04]  /*2530*/  LDS.U16 R56, [R56] ;  /* 0x0000000038387984 */ /* 0x000e680000000400 */
[----:B------:R-:W2:Y:S04]  /*2540*/  LDS.U16 R58, [R58] ;  /* 0x000000003a3a7984 */ /* 0x000ea80000000400 */
[----:B------:R-:W3:Y:S04]  /*2550*/  LDS.U16 R60, [R60] ;  /* 0x000000003c3c7984 */ /* 0x000ee80000000400 */
[----:B------:R-:W4:Y:S04]  /*2560*/  LDS.U16 R62, [R62] ;  /* 0x000000003e3e7984 */ /* 0x000f280000000400 */
[----:B------:R-:W4:Y:S04]  /*2570*/  LDS.U16 R64, [R64] ;  /* 0x0000000040407984 */ /* 0x000f280000000400 */
[----:B------:R-:W4:Y:S04]  /*2580*/  LDS.U16 R66, [R66] ;  /* 0x0000000042427984 */ /* 0x000f280000000400 */
[----:B------:R-:W4:Y:S04]  /*2590*/  LDS.U16 R68, [R68] ;  /* 0x0000000044447984 */ /* 0x000f280000000400 */
[----:B------:R-:W4:Y:S04]  /*25a0*/  LDS.U16 R70, [R70] ;  /* 0x0000000046467984 */ /* 0x000f280000000400 */
[----:B------:R-:W4:Y:S04]  /*25b0*/  LDS.U16 R72, [R72] ;  /* 0x0000000048487984 */ /* 0x000f280000000400 */
[----:B------:R-:W4:Y:S01]  /*25c0*/  LDS.U16 R74, [R74] ;  /* 0x000000004a4a7984 */ /* 0x000f220000000400 */
[----:B0-----:R-:W-:-:S03]  /*25d0*/  IMAD.IADD R5, R52, 0x1, R5 ;  /* 0x0000000134057824 */ /* 0x001fc600078e0205 */
[----:B------:R-:W0:Y:S01]  /*25e0*/  LDS.U16 R76, [R76] ;  /* 0x000000004c4c7984 */ /* 0x000e220000000400 */
[----:B-1----:R-:W-:-:S03]  /*25f0*/  IMAD.IADD R56, R57, 0x1, R56 ;  /* 0x0000000139387824 */ /* 0x002fc600078e0238 */
[----:B------:R-:W1:Y:S01]  /*2600*/  LDS.U16 R78, [R78] ;  /* 0x000000004e4e7984 */ /* 0x000e620000000400 */
[----:B--2---:R-:W-:-:S03]  /*2610*/  IMAD.IADD R58, R59, 0x1, R58 ;  /* 0x000000013b3a7824 */ /* 0x004fc600078e023a */
[----:B------:R-:W2:Y:S01]  /*2620*/  LDS.U16 R80, [R80] ;  /* 0x0000000050507984 */ /* 0x000ea20000000400 */
[----:B---3--:R-:W-:-:S03]  /*2630*/  IMAD.IADD R60, R61, 0x1, R60 ;  /* 0x000000013d3c7824 */ /* 0x008fc600078e023c */
[----:B------:R-:W3:Y:S01]  /*2640*/  LDS.U16 R82, [R82] ;  /* 0x0000000052527984 */ /* 0x000ee20000000400 */
[----:B----4-:R-:W-:-:S03]  /*2650*/  IMAD.IADD R62, R63, 0x1, R62 ;  /* 0x000000013f3e7824 */ /* 0x010fc600078e023e */
[----:B------:R-:W4:Y:S01]  /*2660*/  LDS.U16 R84, [R84] ;  /* 0x0000000054547984 */ /* 0x000f220000000400 */
[----:B------:R-:W-:-:S03]  /*2670*/  IMAD.IADD R64, R65, 0x1, R64 ;  /* 0x0000000141407824 */ /* 0x000fc600078e0240 */
[----:B------:R-:W4:Y:S01]  /*2680*/  LDS.U16 R86, [R86] ;  /* 0x0000000056567984 */ /* 0x000f220000000400 */
[----:B------:R-:W-:-:S03]  /*2690*/  IMAD.IADD R66, R67, 0x1, R66 ;  /* 0x0000000143427824 */ /* 0x000fc600078e0242 */
[----:B------:R-:W4:Y:S01]  /*26a0*/  LDS.U16 R88, [R88] ;  /* 0x0000000058587984 */ /* 0x000f220000000400 */
[----:B------:R-:W-:-:S03]  /*26b0*/  IMAD.IADD R68, R69, 0x1, R68 ;  /* 0x0000000145447824 */ /* 0x000fc600078e0244 */
[----:B------:R-:W4:Y:S01]  /*26c0*/  LDS.U16 R90, [R90] ;  /* 0x000000005a5a7984 */ /* 0x000f220000000400 */
[----:B------:R-:W-:Y:S02]  /*26d0*/  IMAD.IADD R70, R71, 0x1, R70 ;  /* 0x0000000147467824 */ /* 0x000fe400078e0246 */
[----:B------:R-:W-:Y:S02]  /*26e0*/  IMAD.IADD R72, R73, 0x1, R72 ;  /* 0x0000000149487824 */ /* 0x000fe400078e0248 */
[----:B------:R-:W-:Y:S02]  /*26f0*/  IMAD.IADD R74, R75, 0x1, R74 ;  /* 0x000000014b4a7824 */ /* 0x000fe400078e024a */
[----:B0-----:R-:W-:Y:S02]  /*2700*/  IMAD.IADD R76, R77, 0x1, R76 ;  /* 0x000000014d4c7824 */ /* 0x001fe400078e024c */
[----:B-1----:R-:W-:Y:S02]  /*2710*/  IMAD.IADD R78, R79, 0x1, R78 ;  /* 0x000000014f4e7824 */ /* 0x002fe400078e024e */
[----:B--2---:R-:W-:-:S02]  /*2720*/  IMAD.IADD R80, R81, 0x1, R80 ;  /* 0x0000000151507824 */ /* 0x004fc400078e0250 */
[----:B---3--:R-:W-:Y:S02]  /*2730*/  IMAD.IADD R82, R83, 0x1, R82 ;  /* 0x0000000153527824 */ /* 0x008fe400078e0252 */
[----:B----4-:R-:W-:Y:S02]  /*2740*/  IMAD.IADD R84, R85, 0x1, R84 ;  /* 0x0000000155547824 */ /* 0x010fe400078e0254 */
[----:B------:R-:W-:Y:S02]  /*2750*/  IMAD.IADD R86, R87, 0x1, R86 ;  /* 0x0000000157567824 */ /* 0x000fe400078e0256 */
[----:B------:R-:W-:Y:S02]  /*2760*/  IMAD.IADD R88, R89, 0x1, R88 ;  /* 0x0000000159587824 */ /* 0x000fe400078e0258 */
[----:B------:R-:W-:Y:S01]  /*2770*/  IMAD.IADD R90, R91, 0x1, R90 ;  /* 0x000000015b5a7824 */ /* 0x000fe200078e025a */
[----:B------:R-:W-:Y:S06]  /*2780*/  BAR.SYNC.DEFER_BLOCKING 0x0 ;  /* 0x0000000000007b1d */ /* 0x000fec0000010000 */
[----:B------:R-:W-:Y:S05]  /*2790*/  BRA.U UP0, `(.L_x_221) ;  /* 0x0000000500987547 */ /* 0x000fea000b800000 */
[----:B------:R-:W-:Y:S01]  /*27a0*/  LEA R4, R5, UR4, 0x2 ;  /* 0x0000000405047c11 */ /* 0x000fe2000f8e10ff */
[----:B------:R-:W-:Y:S01]  /*27b0*/  UIADD3 UR7, UPT, UPT, UR7, 0x6, URZ ;  /* 0x0000000607077890 */ /* 0x000fe2000fffe0ff */
[----:B------:R-:W-:Y:S01]  /*27c0*/  LEA R5, R56, UR4, 0x2 ;  /* 0x0000000438057c11 */ /* 0x000fe2000f8e10ff */
[----:B------:R-:W-:Y:S01]  /*27d0*/  UIADD3 UR5, UPT, UPT, UR5, -0x6, URZ ;  /* 0xfffffffa05057890 */ /* 0x000fe2000fffe0ff */
[----:B------:R-:W-:Y:S01]  /*27e0*/  LEA R6, R58, UR4, 0x2 ;  /* 0x000000043a067c11 */ /* 0x000fe2000f8e10ff */
[----:B------:R1:W-:Y:S01]  /*27f0*/  STS [R4], R29 ;  /* 0x0000001d04007388 */ /* 0x0003e20000000800 */
[----:B------:R-:W-:Y:S02]  /*2800*/  LEA R7, R60, UR4, 0x2 ;  /* 0x000000043c077c11 */ /* 0x000fe4000f8e10ff */
[----:B------:R-:W-:Y:S01]  /*2810*/  LEA R8, R62, UR4, 0x2 ;  /* 0x000000043e087c11 */ /* 0x000fe2000f8e10ff */
[----:B------:R1:W-:Y:S01]  /*2820*/  STS [R5], R30 ;  /* 0x0000001e05007388 */ /* 0x0003e20000000800 */
[----:B------:R-:W-:-:S02]  /*2830*/  LEA R9, R64, UR4, 0x2 ;  /* 0x0000000440097c11 */ /* 0x000fc4000f8e10ff */
[----:B------:R-:W-:Y:S01]  /*2840*/  LEA R10, R66, UR4, 0x2 ;  /* 0x00000004420a7c11 */ /* 0x000fe2000f8e10ff */
[----:B------:R1:W-:Y:S01]  /*2850*/  STS [R6], R31 ;  /* 0x0000001f06007388 */ /* 0x0003e20000000800 */
[----:B------:R-:W-:Y:S02]  /*2860*/  LEA R11, R68, UR4, 0x2 ;  /* 0x00000004440b7c11 */ /* 0x000fe4000f8e10ff */
        /* <DEDUP_REMOVED lines=16> */
[----:B------:R1:W-:Y:S04]  /*2970*/  STS [R52], R37 ;  /* 0x0000002534007388 */ /* 0x0003e80000000800 */
        /* <DEDUP_REMOVED lines=9> */
[----:B------:R1:W-:Y:S01]  /*2a10*/  STS [R64], R49 ;  /* 0x0000003140007388 */ /* 0x0003e20000000800 */
[----:B------:R-:W-:Y:S06]  /*2a20*/  BAR.SYNC.DEFER_BLOCKING 0x0 ;  /* 0x0000000000007b1d */ /* 0x000fec0000010000 */
[----:B------:R1:W2:Y:S04]  /*2a30*/  LDS R29, [R53] ;  /* 0x00000000351d7984 */ /* 0x0002a80000000800 */
[----:B------:R1:W3:Y:S04]  /*2a40*/  LDS R30, [R53+0x4] ;  /* 0x00000400351e7984 */ /* 0x0002e80000000800 */
[----:B------:R1:W4:Y:S04]  /*2a50*/  LDS R31, [R53+0x8] ;  /* 0x00000800351f7984 */ /* 0x0003280000000800 */
[----:B------:R1:W0:Y:S04]  /*2a60*/  LDS R32, [R53+0xc] ;  /* 0x00000c0035207984 */ /* 0x0002280000000800 */
        /* <DEDUP_REMOVED lines=14> */
[----:B------:R1:W0:Y:S01]  /*2b50*/  LDS R49, [R53+0x48] ;  /* 0x0000480035317984 */ /* 0x0002220000000800 */
[----:B------:R-:W-:Y:S06]  /*2b60*/  BAR.SYNC.DEFER_BLOCKING 0x0 ;  /* 0x0000000000007b1d */ /* 0x000fec0000010000 */
[----:B-----5:R1:W-:Y:S04]  /*2b70*/  STS [R4], R2 ;  /* 0x0000000204007388 */ /* 0x0203e80000000800 */
        /* <DEDUP_REMOVED lines=19> */
[----:B------:R1:W0:Y:S04]  /*2cb0*/  LDS R2, [R53] ;  /* 0x0000000035027984 */ /* 0x0002280000000800 */
        /* <DEDUP_REMOVED lines=19> */
[----:B--234-:R-:W-:Y:S05]  /*2df0*/  BRA `(.L_x_222) ;  /* 0xffffffdc00587947 */ /* 0x01cfea000383ffff */
.L_x_221:
[----:B------:R-:W-:Y:S01]  /*2e00*/  LEA R5, R5, UR4, 0x2 ;  /* 0x0000000405057c11 */ /* 0x000fe2000f8e10ff */
[----:B------:R-:W-:Y:S01]  /*2e10*/  IMAD R53, R0, -0x48, R53 ;  /* 0xffffffb800357824 */ /* 0x000fe200078e0235 */
[----:B------:R-:W-:Y:S01]  /*2e20*/  LEA R56, R56, UR4, 0x2 ;  /* 0x0000000438387c11 */ /* 0x000fe2000f8e10ff */
[----:B------:R-:W0:Y:S01]  /*2e30*/  LDCU.64 UR6, c[0x0][0x3a0] ;  /* 0x00007400ff0677ac */ /* 0x000e220008000a00 */
[----:B------:R-:W-:Y:S01]  /*2e40*/  LEA R58, R58, UR4, 0x2 ;  /* 0x000000043a3a7c11 */ /* 0x000fe2000f8e10ff */
[----:B------:R-:W-:Y:S01]  /*2e50*/  STS [R5], R29 ;  /* 0x0000001d05007388 */ /* 0x000fe20000000800 */
[----:B------:R-:W-:Y:S02]  /*2e60*/  LEA R60, R60, UR4, 0x2 ;  /* 0x000000043c3c7c11 */ /* 0x000fe4000f8e10ff */
[----:B------:R-:W-:Y:S01]  /*2e70*/  LEA R62, R62, UR4, 0x2 ;  /* 0x000000043e3e7c11 */ /* 0x000fe2000f8e10ff */
[----:B------:R-:W-:Y:S01]  /*2e80*/  STS [R56], R30 ;  /* 0x0000001e38007388 */ /* 0x000fe20000000800 */
[----:B------:R-:W-:-:S02]  /*2e90*/  LEA R64, R64, UR4, 0x2 ;  /* 0x0000000440407c11 */ /* 0x000fc4000f8e10ff */
[----:B------:R-:W-:Y:S01]  /*2ea0*/  LEA R66, R66, UR4, 0x2 ;  /* 0x0000000442427c11 */ /* 0x000fe2000f8e10ff */
[----:B------:R-:W-:Y:S01]  /*2eb0*/  STS [R58], R31 ;  /* 0x0000001f3a007388 */ /* 0x000fe20000000800 */
[----:B------:R-:W-:Y:S02]  /*2ec0*/  LEA R68, R68, UR4, 0x2 ;  /* 0x0000000444447c11 */ /* 0x000fe4000f8e10ff */
[----:B------:R-:W-:Y:S01]  /*2ed0*/  LEA R70, R70, UR4, 0x2 ;  /* 0x0000000446467c11 */ /* 0x000fe2000f8e10ff */
[----:B------:R-:W-:Y:S01]  /*2ee0*/  STS [R60], R32 ;  /* 0x000000203c007388 */ /* 0x000fe20000000800 */
[----:B------:R-:W-:Y:S02]  /*2ef0*/  LEA R72, R72, UR4, 0x2 ;  /* 0x0000000448487c11 */ /* 0x000fe4000f8e10ff */
[----:B------:R-:W-:Y:S01]  /*2f00*/  LEA R74, R74, UR4, 0x2 ;  /* 0x000000044a4a7c11 */ /* 0x000fe2000f8e10ff */
[----:B------:R-:W-:Y:S01]  /*2f10*/  STS [R62], R33 ;  /* 0x000000213e007388 */ /* 0x000fe20000000800 */
[----:B------:R-:W-:Y:S01]  /*2f20*/  LEA R76, R76, UR4, 0x2 ;  /* 0x000000044c4c7c11 */ /* 0x000fe2000f8e10ff */
[----:B0-----:R-:W-:Y:S01]  /*2f30*/  IMAD.U32 R4, RZ, RZ, UR7 ;  /* 0x00000007ff047e24 */ /* 0x001fe2000f8e00ff */
        /* <DEDUP_REMOVED lines=11> */
[----:B------:R-:W-:-:S03]  /*2ff0*/  ISETP.LT.U32.AND P2, PT, R0, UR6, PT ;  /* 0x0000000600007c0c */ /* 0x000fc6000bf41070 */
[----:B------:R-:W-:Y:S01]  /*3000*/  STS [R72], R38 ;  /* 0x0000002648007388 */ /* 0x000fe20000000800 */
[----:B------:R-:W-:-:S03]  /*3010*/  ISETP.GT.U32.AND.EX P2, PT, R4, RZ, PT, P2 ;  /* 0x000000ff0400720c */ /* 0x000fc60003f44120 */
[----:B------:R-:W-:Y:S04]  /*3020*/  STS [R74], R39 ;  /* 0x000000274a007388 */ /* 0x000fe80000000800 */
[----:B------:R-:W-:Y:S04]  /*3030*/  STS [R76], R40 ;  /* 0x000000284c007388 */ /* 0x000fe80000000800 */
[----:B------:R-:W-:Y:S04]  /*3040*/  STS [R78], R41 ;  /* 0x000000294e007388 */ /* 0x000fe80000000800 */
[----:B------:R-:W-:Y:S04]  /*3050*/  STS [R80], R43 ;  /* 0x0000002b50007388 */ /* 0x000fe80000000800 */
[----:B------:R-:W-:Y:S04]  /*3060*/  STS [R47], R44 ;  /* 0x0000002c2f007388 */ /* 0x000fe80000000800 */
[----:B------:R-:W-:Y:S04]  /*3070*/  STS [R84], R45 ;  /* 0x0000002d54007388 */ /* 0x000fe80000000800 */
[----:B------:R-:W-:Y:S04]  /*3080*/  STS [R51], R46 ;  /* 0x0000002e33007388 */ /* 0x000fe80000000800 */
[----:B------:R-:W-:Y:S04]  /*3090*/  STS [R88], R48 ;  /* 0x0000003058007388 */ /* 0x000fe80000000800 */
[----:B------:R-:W-:Y:S01]  /*30a0*/  STS [R90], R49 ;  /* 0x000000315a007388 */ /* 0x000fe20000000800 */
[----:B------:R-:W-:Y:S06]  /*30b0*/  BAR.SYNC.DEFER_BLOCKING 0x0 ;  /* 0x0000000000007b1d */ /* 0x000fec0000010000 */
[----:B------:R-:W0:Y:S04]  /*30c0*/  LDS R6, [R53] ;  /* 0x0000000035067984 */ /* 0x000e280000000800 */
[----:B------:R-:W1:Y:S04]  /*30d0*/  LDS R7, [R53+0x400] ;  /* 0x0004000035077984 */ /* 0x000e680000000800 */
[----:B------:R-:W2:Y:S04]  /*30e0*/  LDS R8, [R53+0x800] ;  /* 0x0008000035087984 */ /* 0x000ea80000000800 */
[----:B------:R-:W-:Y:S04]  /*30f0*/  LDS R9, [R53+0xc00] ;  /* 0x000c000035097984 */ /* 0x000fe80000000800 */
[----:B------:R-:W-:Y:S04]  /*3100*/  LDS R10, [R53+0x1000] ;  /* 0x00100000350a7984 */ /* 0x000fe80000000800 */
[----:B------:R-:W-:Y:S04]  /*3110*/  LDS R11, [R53+0x1400] ;  /* 0x00140000350b7984 */ /* 0x000fe80000000800 */
[----:B------:R-:W3:Y:S04]  /*3120*/  LDS R29, [R53+0x1800] ;  /* 0x00180000351d7984 */ /* 0x000ee80000000800 */
[----:B------:R-:W-:Y:S04]  /*3130*/  LDS R30, [R53+0x1c00] ;  /* 0x001c0000351e7984 */ /* 0x000fe80000000800 */
        /* <DEDUP_REMOVED lines=10> */
[----:B------:R-:W-:Y:S01]  /*31e0*/  LDS R41, [R53+0x4800] ;  /* 0x0048000035297984 */ /* 0x000fe20000000800 */
[----:B------:R-:W-:Y:S06]  /*31f0*/  BAR.SYNC.DEFER_BLOCKING 0x0 ;  /* 0x0000000000007b1d */ /* 0x000fec0000010000 */
[----:B-----5:R4:W-:Y:S04]  /*3200*/  STS [R5], R2 ;  /* 0x0000000205007388 */ /* 0x0209e80000000800 */
[----:B------:R0:W-:Y:S04]  /*3210*/  STS [R56], R3 ;  /* 0x0000000338007388 */ /* 0x0001e80000000800 */
[----:B------:R1:W-:Y:S01]  /*3220*/  STS [R58], R12 ;  /* 0x0000000c3a007388 */ /* 0x0003e20000000800 */
[----:B----4-:R-:W4:Y:S03]  /*3230*/  LDC.64 R4, c[0x0][0x398] ;  /* 0x0000e600ff047b82 */ /* 0x010f260000000a00 */
[----:B------:R-:W-:Y:S04]  /*3240*/  STS [R60], R13 ;  /* 0x0000000d3c007388 */ /* 0x000fe80000000800 */
[----:B------:R2:W-:Y:S01]  /*3250*/  STS [R62], R14 ;  /* 0x0000000e3e007388 */ /* 0x0005e20000000800 */
[----:B0-----:R-:W0:Y:S01]  /*3260*/  LDC.64 R2, c[0x0][0x388] ;  /* 0x0000e200ff027b82 */ /* 0x001e220000000a00 */
[----:B-1----:R-:W-:-:S02]  /*3270*/  VIADD R12, R0, 0x100 ;  /* 0x00000100000c7836 */ /* 0x002fc40000000000 */
[----:B------:R-:W-:Y:S04]  /*3280*/  STS [R64], R15 ;  /* 0x0000000f40007388 */ /* 0x000fe80000000800 */
[----:B------:R1:W-:Y:S01]  /*3290*/  STS [R66], R16 ;  /* 0x0000001042007388 */ /* 0x0003e20000000800 */
[----:B------:R-:W-:Y:S01]  /*32a0*/  ISETP.LT.U32.AND P4, PT, R12, UR6, PT ;  /* 0x000000060c007c0c */ /* 0x000fe2000bf81070 */
[C---:B--2---:R-:W-:Y:S01]  /*32b0*/  VIADD R14, R0.reuse, 0x200 ;  /* 0x00000200000e7836 */ /* 0x044fe20000000000 */
[----:B------:R-:W-:Y:S01]  /*32c0*/  LOP3.LUT R12, R0, 0x400, RZ, 0xfc, !PT ;  /* 0x00000400000c7812 */ /* 0x000fe200078efcff */
[----:B------:R-:W-:Y:S03]  /*32d0*/  STS [R68], R17 ;  /* 0x0000001144007388 */ /* 0x000fe60000000800 */
[----:B------:R-:W-:Y:S01]  /*32e0*/  ISETP.LT.U32.AND P3, PT, R14, UR6, PT ;  /* 0x000000060e007c0c */ /* 0x000fe2000bf61070 */
[----:B------:R-:W-:Y:S01]  /*32f0*/  STS [R70], R18 ;  /* 0x0000001246007388 */ /* 0x000fe20000000800 */
[----:B------:R-:W-:Y:S01]  /*3300*/  VIADD R14, R0, 0x500 ;  /* 0x00000500000e7836 */ /* 0x000fe20000000000 */
[----:B------:R-:W-:Y:S01]  /*3310*/  ISETP.LT.U32.AND P0, PT, R12, UR6, PT ;  /* 0x000000060c007c0c */ /* 0x000fe2000bf01070 */
[C---:B-1----:R-:W-:Y:S01]  /*3320*/  VIADD R16, R0.reuse, 0x300 ;  /* 0x0000030000107836 */ /* 0x042fe20000000000 */
[----:B------:R-:W-:Y:S01]  /*3330*/  STS [R72], R19 ;  /* 0x0000001348007388 */ /* 0x000fe20000000800 */
[----:B------:R-:W-:Y:S01]  /*3340*/  VIADD R12, R0, 0x600 ;  /* 0x00000600000c7836 */ /* 0x000fe20000000000 */
[----:B------:R-:W-:Y:S01]  /*3350*/  ISETP.LT.U32.AND P1, PT, R14, UR6, PT ;  /* 0x000000060e007c0c */ /* 0x000fe2000bf21070 */
[----:B------:R-:W-:Y:S01]  /*3360*/  IMAD.U32 R14, RZ, RZ, UR7 ;  /* 0x00000007ff0e7e24 */ /* 0x000fe2000f8e00ff */
[----:B------:R-:W-:Y:S01]  /*3370*/  STS [R74], R20 ;  /* 0x000000144a007388 */ /* 0x000fe20000000800 */
[----:B------:R-:W-:Y:S01]  /*3380*/  ISETP.LT.U32.AND P5, PT, R16, UR6, PT ;  /* 0x0000000610007c0c */ /* 0x000fe2000bfa1070 */
[----:B------:R-:W-:Y:S01]  /*3390*/  IMAD.U32 R16, RZ, RZ, UR7 ;  /* 0x00000007ff107e24 */ /* 0x000fe2000f8e00ff */
[----:B------:R-:W-:Y:S01]  /*33a0*/  ISETP.LT.U32.AND P6, PT, R12, UR6, PT ;  /* 0x000000060c007c0c */ /* 0x000fe2000bfc1070 */
[----:B------:R-:W-:Y:S01]  /*33b0*/  STS [R76], R21 ;  /* 0x000000154c007388 */ /* 0x000fe20000000800 */
[----:B0-----:R-:W-:Y:S01]  /*33c0*/  IMAD.WIDE.U32 R2, R0, 0x4, R2 ;  /* 0x0000000400027825 */ /* 0x001fe200078e0002 */
[----:B------:R-:W-:-:S02]  /*33d0*/  ISETP.GT.U32.AND.EX P3, PT, R14, RZ, PT, P3 ;  /* 0x000000ff0e00720c */ /* 0x000fc40003f64130 */
[----:B------:R-:W-:Y:S01]  /*33e0*/  STS [R78], R22 ;  /* 0x000000164e007388 */ /* 0x000fe20000000800 */
[----:B------:R-:W-:Y:S01]  /*33f0*/  ISETP.GT.U32.AND.EX P4, PT, R16, RZ, PT, P4 ;  /* 0x000000ff1000720c */ /* 0x000fe20003f84140 */
[----:B----4-:R-:W-:Y:S02]  /*3400*/  IMAD.WIDE.U32 R4, R0, 0x4, R4 ;  /* 0x0000000400047825 */ /* 0x010fe400078e0004 */
[----:B------:R0:W-:Y:S02]  /*3410*/  STS [R80], R23 ;  /* 0x0000001750007388 */ /* 0x0001e40000000800 */
[----:B------:R-:W-:Y:S02]  /*3420*/  IMAD.U32 R12, RZ, RZ, UR7 ;  /* 0x00000007ff0c7e24 */ /* 0x000fe4000f8e00ff */
[----:B------:R-:W-:Y:S03]  /*3430*/  STS [R47], R24 ;  /* 0x000000182f007388 */ /* 0x000fe60000000800 */
[----:B------:R-:W-:Y:S01]  /*3440*/  ISETP.GT.U32.AND.EX P5, PT, R12, RZ, PT, P5 ;  /* 0x000000ff0c00720c */ /* 0x000fe20003fa4150 */
[----:B------:R1:W-:Y:S01]  /*3450*/  STS [R84], R25 ;  /* 0x0000001954007388 */ /* 0x0003e20000000800 */
[----:B0-----:R-:W-:Y:S01]  /*3460*/  @P2 LOP3.LUT R23, R6, 0x80000000, RZ, 0x3c, !PT ;  /* 0x8000000006172812 */ /* 0x001fe200078e3cff */
[----:B------:R-:W-:-:S02]  /*3470*/  VIADD R6, R0, 0x700 ;  /* 0x0000070000067836 */ /* 0x000fc40000000000 */
[----:B------:R-:W-:Y:S04]  /*3480*/  STS [R51], R26 ;  /* 0x0000001a33007388 */ /* 0x000fe80000000800 */
[----:B------:R0:W-:Y:S01]  /*3490*/  STS [R88], R27 ;  /* 0x0000001b58007388 */ /* 0x0001e20000000800 */
[----:B-1----:R-:W-:-:S03]  /*34a0*/  @P4 LOP3.LUT R25, R7, 0x80000000, RZ, 0x3c, !PT ;  /* 0x8000000007194812 */ /* 0x002fc600078e3cff */
[----:B------:R-:W-:Y:S01]  /*34b0*/  STS [R90], R28 ;  /* 0x0000001c5a007388 */ /* 0x000fe20000000800 */
[----:B------:R-:W-:Y:S01]  /*34c0*/  BAR.SYNC.DEFER_BLOCKING 0x0 ;  /* 0x0000000000007b1d */ /* 0x000fe20000010000 */
[----:B0-----:R-:W-:Y:S01]  /*34d0*/  @P3 LOP3.LUT R27, R8, 0x80000000, RZ, 0x3c, !PT ;  /* 0x80000000081b3812 */ /* 0x001fe200078e3cff */
[----:B------:R-:W-:-:S05]  /*34e0*/  IMAD.U32 R8, RZ, RZ, UR7 ;  /* 0x00000007ff087e24 */ /* 0x000fca000f8e00ff */
[C---:B------:R-:W-:Y:S02]  /*34f0*/  ISETP.GT.U32.AND.EX P1, PT, R8.reuse, RZ, PT, P1 ;  /* 0x000000ff0800720c */ /* 0x040fe40003f24110 */
[----:B------:R-:W-:-:S13]  /*3500*/  ISETP.GT.U32.AND.EX P6, PT, R8, RZ, PT, P6 ;  /* 0x000000ff0800720c */ /* 0x000fda0003fc4160 */
[----:B---3--:R-:W-:Y:S01]  /*3510*/  @P6 LOP3.LUT R29, R29, 0x80000000, RZ, 0x3c, !PT ;  /* 0x800000001d1d6812 */ /* 0x008fe200078e3cff */
[----:B------:R-:W0:Y:S04]  /*3520*/  @P2 LDS R43, [R53] ;  /* 0x00000000352b2984 */ /* 0x000e280000000800 */
[----:B------:R-:W1:Y:S04]  /*3530*/  LDS R13, [R53+0x400] ;  /* 0x00040000350d7984 */ /* 0x000e680000000800 */
[----:B------:R-:W2:Y:S04]  /*3540*/  LDS R15, [R53+0x800] ;  /* 0x00080000350f7984 */ /* 0x000ea80000000800 */
[----:B------:R-:W3:Y:S04]  /*3550*/  LDS R17, [R53+0xc00] ;  /* 0x000c000035117984 */ /* 0x000ee80000000800 */
[----:B------:R-:W4:Y:S04]  /*3560*/  LDS R19, [R53+0x1000] ;  /* 0x0010000035137984 */ /* 0x000f280000000800 */
[----:B------:R-:W-:Y:S04]  /*3570*/  @P2 STG.E desc[UR8][R2.64], R23 ;  /* 0x0000001702002986 */ /* 0x000fe8000c101908 */
[----:B------:R-:W4:Y:S04]  /*3580*/  LDS R21, [R53+0x1400] ;  /* 0x0014000035157984 */ /* 0x000f280000000800 */
[----:B------:R-:W4:Y:S04]  /*3590*/  LDS R7, [R53+0x1800] ;  /* 0x0018000035077984 */ /* 0x000f280000000800 */
[----:B------:R-:W4:Y:S04]  /*35a0*/  LDS R23, [R53+0x1c00] ;  /* 0x001c000035177984 */ /* 0x000f280000000800 */
[----:B0-----:R0:W-:Y:S01]  /*35b0*/  @P2 STG.E desc[UR8][R4.64], R43 ;  /* 0x0000002b04002986 */ /* 0x0011e2000c101908 */
[----:B------:R-:W-:Y:S01]  /*35c0*/  ISETP.LT.U32.AND P2, PT, R6, UR6, PT ;  /* 0x0000000606007c0c */ /* 0x000fe2000bf41070 */
[----:B------:R-:W-:-:S02]  /*35d0*/  IMAD.U32 R6, RZ, RZ, UR7 ;  /* 0x00000007ff067e24 */ /* 0x000fc4000f8e00ff */
[----:B------:R2:W-:Y:S01]  /*35e0*/  @P4 STG.E desc[UR8][R2.64+0x400], R25 ;  /* 0x0004001902004986 */ /* 0x0005e2000c101908 */
[----:B------:R-:W-:Y:S02]  /*35f0*/  ISETP.GT.U32.AND.EX P2, PT, R8, RZ, PT, P2 ;  /* 0x000000ff0800720c */ /* 0x000fe40003f44120 */
[----:B------:R-:W-:Y:S01]  /*3600*/  ISETP.GT.U32.AND.EX P0, PT, R6, RZ, PT, P0 ;  /* 0x000000ff0600720c */ /* 0x000fe20003f04100 */
[----:B-1----:R-:W-:Y:S01]  /*3610*/  @P4 STG.E desc[UR8][R4.64+0x400], R13 ;  /* 0x0004000d04004986 */ /* 0x002fe2000c101908 */
[----:B------:R-:W-:Y:S02]  /*3620*/  LOP3.LUT R6, R0, 0x800, RZ, 0xfc, !PT ;  /* 0x0000080000067812 */ /* 0x000fe400078efcff */
[----:B0-----:R-:W-:Y:S01]  /*3630*/  @P5 LOP3.LUT R43, R9, 0x80000000, RZ, 0x3c, !PT ;  /* 0x80000000092b5812 */ /* 0x001fe200078e3cff */
[----:B------:R-:W-:Y:S01]  /*3640*/  @P3 STG.E desc[UR8][R2.64+0x800], R27 ;  /* 0x0008001b02003986 */ /* 0x000fe2000c101908 */
[----:B------:R-:W-:Y:S01]  /*3650*/  ISETP.LT.U32.AND P4, PT, R6, UR6, PT ;  /* 0x0000000606007c0c */ /* 0x000fe2000bf81070 */
[----:B------:R-:W-:-:S02]  /*3660*/  VIADD R6, R0, 0x900 ;  /* 0x0000090000067836 */ /* 0x000fc40000000000 */
[----:B------:R-:W0:Y:S04]  /*3670*/  LDS R9, [R53+0x2000] ;  /* 0x0020000035097984 */ /* 0x000e280000000800 */
[----:B--2---:R-:W-:Y:S01]  /*3680*/  @P0 LOP3.LUT R25, R10, 0x80000000, RZ, 0x3c, !PT ;  /* 0x800000000a190812 */ /* 0x004fe200078e3cff */
[----:B------:R-:W-:Y:S01]  /*3690*/  @P3 STG.E desc[UR8][R4.64+0x800], R15 ;  /* 0x0008000f04003986 */ /* 0x000fe2000c101908 */
[----:B------:R-:W-:Y:S01]  /*36a0*/  ISETP.LT.U32.AND P3, PT, R6, UR6, PT ;  /* 0x0000000606007c0c */ /* 0x000fe2000bf61070 */
[----:B------:R-:W-:Y:S02]  /*36b0*/  VIADD R6, R0, 0xa00 ;  /* 0x00000a0000067836 */ /* 0x000fe40000000000 */
[----:B------:R-:W-:Y:S01]  /*36c0*/  @P5 STG.E desc[UR8][R2.64+0xc00], R43 ;  /* 0x000c002b02005986 */ /* 0x000fe2000c101908 */
[----:B------:R-:W-:Y:S01]  /*36d0*/  ISETP.GT.U32.AND.EX P3, PT, R8, RZ, PT, P3 ;  /* 0x000000ff0800720c */ /* 0x000fe20003f64130 */
[----:B------:R-:W-:-:S02]  /*36e0*/  IMAD.U32 R10, RZ, RZ, UR7 ;  /* 0x00000007ff0a7e24 */ /* 0x000fc4000f8e00ff */
[----:B---3--:R1:W-:Y:S01]  /*36f0*/  @P5 STG.E desc[UR8][R4.64+0xc00], R17 ;  /* 0x000c001104005986 */ /* 0x0083e2000c101908 */
[----:B------:R-:W-:Y:S01]  /*3700*/  ISETP.LT.U32.AND P5, PT, R6, UR6, PT ;  /* 0x0000000606007c0c */ /* 0x000fe2000bfa1070 */
[----:B------:R-:W-:Y:S02]  /*3710*/  VIADD R6, R0, 0xb00 ;  /* 0x00000b0000067836 */ /* 0x000fe40000000000 */
[----:B------:R-:W2:Y:S01]  /*3720*/  LDS R13, [R53+0x2400] ;  /* 0x00240000350d7984 */ /* 0x000ea20000000800 */
[----:B------:R-:W-:-:S03]  /*3730*/  ISETP.GT.U32.AND.EX P5, PT, R8, RZ, PT, P5 ;  /* 0x000000ff0800720c */ /* 0x000fc60003fa4150 */
[----:B------:R-:W-:Y:S04]  /*3740*/  @P0 STG.E desc[UR8][R2.64+0x1000], R25 ;  /* 0x0010001902000986 */ /* 0x000fe8000c101908 */
[----:B----4-:R3:W-:Y:S01]  /*3750*/  @P0 STG.E desc[UR8][R4.64+0x1000], R19 ;  /* 0x0010001304000986 */ /* 0x0107e2000c101908 */
[----:B-1----:R-:W-:Y:S02]  /*3760*/  @P1 LOP3.LUT R17, R11, 0x80000000, RZ, 0x3c, !PT ;  /* 0x800000000b111812 */ /* 0x002fe400078e3cff */
[----:B------:R-:W-:Y:S01]  /*3770*/  ISETP.LT.U32.AND P0, PT, R6, UR6, PT ;  /* 0x0000000606007c0c */ /* 0x000fe2000bf01070 */
[----:B------:R-:W1:Y:S01]  /*3780*/  LDS R11, [R53+0x2800] ;  /* 0x00280000350b7984 */ /* 0x000e620000000800 */
[----:B------:R-:W-:Y:S01]  /*3790*/  IMAD.U32 R6, RZ, RZ, UR7 ;  /* 0x00000007ff067e24 */ /* 0x000fe2000f8e00ff */
[----:B------:R-:W-:-:S02]  /*37a0*/  @P5 LOP3.LUT R33, R33, 0x80000000, RZ, 0x3c, !PT ;  /* 0x8000000021215812 */ /* 0x000fc400078e3cff */
[----:B------:R-:W4:Y:S01]  /*37b0*/  LDS R15, [R53+0x2c00] ;  /* 0x002c0000350f7984 */ /* 0x000f220000000800 */
[----:B------:R-:W-:Y:S02]  /*37c0*/  ISETP.GT.U32.AND.EX P0, PT, R8, RZ, PT, P0 ;  /* 0x000000ff0800720c */ /* 0x000fe40003f04100 */
[----:B------:R-:W-:Y:S01]  /*37d0*/  ISETP.GT.U32.AND.EX P4, PT, R6, RZ, PT, P4 ;  /* 0x000000ff0600720c */ /* 0x000fe20003f84140 */
[----:B------:R-:W-:Y:S01]  /*37e0*/  @P1 STG.E desc[UR8][R2.64+0x1400], R17 ;  /* 0x0014001102001986 */ /* 0x000fe2000c101908 */
[----:B------:R-:W-:Y:S02]  /*37f0*/  LOP3.LUT R6, R0, 0xc00, RZ, 0xfc, !PT ;  /* 0x00000c0000067812 */ /* 0x000fe400078efcff */
[----:B---3--:R-:W-:Y:S01]  /*3800*/  @P2 LOP3.LUT R19, R30, 0x80000000, RZ, 0x3c, !PT ;  /* 0x800000001e132812 */ /* 0x008fe200078e3cff */
[----:B------:R-:W-:Y:S01]  /*3810*/  @P1 STG.E desc[UR8][R4.64+0x1400], R21 ;  /* 0x0014001504001986 */ /* 0x000fe2000c101908 */
[----:B------:R-:W-:Y:S01]  /*3820*/  ISETP.LT.U32.AND P1, PT, R6, UR6, PT ;  /* 0x0000000606007c0c */ /* 0x000fe2000bf21070 */
[----:B------:R-:W-:Y:S01]  /*3830*/  VIADD R6, R0, 0xd00 ;  /* 0x00000d0000067836 */ /* 0x000fe20000000000 */
[----:B------:R-:W-:Y:S01]  /*3840*/  @P3 LOP3.LUT R25, R32, 0x80000000, RZ, 0x3c, !PT ;  /* 0x8000000020193812 */ /* 0x000fe200078e3cff */
[----:B------:R-:W-:Y:S01]  /*3850*/  @P6 STG.E desc[UR8][R2.64+0x1800], R29 ;  /* 0x0018001d02006986 */ /* 0x000fe2000c101908 */
[----:B------:R-:W-:-:S03]  /*3860*/  ISETP.GT.U32.AND.EX P1, PT, R8, RZ, PT, P1 ;  /* 0x000000ff0800720c */ /* 0x000fc60003f24110 */
[----:B------:R-:W-:Y:S01]  /*3870*/  @P6 STG.E desc[UR8][R4.64+0x1800], R7 ;  /* 0x0018000704006986 */ /* 0x000fe2000c101908 */
[----:B------:R-:W-:Y:S01]  /*3880*/  ISETP.LT.U32.AND P6, PT, R6, UR6, PT ;  /* 0x0000000606007c0c */ /* 0x000fe2000bfc1070 */
[----:B------:R-:W-:Y:S01]  /*3890*/  VIADD R6, R0, 0xe00 ;  /* 0x00000e0000067836 */ /* 0x000fe20000000000 */
[----:B------:R-:W-:Y:S01]  /*38a0*/  @P4 LOP3.LUT R31, R31, 0x80000000, RZ, 0x3c, !PT ;  /* 0x800000001f1f4812 */ /* 0x000fe200078e3cff */
[----:B------:R-:W3:Y:S01]  /*38b0*/  LDS R7, [R53+0x3000] ;  /* 0x0030000035077984 */ /* 0x000ee20000000800 */
[----:B------:R-:W-:-:S03]  /*38c0*/  ISETP.GT.U32.AND.EX P6, PT, R10, RZ, PT, P6 ;  /* 0x000000ff0a00720c */ /* 0x000fc60003fc4160 */
[----:B------:R-:W-:Y:S02]  /*38d0*/  @P2 STG.E desc[UR8][R2.64+0x1c00], R19 ;  /* 0x001c001302002986 */ /* 0x000fe4000c101908 */
[----:B------:R-:W-:Y:S02]  /*38e0*/  @P1 LOP3.LUT R35, R35, 0x80000000, RZ, 0x3c, !PT ;  /* 0x8000000023231812 */ /* 0x000fe400078e3cff */
[----:B------:R-:W3:Y:S04]  /*38f0*/  LDS R17, [R53+0x3400] ;  /* 0x0034000035117984 */ /* 0x000ee80000000800 */
[----:B------:R-:W-:Y:S01]  /*3900*/  @P2 STG.E desc[UR8][R4.64+0x1c00], R23 ;  /* 0x001c001704002986 */ /* 0x000fe2000c101908 */
[----:B------:R-:W-:Y:S01]  /*3910*/  ISETP.LT.U32.AND P2, PT, R6, UR6, PT ;  /* 0x0000000606007c0c */ /* 0x000fe2000bf41070 */
[----:B------:R-:W-:-:S02]  /*3920*/  VIADD R6, R0, 0xf00 ;  /* 0x00000f0000067836 */ /* 0x000fc40000000000 */
[----:B------:R-:W-:Y:S01]  /*3930*/  @P4 STG.E desc[UR8][R2.64+0x2000], R31 ;  /* 0x0020001f02004986 */ /* 0x000fe2000c101908 */
[----:B------:R-:W-:-:S03]  /*3940*/  ISETP.GT.U32.AND.EX P2, PT, R12, RZ, PT, P2 ;  /* 0x000000ff0c00720c */ /* 0x000fc60003f44120 */
[----:B------:R-:W3:Y:S04]  /*3950*/  LDS R19, [R53+0x3800] ;  /* 0x0038000035137984 */ /* 0x000ee80000000800 */
[----:B0-----:R-:W-:Y:S01]  /*3960*/  @P4 STG.E desc[UR8][R4.64+0x2000], R9 ;  /* 0x0020000904004986 */ /* 0x001fe2000c101908 */
[----:B------:R-:W-:Y:S02]  /*3970*/  ISETP.LT.U32.AND P4, PT, R6, UR6, PT ;  /* 0x0000000606007c0c */ /* 0x000fe4000bf81070 */
[----:B------:R-:W-:Y:S01]  /*3980*/  LOP3.LUT R6, R0, 0x1000, RZ, 0xfc, !PT ;  /* 0x0000100000067812 */ /* 0x000fe200078efcff */
[----:B------:R-:W0:Y:S02]  /*3990*/  LDS R9, [R53+0x3c00] ;  /* 0x003c000035097984 */ /* 0x000e240000000800 */
[----:B------:R-:W-:-:S02]  /*39a0*/  @P2 LOP3.LUT R37, R37, 0x80000000, RZ, 0x3c, !PT ;  /* 0x8000000025252812 */ /* 0x000fc400078e3cff */
[----:B------:R-:W0:Y:S04]  /*39b0*/  LDS R21, [R53+0x4000] ;  /* 0x0040000035157984 */ /* 0x000e280000000800 */
[----:B------:R-:W0:Y:S04]  /*39c0*/  LDS R23, [R53+0x4400] ;  /* 0x0044000035177984 */ /* 0x000e280000000800 */
[----:B------:R-:W-:Y:S04]  /*39d0*/  @P3 STG.E desc[UR8][R2.64+0x2400], R25 ;  /* 0x0024001902003986 */ /* 0x000fe8000c101908 */
[----:B--2---:R2:W-:Y:S01]  /*39e0*/  @P3 STG.E desc[UR8][R4.64+0x2400], R13 ;  /* 0x0024000d04003986 */ /* 0x0045e2000c101908 */
[----:B------:R-:W-:Y:S01]  /*39f0*/  ISETP.LT.U32.AND P3, PT, R6, UR6, PT ;  /* 0x0000000606007c0c */ /* 0x000fe2000bf61070 */
[----:B------:R-:W-:-:S02]  /*3a00*/  VIADD R6, R0, 0x1100 ;  /* 0x0000110000067836 */ /* 0x000fc40000000000 */
[----:B------:R-:W-:Y:S01]  /*3a10*/  @P5 STG.E desc[UR8][R2.64+0x2800], R33 ;  /* 0x0028002102005986 */ /* 0x000fe2000c101908 */
[----:B------:R-:W-:Y:S01]  /*3a20*/  VIADD R0, R0, 0x1200 ;  /* 0x0000120000007836 */ /* 0x000fe20000000000 */
[----:B------:R-:W-:Y:S02]  /*3a30*/  ISETP.GT.U32.AND.EX P3, PT, R8, RZ, PT, P3 ;  /* 0x000000ff0800720c */ /* 0x000fe40003f64130 */
[----:B-1----:R1:W-:Y:S01]  /*3a40*/  @P5 STG.E desc[UR8][R4.64+0x2800], R11 ;  /* 0x0028000b04005986 */ /* 0x0023e2000c101908 */
[----:B------:R-:W-:Y:S01]  /*3a50*/  ISETP.LT.U32.AND P5, PT, R6, UR6, PT ;  /* 0x0000000606007c0c */ /* 0x000fe2000bfa1070 */
[----:B------:R-:W-:Y:S01]  /*3a60*/  IMAD.U32 R6, RZ, RZ, UR7 ;  /* 0x00000007ff067e24 */ /* 0x000fe2000f8e00ff */
[----:B--2---:R-:W-:-:S04]  /*3a70*/  @P0 LOP3.LUT R13, R34, 0x80000000, RZ, 0x3c, !PT ;  /* 0x80000000220d0812 */ /* 0x004fc800078e3cff */
[----:B------:R-:W-:Y:S01]  /*3a80*/  ISETP.GT.U32.AND.EX P4, PT, R6, RZ, PT, P4 ;  /* 0x000000ff0600720c */ /* 0x000fe20003f84140 */
[----:B------:R2:W-:Y:S03]  /*3a90*/  @P0 STG.E desc[UR8][R2.64+0x2c00], R13 ;  /* 0x002c000d02000986 */ /* 0x0005e6000c101908 */
[----:B------:R-:W-:Y:S01]  /*3aa0*/  @P3 LOP3.LUT R39, R39, 0x80000000, RZ, 0x3c, !PT ;  /* 0x8000000027273812 */ /* 0x000fe200078e3cff */
[----:B----4-:R4:W-:Y:S01]  /*3ab0*/  @P0 STG.E desc[UR8][R4.64+0x2c00], R15 ;  /* 0x002c000f04000986 */ /* 0x0109e2000c101908 */
[----:B------:R-:W-:Y:S01]  /*3ac0*/  ISETP.LT.U32.AND P0, PT, R0, UR6, PT ;  /* 0x0000000600007c0c */ /* 0x000fe2000bf01070 */
[----:B------:R-:W-:Y:S01]  /*3ad0*/  IMAD.U32 R0, RZ, RZ, UR7 ;  /* 0x00000007ff007e24 */ /* 0x000fe2000f8e00ff */
[----:B-1----:R-:W-:Y:S01]  /*3ae0*/  @P6 LOP3.LUT R11, R36, 0x80000000, RZ, 0x3c, !PT ;  /* 0x80000000240b6812 */ /* 0x002fe200078e3cff */
[----:B------:R1:W-:Y:S01]  /*3af0*/  @P1 STG.E desc[UR8][R2.64+0x3000], R35 ;  /* 0x0030002302001986 */ /* 0x0003e2000c101908 */
[----:B------:R-:W-:-:S02]  /*3b00*/  ISETP.GT.U32.AND.EX P0, PT, R6, RZ, PT, P0 ;  /* 0x000000ff0600720c */ /* 0x000fc40003f04100 */
[----:B------:R-:W-:Y:S01]  /*3b10*/  ISETP.GT.U32.AND.EX P5, PT, R0, RZ, PT, P5 ;  /* 0x000000ff0000720c */ /* 0x000fe20003fa4150 */
[----:B---3--:R1:W-:Y:S01]  /*3b20*/  @P1 STG.E desc[UR8][R4.64+0x3000], R7 ;  /* 0x0030000704001986 */ /* 0x0083e2000c101908 */
[----:B--2---:R-:W-:-:S03]  /*3b30*/  @P4 LOP3.LUT R13, R38, 0x80000000, RZ, 0x3c, !PT ;  /* 0x80000000260d4812 */ /* 0x004fc600078e3cff */
[----:B------:R1:W-:Y:S04]  /*3b40*/  @P6 STG.E desc[UR8][R2.64+0x3400], R11 ;  /* 0x0034000b02006986 */ /* 0x0003e8000c101908 */
[----:B------:R1:W-:Y:S04]  /*3b50*/  @P6 STG.E desc[UR8][R4.64+0x3400], R17 ;  /* 0x0034001104006986 */ /* 0x0003e8000c101908 */
[----:B------:R1:W-:Y:S01]  /*3b60*/  @P2 STG.E desc[UR8][R2.64+0x3800], R37 ;  /* 0x0038002502002986 */ /* 0x0003e2000c101908 */
[----:B----4-:R-:W-:-:S03]  /*3b70*/  @P5 LOP3.LUT R15, R40, 0x80000000, RZ, 0x3c, !PT ;  /* 0x80000000280f5812 */ /* 0x010fc600078e3cff */
[----:B------:R1:W-:Y:S04]  /*3b80*/  @P2 STG.E desc[UR8][R4.64+0x3800], R19 ;  /* 0x0038001304002986 */ /* 0x0003e8000c101908 */
[----:B------:R1:W-:Y:S04]  /*3b90*/  @P4 STG.E desc[UR8][R2.64+0x3c00], R13 ;  /* 0x003c000d02004986 */ /* 0x0003e8000c101908 */
[----:B0-----:R1:W-:Y:S04]  /*3ba0*/  @P4 STG.E desc[UR8][R4.64+0x3c00], R9 ;  /* 0x003c000904004986 */ /* 0x0013e8000c101908 */
[----:B------:R1:W-:Y:S04]  /*3bb0*/  @P3 STG.E desc[UR8][R2.64+0x4000], R39 ;  /* 0x0040002702003986 */ /* 0x0003e8000c101908 */
[----:B------:R1:W-:Y:S04]  /*3bc0*/  @P3 STG.E desc[UR8][R4.64+0x4000], R21 ;  /* 0x0040001504003986 */ /* 0x0003e8000c101908 */
[----:B------:R1:W-:Y:S04]  /*3bd0*/  @P5 STG.E desc[UR8][R2.64+0x4400], R15 ;  /* 0x0044000f02005986 */ /* 0x0003e8000c101908 */
[----:B------:R1:W-:Y:S01]  /*3be0*/  @P5 STG.E desc[UR8][R4.64+0x4400], R23 ;  /* 0x0044001704005986 */ /* 0x0003e2000c101908 */
[----:B------:R-:W-:Y:S05]  /*3bf0*/  @!P0 EXIT ;  /* 0x000000000000894d */ /* 0x000fea0003800000 */
[----:B------:R-:W0:Y:S01]  /*3c00*/  LDS R53, [R53+0x4800] ;  /* 0x0048000035357984 */ /* 0x000e220000000800 */
[----:B------:R-:W-:-:S05]  /*3c10*/  LOP3.LUT R41, R41, 0x80000000, RZ, 0x3c, !PT ;  /* 0x8000000029297812 */ /* 0x000fca00078e3cff */
[----:B------:R-:W-:Y:S04]  /*3c20*/  STG.E desc[UR8][R2.64+0x4800], R41 ;  /* 0x0048002902007986 */ /* 0x000fe8000c101908 */
[----:B0-----:R-:W-:Y:S01]  /*3c30*/  STG.E desc[UR8][R4.64+0x4800], R53 ;  /* 0x0048003504007986 */ /* 0x001fe2000c101908 */
[----:B------:R-:W-:Y:S05]  /*3c40*/  EXIT ;  /* 0x000000000000794d */ /* 0x000fea0003800000 */
.L_x_223:
        /* <DEDUP_REMOVED lines=11> */
.L_x_236:


//--------------------- .text._ZN3cub18CUB_300001_SM_10006detail11EmptyKernelIvEEvv --------------------------
	.section	.text._ZN3cub18CUB_300001_SM_10006detail11EmptyKernelIvEEvv,"ax",@progbits
	.align	128
        .global         _ZN3cub18CUB_300001_SM_10006detail11EmptyKernelIvEEvv
        .type           _ZN3cub18CUB_300001_SM_10006detail11EmptyKernelIvEEvv,@function
        .size           _ZN3cub18CUB_300001_SM_10006detail11EmptyKernelIvEEvv,(.L_x_237 - _ZN3cub18CUB_300001_SM_10006detail11EmptyKernelIvEEvv)
        .other          _ZN3cub18CUB_300001_SM_10006detail11EmptyKernelIvEEvv,@"STO_CUDA_ENTRY STV_DEFAULT"
_ZN3cub18CUB_300001_SM_10006detail11EmptyKernelIvEEvv:
.text._ZN3cub18CUB_300001_SM_10006detail11EmptyKernelIvEEvv:
[----:B------:R-:W-:Y:S01]  /*0000*/  LDC R1, c[0x0][0x37c] ;  /* 0x0000df00ff017b82 */ /* 0x000fe20000000800 */
[----:B------:R-:W-:Y:S05]  /*0010*/  EXIT ;  /* 0x000000000000794d */ /* 0x000fea0003800000 */
.L_x_224:
        /* <DEDUP_REMOVED lines=14> */
.L_x_237:


//--------------------- .text._Z22preprocessTopkIdKernelPiiPKii --------------------------
	.section	.text._Z22preprocessTopkIdKernelPiiPKii,"ax",@progbits
	.align	128
        .global         _Z22preprocessTopkIdKernelPiiPKii
        .type           _Z22preprocessTopkIdKernelPiiPKii,@function
        .size           _Z22preprocessTopkIdKernelPiiPKii,(.L_x_238 - _Z22preprocessTopkIdKernelPiiPKii)
        .other          _Z22preprocessTopkIdKernelPiiPKii,@"STO_CUDA_ENTRY STV_DEFAULT"
_Z22preprocessTopkIdKernelPiiPKii:
.text._Z22preprocessTopkIdKernelPiiPKii:
[----:B------:R-:W-:Y:S01]  /*0000*/  LDC R1, c[0x0][0x37c] ;  /* 0x0000df00ff017b82 */ /* 0x000fe20000000800 */
[----:B------:R-:W0:Y:S01]  /*0010*/  S2R R6, SR_TID.X ;  /* 0x0000000000067919 */ /* 0x000e220000002100 */
[----:B------:R-:W0:Y:S06]  /*0020*/  LDCU UR8, c[0x0][0x398] ;  /* 0x00007300ff0877ac */ /* 0x000e2c0008000800 */
[----:B------:R-:W1:Y:S01]  /*0030*/  LDC R8, c[0x0][0x360] ;  /* 0x0000d800ff087b82 */ /* 0x000e620000000800 */
[----:B------:R-:W-:Y:S01]  /*0040*/  BSSY.RECONVERGENT B0, `(.L_x_225) ;  /* 0x0000011000007945 */ /* 0x000fe20003800200 */
[----:B------:R-:W2:Y:S01]  /*0050*/  S2R R11, SR_CTAID.X ;  /* 0x00000000000b7919 */ /* 0x000ea20000002500 */
[----:B------:R-:W3:Y:S01]  /*0060*/  LDCU.64 UR6, c[0x0][0x358] ;  /* 0x00006b00ff0677ac */ /* 0x000ee20008000a00 */
[----:B0-----:R-:W-:-:S13]  /*0070*/  ISETP.GE.AND P0, PT, R6, UR8, PT ;  /* 0x0000000806007c0c */ /* 0x001fda000bf06270 */
[----:B--23--:R-:W-:Y:S05]  /*0080*/  @P0 BRA `(.L_x_226) ;  /* 0x0000000000300947 */ /* 0x00cfea0003800000 */
[----:B------:R-:W0:Y:S01]  /*0090*/  S2R R3, SR_CgaCtaId ;  /* 0x0000000000037919 */ /* 0x000e220000008800 */
[----:B------:R-:W2:Y:S01]  /*00a0*/  LDC.64 R4, c[0x0][0x390] ;  /* 0x0000e400ff047b82 */ /* 0x000ea20000000a00 */
[----:B------:R-:W-:Y:S01]  /*00b0*/  MOV R0, 0x400 ;  /* 0x0000040000007802 */ /* 0x000fe20000000f00 */
[----:B------:R-:W-:-:S03]  /*00c0*/  IMAD.MOV.U32 R7, RZ, RZ, R6 ;  /* 0x000000ffff077224 */ /* 0x000fc600078e0006 */
[----:B0-----:R-:W-:-:S07]  /*00d0*/  LEA R0, R3, R0, 0x18 ;  /* 0x0000000003007211 */ /* 0x001fce00078ec0ff */
.L_x_227:
[----:B0-2---:R-:W-:-:S06]  /*00e0*/  IMAD.WIDE R2, R7, 0x4, R4 ;  /* 0x0000000407027825 */ /* 0x005fcc00078e0204 */
[----:B------:R-:W2:Y:S01]  /*00f0*/  LDG.E R2, desc[UR6][R2.64] ;  /* 0x0000000602027981 */ /* 0x000ea2000c1e1900 */
[----:B------:R-:W-:Y:S02]  /*0100*/  IMAD R9, R7, 0x4, R0 ;  /* 0x0000000407097824 */ /* 0x000fe400078e0200 */
[----:B-1----:R-:W-:-:S05]  /*0110*/  IMAD.IADD R7, R8, 0x1, R7 ;  /* 0x0000000108077824 */ /* 0x002fca00078e0207 */
[----:B------:R-:W-:Y:S01]  /*0120*/  ISETP.GE.AND P0, PT, R7, UR8, PT ;  /* 0x0000000807007c0c */ /* 0x000fe2000bf06270 */
[----:B--2---:R0:W-:-:S12]  /*0130*/  STS [R9], R2 ;  /* 0x0000000209007388 */ /* 0x0041d80000000800 */
[----:B------:R-:W-:Y:S05]  /*0140*/  @!P0 BRA `(.L_x_227) ;  /* 0xfffffffc00e48947 */ /* 0x000fea000383ffff */
.L_x_226:
[----:B------:R-:W-:Y:S05]  /*0150*/  BSYNC.RECONVERGENT B0 ;  /* 0x0000000000007941 */ /* 0x000fea0003800200 */
.L_x_225:
[----:B------:R-:W2:Y:S01]  /*0160*/  LDCU UR4, c[0x0][0x388] ;  /* 0x00007100ff0477ac */ /* 0x000ea20008000800 */
[CC--:B-1----:R-:W-:Y:S02]  /*0170*/  IMAD R0, R8.reuse, R11.reuse, R8 ;  /* 0x0000000b08007224 */ /* 0x0c2fe400078e0208 */
[----:B------:R-:W-:-:S03]  /*0180*/  IMAD R5, R8, R11, R6 ;  /* 0x0000000b08057224 */ /* 0x000fc600078e0206 */
[----:B--2---:R-:W-:Y:S01]  /*0190*/  VIMNMX.U32 R0, PT, PT, R0, UR4, PT ;  /* 0x0000000400007c48 */ /* 0x004fe2000bfe0000 */
[----:B------:R-:W-:Y:S03]  /*01a0*/  BAR.SYNC.DEFER_BLOCKING 0x0 ;  /* 0x0000000000007b1d */ /* 0x000fe60000010000 */
[----:B------:R-:W-:-:S13]  /*01b0*/  ISETP.GE.U32.AND P0, PT, R5, R0, PT ;  /* 0x000000000500720c */ /* 0x000fda0003f06070 */
[----:B------:R-:W-:Y:S05]  /*01c0*/  @P0 EXIT ;  /* 0x000000000000094d */ /* 0x000fea0003800000 */
[----:B0-----:R-:W0:Y:S02]  /*01d0*/  LDC.64 R2, c[0x0][0x380] ;  /* 0x0000e000ff027b82 */ /* 0x001e240000000a00 */
[----:B0-----:R-:W-:-:S05]  /*01e0*/  IMAD.WIDE.U32 R2, R5, 0x4, R2 ;  /* 0x0000000405027825 */ /* 0x001fca00078e0002 */
[----:B------:R-:W2:Y:S01]  /*01f0*/  LDG.E R4, desc[UR6][R2.64] ;  /* 0x0000000602047981 */ /* 0x000ea2000c1e1900 */
[----:B------:R-:W0:Y:S01]  /*0200*/  S2UR UR5, SR_CgaCtaId ;  /* 0x00000000000579c3 */ /* 0x000e220000008800 */
[----:B------:R-:W-:Y:S02]  /*0210*/  UMOV UR4, 0x400 ;  /* 0x0000040000047882 */ /* 0x000fe40000000000 */
[----:B0-----:R-:W-:-:S06]  /*0220*/  ULEA UR4, UR5, UR4, 0x18 ;  /* 0x0000000405047291 */ /* 0x001fcc000f8ec0ff */
[----:B--2---:R-:W-:-:S05]  /*0230*/  LEA R0, R4, UR4, 0x2 ;  /* 0x0000000404007c11 */ /* 0x004fca000f8e10ff */
[----:B------:R-:W0:Y:S02]  /*0240*/  LDS R5, [R0] ;  /* 0x0000000000057984 */ /* 0x000e240000000800 */
[----:B0-----:R-:W-:-:S13]  /*0250*/  ISETP.NE.AND P0, PT, R5, -0x1, PT ;  /* 0xffffffff0500780c */ /* 0x001fda0003f05270 */
[----:B------:R-:W-:Y:S01]  /*0260*/  @!P0 VIADD R5, R4, UR8 ;  /* 0x0000000804058c36 */ /* 0x000fe20008000000 */
[----:B------:R-:W-:-:S04]  /*0270*/  NOP ;  /* 0x0000000000007918 */ /* 0x000fc80000000000 */
[----:B------:R-:W-:Y:S01]  /*0280*/  STG.E desc[UR6][R2.64], R5 ;  /* 0x0000000502007986 */ /* 0x000fe2000c101906 */
[----:B------:R-:W-:Y:S05]  /*0290*/  EXIT ;  /* 0x000000000000794d */ /* 0x000fea0003800000 */
.L_x_228:
        /* <DEDUP_REMOVED lines=14> */
.L_x_238:


//--------------------- .text._Z35computeExpertFirstTokenOffsetKernelPKiliPl --------------------------
	.section	.text._Z35computeExpertFirstTokenOffsetKernelPKiliPl,"ax",@progbits
	.align	128
        .global         _Z35computeExpertFirstTokenOffsetKernelPKiliPl
        .type           _Z35computeExpertFirstTokenOffsetKernelPKiliPl,@function
        .size           _Z35computeExpertFirstTokenOffsetKernelPKiliPl,(.L_x_239 - _Z35computeExpertFirstTokenOffsetKernelPKiliPl)
        .other          _Z35computeExpertFirstTokenOffsetKernelPKiliPl,@"STO_CUDA_ENTRY STV_DEFAULT"
_Z35computeExpertFirstTokenOffsetKernelPKiliPl:
.text._Z35computeExpertFirstTokenOffsetKernelPKiliPl:
[----:B------:R-:W-:Y:S01]  /*0000*/  LDC R1, c[0x0][0x37c] ;  /* 0x0000df00ff017b82 */ /* 0x000fe20000000800 */
[----:B------:R-:W0:Y:S07]  /*0010*/  S2R R0, SR_TID.X ;  /* 0x0000000000007919 */ /* 0x000e2e0000002100 */
[----:B------:R-:W0:Y:S01]  /*0020*/  S2UR UR4, SR_CTAID.X ;  /* 0x00000000000479c3 */ /* 0x000e220000002500 */
[----:B------:R-:W1:Y:S07]  /*0030*/  LDCU UR5, c[0x0][0x390] ;  /* 0x00007200ff0577ac */ /* 0x000e6e0008000800 */
[----:B------:R-:W0:Y:S02]  /*0040*/  LDC R5, c[0x0][0x360] ;  /* 0x0000d800ff057b82 */ /* 0x000e240000000800 */
[----:B0-----:R-:W-:-:S05]  /*0050*/  IMAD R5, R5, UR4, R0 ;  /* 0x0000000405057c24 */ /* 0x001fca000f8e0200 */
[----:B-1----:R-:W-:-:S13]  /*0060*/  ISETP.GT.AND P0, PT, R5, UR5, PT ;  /* 0x0000000505007c0c */ /* 0x002fda000bf04270 */
[----:B------:R-:W-:Y:S05]  /*0070*/  @P0 EXIT ;  /* 0x000000000000094d */ /* 0x000fea0003800000 */
[----:B------:R-:W0:Y:S01]  /*0080*/  LDCU.64 UR4, c[0x0][0x388] ;  /* 0x00007100ff0477ac */ /* 0x000e220008000a00 */
[----:B------:R-:W-:Y:S02]  /*0090*/  IMAD.MOV.U32 R4, RZ, RZ, RZ ;  /* 0x000000ffff047224 */ /* 0x000fe400078e00ff */
[----:B------:R-:W-:Y:S01]  /*00a0*/  IMAD.MOV.U32 R7, RZ, RZ, RZ ;  /* 0x000000ffff077224 */ /* 0x000fe200078e00ff */
[----:B------:R-:W1:Y:S01]  /*00b0*/  LDCU.64 UR6, c[0x0][0x358] ;  /* 0x00006b00ff0677ac */ /* 0x000e620008000a00 */
[----:B0-----:R-:W-:-:S04]  /*00c0*/  UISETP.GE.U32.AND UP0, UPT, UR4, 0x1, UPT ;  /* 0x000000010400788c */ /* 0x001fc8000bf06070 */
[----:B------:R-:W-:-:S09]  /*00d0*/  UISETP.GE.AND.EX UP0, UPT, UR5, URZ, UPT, UP0 ;  /* 0x000000ff0500728c */ /* 0x000fd2000bf06300 */
[----:B-1----:R-:W-:Y:S05]  /*00e0*/  BRA.U !UP0, `(.L_x_229) ;  /* 0x0000000108887547 */ /* 0x002fea000b800000 */
[----:B------:R-:W-:Y:S01]  /*00f0*/  UIADD3 UR4, UP0, UPT, UR4, -0x1, URZ ;  /* 0xffffffff04047890 */ /* 0x000fe2000ff1e0ff */
[----:B------:R-:W-:Y:S01]  /*0100*/  BSSY.RECONVERGENT B0, `(.L_x_230) ;  /* 0x000001e000007945 */ /* 0x000fe20003800200 */
[----:B------:R-:W-:Y:S01]  /*0110*/  IMAD.MOV.U32 R13, RZ, RZ, RZ ;  /* 0x000000ffff0d7224 */ /* 0x000fe200078e00ff */
[----:B------:R-:W0:Y:S01]  /*0120*/  LDCU.64 UR8, c[0x0][0x380] ;  /* 0x00007000ff0877ac */ /* 0x000e220008000a00 */
[----:B------:R-:W-:Y:S02]  /*0130*/  IMAD.MOV.U32 R15, RZ, RZ, RZ ;  /* 0x000000ffff0f7224 */ /* 0x000fe400078e00ff */
[----:B------:R-:W-:Y:S01]  /*0140*/  IMAD.MOV.U32 R11, RZ, RZ, -0x1 ;  /* 0xffffffffff0b7424 */ /* 0x000fe200078e00ff */
[----:B------:R-:W-:Y:S01]  /*0150*/  UIADD3.X UR5, UPT, UPT, UR5, -0x1, URZ, UP0, !UPT ;  /* 0xffffffff05057890 */ /* 0x000fe200087fe4ff */
[----:B------:R-:W-:Y:S02]  /*0160*/  IMAD.MOV.U32 R10, RZ, RZ, -0x1 ;  /* 0xffffffffff0a7424 */ /* 0x000fe400078e00ff */
[----:B------:R-:W-:-:S03]  /*0170*/  IMAD.U32 R12, RZ, RZ, UR4 ;  /* 0x00000004ff0c7e24 */ /* 0x000fc6000f8e00ff */
[----:B------:R-:W-:-:S07]  /*0180*/  IMAD.U32 R14, RZ, RZ, UR5 ;  /* 0x00000005ff0e7e24 */ /* 0x000fce000f8e00ff */
.L_x_231:
[----:B------:R-:W-:-:S05]  /*0190*/  IADD3 R8, P0, PT, R12, R13, RZ ;  /* 0x0000000d0c087210 */ /* 0x000fca0007f1e0ff */
[----:B------:R-:W-:-:S05]  /*01a0*/  IMAD.X R9, R14, 0x1, R15, P0 ;  /* 0x000000010e097824 */ /* 0x000fca00000e060f */
[--C-:B------:R-:W-:Y:S02]  /*01b0*/  SHF.R.U64 R8, R8, 0x1, R9.reuse ;  /* 0x0000000108087819 */ /* 0x100fe40000001209 */
[----:B------:R-:W-:Y:S02]  /*01c0*/  SHF.R.U32.HI R9, RZ, 0x1, R9 ;  /* 0x00000001ff097819 */ /* 0x000fe40000011609 */
[----:B0-----:R-:W-:-:S04]  /*01d0*/  LEA R2, P0, R8, UR8, 0x2 ;  /* 0x0000000808027c11 */ /* 0x001fc8000f8010ff */
[----:B------:R-:W-:-:S05]  /*01e0*/  LEA.HI.X R3, R8, UR9, R9, 0x2, P0 ;  /* 0x0000000908037c11 */ /* 0x000fca00080f1409 */
[----:B------:R-:W2:Y:S01]  /*01f0*/  LDG.E R2, desc[UR6][R2.64] ;  /* 0x0000000602027981 */ /* 0x000ea2000c1e1900 */
[C---:B------:R-:W-:Y:S02]  /*0200*/  IADD3 R0, P2, PT, R8.reuse, 0x1, RZ ;  /* 0x0000000108007810 */ /* 0x040fe40007f5e0ff */
[----:B------:R-:W-:-:S03]  /*0210*/  IADD3 R6, P0, PT, R8, -0x1, RZ ;  /* 0xffffffff08067810 */ /* 0x000fc60007f1e0ff */
[----:B------:R-:W-:Y:S01]  /*0220*/  IMAD.X R4, RZ, RZ, R9, P2 ;  /* 0x000000ffff047224 */ /* 0x000fe200010e0609 */
[----:B------:R-:W-:Y:S02]  /*0230*/  IADD3.X R7, PT, PT, R9, -0x1, RZ, P0, !PT ;  /* 0xffffffff09077810 */ /* 0x000fe400007fe4ff */
[----:B--2---:R-:W-:-:S04]  /*0240*/  ISETP.GE.AND P1, PT, R2, R5, PT ;  /* 0x000000050200720c */ /* 0x004fc80003f26270 */
[----:B------:R-:W-:Y:S02]  /*0250*/  SEL R12, R12, R6, !P1 ;  /* 0x000000060c0c7207 */ /* 0x000fe40004800000 */
[----:B------:R-:W-:Y:S02]  /*0260*/  SEL R13, R0, R13, !P1 ;  /* 0x0000000d000d7207 */ /* 0x000fe40004800000 */
[----:B------:R-:W-:Y:S02]  /*0270*/  SEL R14, R14, R7, !P1 ;  /* 0x000000070e0e7207 */ /* 0x000fe40004800000 */
[----:B------:R-:W-:Y:S02]  /*0280*/  SEL R15, R4, R15, !P1 ;  /* 0x0000000f040f7207 */ /* 0x000fe40004800000 */
[----:B------:R-:W-:Y:S02]  /*0290*/  ISETP.GT.U32.AND P0, PT, R13, R12, PT ;  /* 0x0000000c0d00720c */ /* 0x000fe40003f04070 */
[----:B------:R-:W-:-:S02]  /*02a0*/  SEL R11, R8, R11, !P1 ;  /* 0x0000000b080b7207 */ /* 0x000fc40004800000 */
[----:B------:R-:W-:Y:S02]  /*02b0*/  ISETP.GT.AND.EX P0, PT, R15, R14, PT, P0 ;  /* 0x0000000e0f00720c */ /* 0x000fe40003f04300 */
[----:B------:R-:W-:-:S11]  /*02c0*/  SEL R10, R9, R10, !P1 ;  /* 0x0000000a090a7207 */ /* 0x000fd60004800000 */
[----:B------:R-:W-:Y:S05]  /*02d0*/  @!P0 BRA `(.L_x_231) ;  /* 0xfffffffc00ac8947 */ /* 0x000fea000383ffff */
[----:B------:R-:W-:Y:S05]  /*02e0*/  BSYNC.RECONVERGENT B0 ;  /* 0x0000000000007941 */ /* 0x000fea0003800200 */
.L_x_230:
[----:B------:R-:W-:-:S05]  /*02f0*/  IADD3 R4, P0, PT, R11, 0x1, RZ ;  /* 0x000000010b047810 */ /* 0x000fca0007f1e0ff */
[----:B------:R-:W-:-:S08]  /*0300*/  IMAD.X R7, RZ, RZ, R10, P0 ;  /* 0x000000ffff077224 */ /* 0x000fd000000e060a */
.L_x_229:
[----:B------:R-:W0:Y:S02]  /*0310*/  LDC.64 R2, c[0x0][0x398] ;  /* 0x0000e600ff027b82 */ /* 0x000e240000000a00 */
[----:B0-----:R-:W-:-:S04]  /*0320*/  IMAD.WIDE R2, R5, 0x8, R2 ;  /* 0x0000000805027825 */ /* 0x001fc800078e0202 */
[----:B------:R-:W-:-:S05]  /*0330*/  IMAD.MOV.U32 R5, RZ, RZ, R7 ;  /* 0x000000ffff057224 */ /* 0x000fca00078e0007 */
[----:B------:R-:W-:Y:S01]  /*0340*/  STG.E.64 desc[UR6][R2.64], R4 ;  /* 0x0000000402007986 */ /* 0x000fe2000c101b06 */
[----:B------:R-:W-:Y:S05]  /*0350*/  EXIT ;  /* 0x000000000000794d */ /* 0x000fea0003800000 */
.L_x_232:
        /* <DEDUP_REMOVED lines=10> */
.L_x_239:


//--------------------- .nv.shared._ZN3cub18CUB_300001_SM_10006detail10radix_sort29DeviceRadixSortOnesweepKernelINS1_5radix10policy_hubIiiyE10Policy1000ELNS0_9SortOrderE0EiiyiiNS1_21identity_decomposer_tEEEvPT5_SB_PT3_PKSC_PT1_PKSG_PT2_PKSK_T4_iiT6_ --------------------------
	.section	.nv.shared._ZN3cub18CUB_300001_SM_10006detail10radix_sort29DeviceRadixSortOnesweepKernelINS1_5radix10policy_hubIiiyE10Policy1000ELNS0_9SortOrderE0EiiyiiNS1_21identity_decomposer_tEEEvPT5_SB_PT3_PKSC_PT1_PKSG_PT2_PKSK_T4_iiT6_,"aw",@nobits
	.sectionflags	@""
	.align	16
.nv.shared._ZN3cub18CUB_300001_SM_10006detail10radix_sort29DeviceRadixSortOnesweepKernelINS1_5radix10policy_hubIiiyE10Policy1000ELNS0_9SortOrderE0EiiyiiNS1_21identity_decomposer_tEEEvPT5_SB_PT3_PKSC_PT1_PKSG_PT2_PKSK_T4_iiT6_:
	.zero		29184


//--------------------- .nv.shared.reserved.0     --------------------------
	.section	.nv.shared.reserved.0,"aw",@nobits
	.weak		__nv_reservedSMEM_offset_0_alias
	.size		__nv_reservedSMEM_offset_0_alias, 0, 64
	.other		__nv_reservedSMEM_offset_0_alias,@"STO_CUDA_RESERVED_SHARED STV_DEFAULT"
__nv_reservedSMEM_offset_0_alias:
	.zero		0
	.zero		64


//--------------------- .nv.global                --------------------------
	.section	.nv.global,"aw",@nobits
.nv.global:
	.type		_ZN62_INTERNAL_751525c4_31_moe_permute_unpermute_kernel_cu_ed91c8906thrust24THRUST_300001_SM_1000_NS12placeholders2_5E,@object
	.size		_ZN62_INTERNAL_751525c4_31_moe_permute_unpermute_kernel_cu_ed91c8906thrust24THRUST_300001_SM_1000_NS12placeholders2_5E,(_ZN62_INTERNAL_751525c4_31_moe_permute_unpermute_kernel_cu_ed91c8904cuda3std3__45__cpo6cbeginE - _ZN62_INTERNAL_751525c4_31_moe_permute_unpermute_kernel_cu_ed91c8906thrust24THRUST_300001_SM_1000_NS12placeholders2_5E)
_ZN62_INTERNAL_751525c4_31_moe_permute_unpermute_kernel_cu_ed91c8906thrust24THRUST_300001_SM_1000_NS12placeholders2_5E:
	.zero		1
	.type		_ZN62_INTERNAL_751525c4_31_moe_permute_unpermute_kernel_cu_ed91c8904cuda3std3__45__cpo6cbeginE,@object
	.size		_ZN62_INTERNAL_751525c4_31_moe_permute_unpermute_kernel_cu_ed91c8904cuda3std3__45__cpo6cbeginE,(_ZN62_INTERNAL_751525c4_31_moe_permute_unpermute_kernel_cu_ed91c8904cuda3std6ranges3__45__cpo6cbeginE - _ZN62_INTERNAL_751525c4_31_moe_permute_unpermute_kernel_cu_ed91c8904cuda3std3__45__cpo6cbeginE)
_ZN62_INTERNAL_751525c4_31_moe_permute_unpermute_kernel_cu_ed91c8904cuda3std3__45__cpo6cbeginE:
	.zero		1
	.type		_ZN62_INTERNAL_751525c4_31_moe_permute_unpermute_kernel_cu_ed91c8904cuda3std6ranges3__45__cpo6cbeginE,@object
	.size		_ZN62_INTERNAL_751525c4_31_moe_permute_unpermute_kernel_cu_ed91c8904cuda3std6ranges3__45__cpo6cbeginE,(_ZN62_INTERNAL_751525c4_31_moe_permute_unpermute_kernel_cu_ed91c8904cuda3std3__48in_placeE - _ZN62_INTERNAL_751525c4_31_moe_permute_unpermute_kernel_cu_ed91c8904cuda3std6ranges3__45__cpo6cbeginE)
_ZN62_INTERNAL_751525c4_31_moe_permute_unpermute_kernel_cu_ed91c8904cuda3std6ranges3__45__cpo6cbeginE:
	.zero		1
	.type		_ZN62_INTERNAL_751525c4_31_moe_permute_unpermute_kernel_cu_ed91c8904cuda3std3__48in_placeE,@object
	.size		_ZN62_INTERNAL_751525c4_31_moe_permute_unpermute_kernel_cu_ed91c8904cuda3std3__48in_placeE,(_ZN62_INTERNAL_751525c4_31_moe_permute_unpermute_kernel_cu_ed91c8904cuda3std6ranges3__45__cpo4sizeE - _ZN62_INTERNAL_751525c4_31_moe_permute_unpermute_kernel_cu_ed91c8904cuda3std3__48in_placeE)
_ZN62_INTERNAL_751525c4_31_moe_permute_unpermute_kernel_cu_ed91c8904cuda3std3__48in_placeE:
	.zero		1
	.type		_ZN62_INTERNAL_751525c4_31_moe_permute_unpermute_kernel_cu_ed91c8904cuda3std6ranges3__45__cpo4sizeE,@object
	.size		_ZN62_INTERNAL_751525c4_31_moe_permute_unpermute_kernel_cu_ed91c8904cuda3std6ranges3__45__cpo4sizeE,(_ZN62_INTERNAL_751525c4_31_moe_permute_unpermute_kernel_cu_ed91c8906thrust24THRUST_300001_SM_1000_NS12placeholders2_9E - _ZN62_INTERNAL_751525c4_31_moe_permute_unpermute_kernel_cu_ed91c8904cuda3std6ranges3__45__cpo4sizeE)
_ZN62_INTERNAL_751525c4_31_moe_permute_unpermute_kernel_cu_ed91c8904cuda3std6ranges3__45__cpo4sizeE:
	.zero		1
	.type		_ZN62_INTERNAL_751525c4_31_moe_permute_unpermute_kernel_cu_ed91c8906thrust24THRUST_300001_SM_1000_NS12placeholders2_9E,@object
	.size		_ZN62_INTERNAL_751525c4_31_moe_permute_unpermute_kernel_cu_ed91c8906thrust24THRUST_300001_SM_1000_NS12placeholders2_9E,(_ZN62_INTERNAL_751525c4_31_moe_permute_unpermute_kernel_cu_ed91c8904cuda3std3__45__cpo7crbeginE - _ZN62_INTERNAL_751525c4_31_moe_permute_unpermute_kernel_cu_ed91c8906thrust24THRUST_300001_SM_1000_NS12placeholders2_9E)
_ZN62_INTERNAL_751525c4_31_moe_permute_unpermute_kernel_cu_ed91c8906thrust24THRUST_300001_SM_1000_NS12placeholders2_9E:
	.zero		1
	.type		_ZN62_INTERNAL_751525c4_31_moe_permute_unpermute_kernel_cu_ed91c8904cuda3std3__45__cpo7crbeginE,@object
	.size		_ZN62_INTERNAL_751525c4_31_moe_permute_unpermute_kernel_cu_ed91c8904cuda3std3__45__cpo7crbeginE,(_ZN62_INTERNAL_751525c4_31_moe_permute_unpermute_kernel_cu_ed91c8904cuda3std6ranges3__45__cpo4nextE - _ZN62_INTERNAL_751525c4_31_moe_permute_unpermute_kernel_cu_ed91c8904cuda3std3__45__cpo7crbeginE)
_ZN62_INTERNAL_751525c4_31_moe_permute_unpermute_kernel_cu_ed91c8904cuda3std3__45__cpo7crbeginE:
	.zero		1
	.type		_ZN62_INTERNAL_751525c4_31_moe_permute_unpermute_kernel_cu_ed91c8904cuda3std6ranges3__45__cpo4nextE,@object
	.size		_ZN62_INTERNAL_751525c4_31_moe_permute_unpermute_kernel_cu_ed91c8904cuda3std6ranges3__45__cpo4nextE,(_ZN62_INTERNAL_751525c4_31_moe_permute_unpermute_kernel_cu_ed91c8904cuda3std6ranges3__45__cpo4swapE - _ZN62_INTERNAL_751525c4_31_moe_permute_unpermute_kernel_cu_ed91c8904cuda3std6ranges3__45__cpo4nextE)
_ZN62_INTERNAL_751525c4_31_moe_permute_unpermute_kernel_cu_ed91c8904cuda3std6ranges3__45__cpo4nextE:
	.zero		1
	.type		_ZN62_INTERNAL_751525c4_31_moe_permute_unpermute_kernel_cu_ed91c8904cuda3std6ranges3__45__cpo4swapE,@object
	.size		_ZN62_INTERNAL_751525c4_31_moe_permute_unpermute_kernel_cu_ed91c8904cuda3std6ranges3__45__cpo4swapE,(_ZN62_INTERNAL_751525c4_31_moe_permute_unpermute_kernel_cu_ed91c8906thrust24THRUST_300001_SM_1000_NS12placeholders2_1E - _ZN62_INTERNAL_751525c4_31_moe_permute_unpermute_kernel_cu_ed91c8904cuda3std6ranges3__45__cpo4swapE)
_ZN62_INTERNAL_751525c4_31_moe_permute_unpermute_kernel_cu_ed91c8904cuda3std6ranges3__45__cpo4swapE:
	.zero		1
	.type		_ZN62_INTERNAL_751525c4_31_moe_permute_unpermute_kernel_cu_ed91c8906thrust24THRUST_300001_SM_1000_NS12placeholders2_1E,@object
	.size		_ZN62_INTERNAL_751525c4_31_moe_permute_unpermute_kernel_cu_ed91c8906thrust24THRUST_300001_SM_1000_NS12placeholders2_1E,(_ZN62_INTERNAL_751525c4_31_moe_permute_unpermute_kernel_cu_ed91c8906thrust24THRUST_300001_SM_1000_NS12placeholders2_3E - _ZN62_INTERNAL_751525c4_31_moe_permute_unpermute_kernel_cu_ed91c8906thrust24THRUST_300001_SM_1000_NS12placeholders2_1E)
_ZN62_INTERNAL_751525c4_31_moe_permute_unpermute_kernel_cu_ed91c8906thrust24THRUST_300001_SM_1000_NS12placeholders2_1E:
	.zero		1
	.type		_ZN62_INTERNAL_751525c4_31_moe_permute_unpermute_kernel_cu_ed91c8906thrust24THRUST_300001_SM_1000_NS12placeholders2_3E,@object
	.size		_ZN62_INTERNAL_751525c4_31_moe_permute_unpermute_kernel_cu_ed91c8906thrust24THRUST_300001_SM_1000_NS12placeholders2_3E,(_ZN62_INTERNAL_751525c4_31_moe_permute_unpermute_kernel_cu_ed91c8904cuda3std3__45__cpo5beginE - _ZN62_INTERNAL_751525c4_31_moe_permute_unpermute_kernel_cu_ed91c8906thrust24THRUST_300001_SM_1000_NS12placeholders2_3E)
_ZN62_INTERNAL_751525c4_31_moe_permute_unpermute_kernel_cu_ed91c8906thrust24THRUST_300001_SM_1000_NS12placeholders2_3E:
	.zero		1
	.type		_ZN62_INTERNAL_751525c4_31_moe_permute_unpermute_kernel_cu_ed91c8904cuda3std3__45__cpo5beginE,@object
	.size		_ZN62_INTERNAL_751525c4_31_moe_permute_unpermute_kernel_cu_ed91c8904cuda3std3__45__cpo5beginE,(_ZN62_INTERNAL_751525c4_31_moe_permute_unpermute_kernel_cu_ed91c8904cuda3std6ranges3__45__cpo5beginE - _ZN62_INTERNAL_751525c4_31_moe_permute_unpermute_kernel_cu_ed91c8904cuda3std3__45__cpo5beginE)
_ZN62_INTERNAL_751525c4_31_moe_permute_unpermute_kernel_cu_ed91c8904cuda3std3__45__cpo5beginE:
	.zero		1
	.type		_ZN62_INTERNAL_751525c4_31_moe_permute_unpermute_kernel_cu_ed91c8904cuda3std6ranges3__45__cpo5beginE,@object
	.size		_ZN62_INTERNAL_751525c4_31_moe_permute_unpermute_kernel_cu_ed91c8904cuda3std6ranges3__45__cpo5beginE,(_ZN62_INTERNAL_751525c4_31_moe_permute_unpermute_kernel_cu_ed91c8904cuda3std3__464_GLOBAL__N__751525c4_31_moe_permute_unpermute_kernel_cu_ed91c8906ignoreE - _ZN62_INTERNAL_751525c4_31_moe_permute_unpermute_kernel_cu_ed91c8904cuda3std6ranges3__45__cpo5beginE)
_ZN62_INTERNAL_751525c4_31_moe_permute_unpermute_kernel_cu_ed91c8904cuda3std6ranges3__45__cpo5beginE:
	.zero		1
	.type		_ZN62_INTERNAL_751525c4_31_moe_permute_unpermute_kernel_cu_ed91c8904cuda3std3__464_GLOBAL__N__751525c4_31_moe_permute_unpermute_kernel_cu_ed91c8906ignoreE,@object
	.size		_ZN62_INTERNAL_751525c4_31_moe_permute_unpermute_kernel_cu_ed91c8904cuda3std3__464_GLOBAL__N__751525c4_31_moe_permute_unpermute_kernel_cu_ed91c8906ignoreE,(_ZN62_INTERNAL_751525c4_31_moe_permute_unpermute_kernel_cu_ed91c8904cuda3std6ranges3__45__cpo4dataE - _ZN62_INTERNAL_751525c4_31_moe_permute_unpermute_kernel_cu_ed91c8904cuda3std3__464_GLOBAL__N__751525c4_31_moe_permute_unpermute_kernel_cu_ed91c8906ignoreE)
_ZN62_INTERNAL_751525c4_31_moe_permute_unpermute_kernel_cu_ed91c8904cuda3std3__464_GLOBAL__N__751525c4_31_moe_permute_unpermute_kernel_cu_ed91c8906ignoreE:
	.zero		1
	.type		_ZN62_INTERNAL_751525c4_31_moe_permute_unpermute_kernel_cu_ed91c8904cuda3std6ranges3__45__cpo4dataE,@object
	.size		_ZN62_INTERNAL_751525c4_31_moe_permute_unpermute_kernel_cu_ed91c8904cuda3std6ranges3__45__cpo4dataE,(_ZN62_INTERNAL_751525c4_31_moe_permute_unpermute_kernel_cu_ed91c8906thrust24THRUST_300001_SM_1000_NS12placeholders2_7E - _ZN62_INTERNAL_751525c4_31_moe_permute_unpermute_kernel_cu_ed91c8904cuda3std6ranges3__45__cpo4dataE)
_ZN62_INTERNAL_751525c4_31_moe_permute_unpermute_kernel_cu_ed91c8904cuda3std6ranges3__45__cpo4dataE:
	.zero		1
	.type		_ZN62_INTERNAL_751525c4_31_moe_permute_unpermute_kernel_cu_ed91c8906thrust24THRUST_300001_SM_1000_NS12placeholders2_7E,@object
	.size		_ZN62_INTERNAL_751525c4_31_moe_permute_unpermute_kernel_cu_ed91c8906thrust24THRUST_300001_SM_1000_NS12placeholders2_7E,(_ZN62_INTERNAL_751525c4_31_moe_permute_unpermute_kernel_cu_ed91c8904cuda3std3__45__cpo6rbeginE - _ZN62_INTERNAL_751525c4_31_moe_permute_unpermute_kernel_cu_ed91c8906thrust24THRUST_300001_SM_1000_NS12placeholders2_7E)
_ZN62_INTERNAL_751525c4_31_moe_permute_unpermute_kernel_cu_ed91c8906thrust24THRUST_300001_SM_1000_NS12placeholders2_7E:
	.zero		1
	.type		_ZN62_INTERNAL_751525c4_31_moe_permute_unpermute_kernel_cu_ed91c8904cuda3std3__45__cpo6rbeginE,@object
	.size		_ZN62_INTERNAL_751525c4_31_moe_permute_unpermute_kernel_cu_ed91c8904cuda3std3__45__cpo6rbeginE,(_ZN62_INTERNAL_751525c4_31_moe_permute_unpermute_kernel_cu_ed91c8904cuda3std6ranges3__45__cpo7advanceE - _ZN62_INTERNAL_751525c4_31_moe_permute_unpermute_kernel_cu_ed91c8904cuda3std3__45__cpo6rbeginE)
_ZN62_INTERNAL_751525c4_31_moe_permute_unpermute_kernel_cu_ed91c8904cuda3std3__45__cpo6rbeginE:
	.zero		1
	.type		_ZN62_INTERNAL_751525c4_31_moe_permute_unpermute_kernel_cu_ed91c8904cuda3std6ranges3__45__cpo7advanceE,@object
	.size		_ZN62_INTERNAL_751525c4_31_moe_permute_unpermute_kernel_cu_ed91c8904cuda3std6ranges3__45__cpo7advanceE,(_ZN62_INTERNAL_751525c4_31_moe_permute_unpermute_kernel_cu_ed91c8904cuda3std3__47nulloptE - _ZN62_INTERNAL_751525c4_31_moe_permute_unpermute_kernel_cu_ed91c8904cuda3std6ranges3__45__cpo7advanceE)
_ZN62_INTERNAL_751525c4_31_moe_permute_unpermute_kernel_cu_ed91c8904cuda3std6ranges3__45__cpo7advanceE:
	.zero		1
	.type		_ZN62_INTERNAL_751525c4_31_moe_permute_unpermute_kernel_cu_ed91c8904cuda3std3__47nulloptE,@object
	.size		_ZN62_INTERNAL_751525c4_31_moe_permute_unpermute_kernel_cu_ed91c8904cuda3std3__47nulloptE,(_ZN62_INTERNAL_751525c4_31_moe_permute_unpermute_kernel_cu_ed91c8904cuda3std6ranges3__45__cpo8distanceE - _ZN62_INTERNAL_751525c4_31_moe_permute_unpermute_kernel_cu_ed91c8904cuda3std3__47nulloptE)
_ZN62_INTERNAL_751525c4_31_moe_permute_unpermute_kernel_cu_ed91c8904cuda3std3__47nulloptE:
	.zero		1
	.type		_ZN62_INTERNAL_751525c4_31_moe_permute_unpermute_kernel_cu_ed91c8904cuda3std6ranges3__45__cpo8distanceE,@object
	.size		_ZN62_INTERNAL_751525c4_31_moe_permute_unpermute_kernel_cu_ed91c8904cuda3std6ranges3__45__cpo8distanceE,(_ZN62_INTERNAL_751525c4_31_moe_permute_unpermute_kernel_cu_ed91c8906thrust24THRUST_300001_SM_1000_NS12placeholders2_6E - _ZN62_INTERNAL_751525c4_31_moe_permute_unpermute_kernel_cu_ed91c8904cuda3std6ranges3__45__cpo8distanceE)
_ZN62_INTERNAL_751525c4_31_moe_permute_unpermute_kernel_cu_ed91c8904cuda3std6ranges3__45__cpo8distanceE:
	.zero		1
	.type		_ZN62_INTERNAL_751525c4_31_moe_permute_unpermute_kernel_cu_ed91c8906thrust24THRUST_300001_SM_1000_NS12placeholders2_6E,@object
	.size		_ZN62_INTERNAL_751525c4_31_moe_permute_unpermute_kernel_cu_ed91c8906thrust24THRUST_300001_SM_1000_NS12placeholders2_6E,(_ZN62_INTERNAL_751525c4_31_moe_permute_unpermute_kernel_cu_ed91c8904cuda3std3__45__cpo4cendE - _ZN62_INTERNAL_751525c4_31_moe_permute_unpermute_kernel_cu_ed91c8906thrust24THRUST_300001_SM_1000_NS12placeholders2_6E)
_ZN62_INTERNAL_751525c4_31_moe_permute_unpermute_kernel_cu_ed91c8906thrust24THRUST_300001_SM_1000_NS12placeholders2_6E:
	.zero		1
	.type		_ZN62_INTERNAL_751525c4_31_moe_permute_unpermute_kernel_cu_ed91c8904cuda3std3__45__cpo4cendE,@object
	.size		_ZN62_INTERNAL_751525c4_31_moe_permute_unpermute_kernel_cu_ed91c8904cuda3std3__45__cpo4cendE,(_ZN62_INTERNAL_751525c4_31_moe_permute_unpermute_kernel_cu_ed91c8904cuda3std6ranges3__45__cpo4cendE - _ZN62_INTERNAL_751525c4_31_moe_permute_unpermute_kernel_cu_ed91c8904cuda3std3__45__cpo4cendE)
_ZN62_INTERNAL_751525c4_31_moe_permute_unpermute_kernel_cu_ed91c8904cuda3std3__45__cpo4cendE:
	.zero		1
	.type		_ZN62_INTERNAL_751525c4_31_moe_permute_unpermute_kernel_cu_ed91c8904cuda3std6ranges3__45__cpo4cendE,@object
	.size		_ZN62_INTERNAL_751525c4_31_moe_permute_unpermute_kernel_cu_ed91c8904cuda3std6ranges3__45__cpo4cendE,(_ZN62_INTERNAL_751525c4_31_moe_permute_unpermute_kernel_cu_ed91c8904cuda3std3__420unreachable_sentinelE - _ZN62_INTERNAL_751525c4_31_moe_permute_unpermute_kernel_cu_ed91c8904cuda3std6ranges3__45__cpo4cendE)
_ZN62_INTERNAL_751525c4_31_moe_permute_unpermute_kernel_cu_ed91c8904cuda3std6ranges3__45__cpo4cendE:
	.zero		1
	.type		_ZN62_INTERNAL_751525c4_31_moe_permute_unpermute_kernel_cu_ed91c8904cuda3std3__420unreachable_sentinelE,@object
	.size		_ZN62_INTERNAL_751525c4_31_moe_permute_unpermute_kernel_cu_ed91c8904cuda3std3__420unreachable_sentinelE,(_ZN62_INTERNAL_751525c4_31_moe_permute_unpermute_kernel_cu_ed91c8904cuda3std6ranges3__45__cpo5ssizeE - _ZN62_INTERNAL_751525c4_31_moe_permute_unpermute_kernel_cu_ed91c8904cuda3std3__420unreachable_sentinelE)
_ZN62_INTERNAL_751525c4_31_moe_permute_unpermute_kernel_cu_ed91c8904cuda3std3__420unreachable_sentinelE:
	.zero		1
	.type		_ZN62_INTERNAL_751525c4_31_moe_permute_unpermute_kernel_cu_ed91c8904cuda3std6ranges3__45__cpo5ssizeE,@object
	.size		_ZN62_INTERNAL_751525c4_31_moe_permute_unpermute_kernel_cu_ed91c8904cuda3std6ranges3__45__cpo5ssizeE,(_ZN62_INTERNAL_751525c4_31_moe_permute_unpermute_kernel_cu_ed91c8906thrust24THRUST_300001_SM_1000_NS12placeholders3_10E - _ZN62_INTERNAL_751525c4_31_moe_permute_unpermute_kernel_cu_ed91c8904cuda3std6ranges3__45__cpo5ssizeE)
_ZN62_INTERNAL_751525c4_31_moe_permute_unpermute_kernel_cu_ed91c8904cuda3std6ranges3__45__cpo5ssizeE:
	.zero		1
	.type		_ZN62_INTERNAL_751525c4_31_moe_permute_unpermute_kernel_cu_ed91c8906thrust24THRUST_300001_SM_1000_NS12placeholders3_10E,@object
	.size		_ZN62_INTERNAL_751525c4_31_moe_permute_unpermute_kernel_cu_ed91c8906thrust24THRUST_300001_SM_1000_NS12placeholders3_10E,(_ZN62_INTERNAL_751525c4_31_moe_permute_unpermute_kernel_cu_ed91c8904cuda3std3__45__cpo5crendE - _ZN62_INTERNAL_751525c4_31_moe_permute_unpermute_kernel_cu_ed91c8906thrust24THRUST_300001_SM_1000_NS12placeholders3_10E)
_ZN62_INTERNAL_751525c4_31_moe_permute_unpermute_kernel_cu_ed91c8906thrust24THRUST_300001_SM_1000_NS12placeholders3_10E:
	.zero		1
	.type		_ZN62_INTERNAL_751525c4_31_moe_permute_unpermute_kernel_cu_ed91c8904cuda3std3__45__cpo5crendE,@object
	.size		_ZN62_INTERNAL_751525c4_31_moe_permute_unpermute_kernel_cu_ed91c8904cuda3std3__45__cpo5crendE,(_ZN62_INTERNAL_751525c4_31_moe_permute_unpermute_kernel_cu_ed91c8904cuda3std6ranges3__45__cpo4prevE - _ZN62_INTERNAL_751525c4_31_moe_permute_unpermute_kernel_cu_ed91c8904cuda3std3__45__cpo5crendE)
_ZN62_INTERNAL_751525c4_31_moe_permute_unpermute_kernel_cu_ed91c8904cuda3std3__45__cpo5crendE:
	.zero		1
	.type		_ZN62_INTERNAL_751525c4_31_moe_permute_unpermute_kernel_cu_ed91c8904cuda3std6ranges3__45__cpo4prevE,@object
	.size		_ZN62_INTERNAL_751525c4_31_moe_permute_unpermute_kernel_cu_ed91c8904cuda3std6ranges3__45__cpo4prevE,(_ZN62_INTERNAL_751525c4_31_moe_permute_unpermute_kernel_cu_ed91c8904cuda3std6ranges3__45__cpo9iter_moveE - _ZN62_INTERNAL_751525c4_31_moe_permute_unpermute_kernel_cu_ed91c8904cuda3std6ranges3__45__cpo4prevE)
_ZN62_INTERNAL_751525c4_31_moe_permute_unpermute_kernel_cu_ed91c8904cuda3std6ranges3__45__cpo4prevE:
	.zero		1
	.type		_ZN62_INTERNAL_751525c4_31_moe_permute_unpermute_kernel_cu_ed91c8904cuda3std6ranges3__45__cpo9iter_moveE,@object
	.size		_ZN62_INTERNAL_751525c4_31_moe_permute_unpermute_kernel_cu_ed91c8904cuda3std6ranges3__45__cpo9iter_moveE,(_ZN62_INTERNAL_751525c4_31_moe_permute_unpermute_kernel_cu_ed91c8906thrust24THRUST_300001_SM_1000_NS12placeholders2_2E - _ZN62_INTERNAL_751525c4_31_moe_permute_unpermute_kernel_cu_ed91c8904cuda3std6ranges3__45__cpo9iter_moveE)
_ZN62_INTERNAL_751525c4_31_moe_permute_unpermute_kernel_cu_ed91c8904cuda3std6ranges3__45__cpo9iter_moveE:
	.zero		1
	.type		_ZN62_INTERNAL_751525c4_31_moe_permute_unpermute_kernel_cu_ed91c8906thrust24THRUST_300001_SM_1000_NS12placeholders2_2E,@object
	.size		_ZN62_INTERNAL_751525c4_31_moe_permute_unpermute_kernel_cu_ed91c8906thrust24THRUST_300001_SM_1000_NS12placeholders2_2E,(_ZN62_INTERNAL_751525c4_31_moe_permute_unpermute_kernel_cu_ed91c8906thrust24THRUST_300001_SM_1000_NS12placeholders2_4E - _ZN62_INTERNAL_751525c4_31_moe_permute_unpermute_kernel_cu_ed91c8906thrust24THRUST_300001_SM_1000_NS12placeholders2_2E)
_ZN62_INTERNAL_751525c4_31_moe_permute_unpermute_kernel_cu_ed91c8906thrust24THRUST_300001_SM_1000_NS12placeholders2_2E:
	.zero		1
	.type		_ZN62_INTERNAL_751525c4_31_moe_permute_unpermute_kernel_cu_ed91c8906thrust24THRUST_300001_SM_1000_NS12placeholders2_4E,@object
	.size		_ZN62_INTERNAL_751525c4_31_moe_permute_unpermute_kernel_cu_ed91c8906thrust24THRUST_300001_SM_1000_NS12placeholders2_4E,(_ZN62_INTERNAL_751525c4_31_moe_permute_unpermute_kernel_cu_ed91c8904cuda3std3__45__cpo3endE - _ZN62_INTERNAL_751525c4_31_moe_permute_unpermute_kernel_cu_ed91c8906thrust24THRUST_300001_SM_1000_NS12placeholders2_4E)
_ZN62_INTERNAL_751525c4_31_moe_permute_unpermute_kernel_cu_ed91c8906thrust24THRUST_300001_SM_1000_NS12placeholders2_4E:
	.zero		1
	.type		_ZN62_INTERNAL_751525c4_31_moe_permute_unpermute_kernel_cu_ed91c8904cuda3std3__45__cpo3endE,@object
	.size		_ZN62_INTERNAL_751525c4_31_moe_permute_unpermute_kernel_cu_ed91c8904cuda3std3__45__cpo3endE,(_ZN62_INTERNAL_751525c4_31_moe_permute_unpermute_kernel_cu_ed91c8904cuda3std6ranges3__45__cpo3endE - _ZN62_INTERNAL_751525c4_31_moe_permute_unpermute_kernel_cu_ed91c8904cuda3std3__45__cpo3endE)
_ZN62_INTERNAL_751525c4_31_moe_permute_unpermute_kernel_cu_ed91c8904cuda3std3__45__cpo3endE:
	.zero		1
	.type		_ZN62_INTERNAL_751525c4_31_moe_permute_unpermute_kernel_cu_ed91c8904cuda3std6ranges3__45__cpo3endE,@object
	.size		_ZN62_INTERNAL_751525c4_31_moe_permute_unpermute_kernel_cu_ed91c8904cuda3std6ranges3__45__cpo3endE,(_ZN62_INTERNAL_751525c4_31_moe_permute_unpermute_kernel_cu_ed91c8904cuda3std3__419piecewise_constructE - _ZN62_INTERNAL_751525c4_31_moe_permute_unpermute_kernel_cu_ed91c8904cuda3std6ranges3__45__cpo3endE)
_ZN62_INTERNAL_751525c4_31_moe_permute_unpermute_kernel_cu_ed91c8904cuda3std6ranges3__45__cpo3endE:
	.zero		1
	.type		_ZN62_INTERNAL_751525c4_31_moe_permute_unpermute_kernel_cu_ed91c8904cuda3std3__419piecewise_constructE,@object
	.size		_ZN62_INTERNAL_751525c4_31_moe_permute_unpermute_kernel_cu_ed91c8904cuda3std3__419piecewise_constructE,(_ZN62_INTERNAL_751525c4_31_moe_permute_unpermute_kernel_cu_ed91c8904cuda3std6ranges3__45__cpo5cdataE - _ZN62_INTERNAL_751525c4_31_moe_permute_unpermute_kernel_cu_ed91c8904cuda3std3__419piecewise_constructE)
_ZN62_INTERNAL_751525c4_31_moe_permute_unpermute_kernel_cu_ed91c8904cuda3std3__419piecewise_constructE:
	.zero		1
	.type		_ZN62_INTERNAL_751525c4_31_moe_permute_unpermute_kernel_cu_ed91c8904cuda3std6ranges3__45__cpo5cdataE,@object
	.size		_ZN62_INTERNAL_751525c4_31_moe_permute_unpermute_kernel_cu_ed91c8904cuda3std6ranges3__45__cpo5cdataE,(_ZN62_INTERNAL_751525c4_31_moe_permute_unpermute_kernel_cu_ed91c8906thrust24THRUST_300001_SM_1000_NS12placeholders2_8E - _ZN62_INTERNAL_751525c4_31_moe_permute_unpermute_kernel_cu_ed91c8904cuda3std6ranges3__45__cpo5cdataE)
_ZN62_INTERNAL_751525c4_31_moe_permute_unpermute_kernel_cu_ed91c8904cuda3std6ranges3__45__cpo5cdataE:
	.zero		1
	.type		_ZN62_INTERNAL_751525c4_31_moe_permute_unpermute_kernel_cu_ed91c8906thrust24THRUST_300001_SM_1000_NS12placeholders2_8E,@object
	.size		_ZN62_INTERNAL_751525c4_31_moe_permute_unpermute_kernel_cu_ed91c8906thrust24THRUST_300001_SM_1000_NS12placeholders2_8E,(_ZN62_INTERNAL_751525c4_31_moe_permute_unpermute_kernel_cu_ed91c8904cuda3std3__45__cpo4rendE - _ZN62_INTERNAL_751525c4_31_moe_permute_unpermute_kernel_cu_ed91c8906thrust24THRUST_300001_SM_1000_NS12placeholders2_8E)
_ZN62_INTERNAL_751525c4_31_moe_permute_unpermute_kernel_cu_ed91c8906thrust24THRUST_300001_SM_1000_NS12placeholders2_8E:
	.zero		1
	.type		_ZN62_INTERNAL_751525c4_31_moe_permute_unpermute_kernel_cu_ed91c8904cuda3std3__45__cpo4rendE,@object
	.size		_ZN62_INTERNAL_751525c4_31_moe_permute_unpermute_kernel_cu_ed91c8904cuda3std3__45__cpo4rendE,(_ZN62_INTERNAL_751525c4_31_moe_permute_unpermute_kernel_cu_ed91c8904cuda3std6ranges3__45__cpo9iter_swapE - _ZN62_INTERNAL_751525c4_31_moe_permute_unpermute_kernel_cu_ed91c8904cuda3std3__45__cpo4rendE)
_ZN62_INTERNAL_751525c4_31_moe_permute_unpermute_kernel_cu_ed91c8904cuda3std3__45__cpo4rendE:
	.zero		1
	.type		_ZN62_INTERNAL_751525c4_31_moe_permute_unpermute_kernel_cu_ed91c8904cuda3std6ranges3__45__cpo9iter_swapE,@object
	.size		_ZN62_INTERNAL_751525c4_31_moe_permute_unpermute_kernel_cu_ed91c8904cuda3std6ranges3__45__cpo9iter_swapE,(_ZN62_INTERNAL_751525c4_31_moe_permute_unpermute_kernel_cu_ed91c8904cuda3std3__48unexpectE - _ZN62_INTERNAL_751525c4_31_moe_permute_unpermute_kernel_cu_ed91c8904cuda3std6ranges3__45__cpo9iter_swapE)
_ZN62_INTERNAL_751525c4_31_moe_permute_unpermute_kernel_cu_ed91c8904cuda3std6ranges3__45__cpo9iter_swapE:
	.zero		1
	.type		_ZN62_INTERNAL_751525c4_31_moe_permute_unpermute_kernel_cu_ed91c8904cuda3std3__48unexpectE,@object
	.size		_ZN62_INTERNAL_751525c4_31_moe_permute_unpermute_kernel_cu_ed91c8904cuda3std3__48unexpectE,(_ZN62_INTERNAL_751525c4_31_moe_permute_unpermute_kernel_cu_ed91c8906thrust24THRUST_300001_SM_1000_NS6system6detail10sequential3seqE - _ZN62_INTERNAL_751525c4_31_moe_permute_unpermute_kernel_cu_ed91c8904cuda3std3__48unexpectE)
_ZN62_INTERNAL_751525c4_31_moe_permute_unpermute_kernel_cu_ed91c8904cuda3std3__48unexpectE:
	.zero		1
	.type		_ZN62_INTERNAL_751525c4_31_moe_permute_unpermute_kernel_cu_ed91c8906thrust24THRUST_300001_SM_1000_NS6system6detail10sequential3seqE,@object
	.size		_ZN62_INTERNAL_751525c4_31_moe_permute_unpermute_kernel_cu_ed91c8906thrust24THRUST_300001_SM_1000_NS6system6detail10sequential3seqE,(.L_29 - _ZN62_INTERNAL_751525c4_31_moe_permute_unpermute_kernel_cu_ed91c8906thrust24THRUST_300001_SM_1000_NS6system6detail10sequential3seqE)
_ZN62_INTERNAL_751525c4_31_moe_permute_unpermute_kernel_cu_ed91c8906thrust24THRUST_300001_SM_1000_NS6system6detail10sequential3seqE:
	.zero		1
.L_29:


//--------------------- .nv.shared._ZN3cub18CUB_300001_SM_10006detail10radix_sort33DeviceRadixSortExclusiveSumKernelINS1_5radix10policy_hubIiiyE10Policy1000EyEEvPT0_ --------------------------
	.section	.nv.shared._ZN3cub18CUB_300001_SM_10006detail10radix_sort33DeviceRadixSortExclusiveSumKernelINS1_5radix10policy_hubIiiyE10Policy1000EyEEvPT0_,"aw",@nobits
	.sectionflags	@""
	.align	16
.nv.shared._ZN3cub18CUB_300001_SM_10006detail10radix_sort33DeviceRadixSortExclusiveSumKernelINS1_5radix10policy_hubIiiyE10Policy1000EyEEvPT0_:
	.zero		3360


//--------------------- .nv.shared._ZN3cub18CUB_300001_SM_10006detail10radix_sort30DeviceRadixSortHistogramKernelINS1_5radix10policy_hubIiiyE10Policy1000ELNS0_9SortOrderE0EiyNS1_21identity_decomposer_tEEEvPT2_PKT1_SA_iiT3_ --------------------------
	.section	.nv.shared._ZN3cub18CUB_300001_SM_10006detail10radix_sort30DeviceRadixSortHistogramKernelINS1_5radix10policy_hubIiiyE10Policy1000ELNS0_9SortOrderE0EiyNS1_21identity_decomposer_tEEEvPT2_PKT1_SA_iiT3_,"aw",@nobits
	.sectionflags	@""
	.align	16
.nv.shared._ZN3cub18CUB_300001_SM_10006detail10radix_sort30DeviceRadixSortHistogramKernelINS1_5radix10policy_hubIiiyE10Policy1000ELNS0_9SortOrderE0EiyNS1_21identity_decomposer_tEEEvPT2_PKT1_SA_iiT3_:
	.zero		5120


//--------------------- .nv.shared._ZN3cub18CUB_300001_SM_10006detail10radix_sort31DeviceRadixSortSingleTileKernelINS1_5radix10policy_hubIiiyE10Policy1000ELNS0_9SortOrderE0EiiyNS1_21identity_decomposer_tEEEvPKT1_PSA_PKT2_PSE_T3_iiT4_ --------------------------
	.section	.nv.shared._ZN3cub18CUB_300001_SM_10006detail10radix_sort31DeviceRadixSortSingleTileKernelINS1_5radix10policy_hubIiiyE10Policy1000ELNS0_9SortOrderE0EiiyNS1_21identity_decomposer_tEEEvPKT1_PSA_PKT2_PSE_T3_iiT4_,"aw",@nobits
	.sectionflags	@""
	.align	16
.nv.shared._ZN3cub18CUB_300001_SM_10006detail10radix_sort31DeviceRadixSortSingleTileKernelINS1_5radix10policy_hubIiiyE10Policy1000ELNS0_9SortOrderE0EiiyNS1_21identity_decomposer_tEEEvPKT1_PSA_PKT2_PSE_T3_iiT4_:
	.zero		34880


//--------------------- .nv.shared._ZN3cub18CUB_300001_SM_10006detail11EmptyKernelIvEEvv --------------------------
	.section	.nv.shared._ZN3cub18CUB_300001_SM_10006detail11EmptyKernelIvEEvv,"aw",@nobits
	.sectionflags	@""
	.align	16
	.zero		1024


//--------------------- .nv.shared._Z22preprocessTopkIdKernelPiiPKii --------------------------
	.section	.nv.shared._Z22preprocessTopkIdKernelPiiPKii,"aw",@nobits
	.sectionflags	@""
	.align	16
	.zero		1024


//--------------------- .nv.shared._Z35computeExpertFirstTokenOffsetKernelPKiliPl --------------------------
	.section	.nv.shared._Z35computeExpertFirstTokenOffsetKernelPKiliPl,"aw",@nobits
	.sectionflags	@""
	.align	16
	.zero		1024


//--------------------- .nv.constant0._ZN3cub18CUB_300001_SM_10006detail10radix_sort29DeviceRadixSortOnesweepKernelINS1_5radix10policy_hubIiiyE10Policy1000ELNS0_9SortOrderE0EiiyiiNS1_21identity_decomposer_tEEEvPT5_SB_PT3_PKSC_PT1_PKSG_PT2_PKSK_T4_iiT6_ --------------------------
	.section	.nv.constant0._ZN3cub18CUB_300001_SM_10006detail10radix_sort29DeviceRadixSortOnesweepKernelINS1_5radix10policy_hubIiiyE10Policy1000ELNS0_9SortOrderE0EiiyiiNS1_21identity_decomposer_tEEEvPT5_SB_PT3_PKSC_PT1_PKSG_PT2_PKSK_T4_iiT6_,"a",@progbits
	.sectionflags	@""
	.align	4
.nv.constant0._ZN3cub18CUB_300001_SM_10006detail10radix_sort29DeviceRadixSortOnesweepKernelINS1_5radix10policy_hubIiiyE10Policy1000ELNS0_9SortOrderE0EiiyiiNS1_21identity_decomposer_tEEEvPT5_SB_PT3_PKSC_PT1_PKSG_PT2_PKSK_T4_iiT6_:
	.zero		973


//--------------------- .nv.constant0._ZN3cub18CUB_300001_SM_10006detail10radix_sort33DeviceRadixSortExclusiveSumKernelINS1_5radix10policy_hubIiiyE10Policy1000EyEEvPT0_ --------------------------
	.section	.nv.constant0._ZN3cub18CUB_300001_SM_10006detail10radix_sort33DeviceRadixSortExclusiveSumKernelINS1_5radix10policy_hubIiiyE10Policy1000EyEEvPT0_,"a",@progbits
	.sectionflags	@""
	.align	4
.nv.constant0._ZN3cub18CUB_300001_SM_10006detail10radix_sort33DeviceRadixSortExclusiveSumKernelINS1_5radix10policy_hubIiiyE10Policy1000EyEEvPT0_:
	.zero		904


//--------------------- .nv.constant0._ZN3cub18CUB_300001_SM_10006detail10radix_sort30DeviceRadixSortHistogramKernelINS1_5radix10policy_hubIiiyE10Policy1000ELNS0_9SortOrderE0EiyNS1_21identity_decomposer_tEEEvPT2_PKT1_SA_iiT3_ --------------------------
	.section	.nv.constant0._ZN3cub18CUB_300001_SM_10006detail10radix_sort30DeviceRadixSortHistogramKernelINS1_5radix10policy_hubIiiyE10Policy1000ELNS0_9SortOrderE0EiyNS1_21identity_decomposer_tEEEvPT2_PKT1_SA_iiT3_,"a",@progbits
	.sectionflags	@""
	.align	4
.nv.constant0._ZN3cub18CUB_300001_SM_10006detail10radix_sort30DeviceRadixSortHistogramKernelINS1_5radix10policy_hubIiiyE10Policy1000ELNS0_9SortOrderE0EiyNS1_21identity_decomposer_tEEEvPT2_PKT1_SA_iiT3_:
	.zero		929


//--------------------- .nv.constant0._ZN3cub18CUB_300001_SM_10006detail10radix_sort31DeviceRadixSortSingleTileKernelINS1_5radix10policy_hubIiiyE10Policy1000ELNS0_9SortOrderE0EiiyNS1_21identity_decomposer_tEEEvPKT1_PSA_PKT2_PSE_T3_iiT4_ --------------------------
	.section	.nv.constant0._ZN3cub18CUB_300001_SM_10006detail10radix_sort31DeviceRadixSortSingleTileKernelINS1_5radix10policy_hubIiiyE10Policy1000ELNS0_9SortOrderE0EiiyNS1_21identity_decomposer_tEEEvPKT1_PSA_PKT2_PSE_T3_iiT4_,"a",@progbits
	.sectionflags	@""
	.align	4
.nv.constant0._ZN3cub18CUB_300001_SM_10006detail10radix_sort31DeviceRadixSortSingleTileKernelINS1_5radix10policy_hubIiiyE10Policy1000ELNS0_9SortOrderE0EiiyNS1_21identity_decomposer_tEEEvPKT1_PSA_PKT2_PSE_T3_iiT4_:
	.zero		945


//--------------------- .nv.constant0._ZN3cub18CUB_300001_SM_10006detail11EmptyKernelIvEEvv --------------------------
	.section	.nv.constant0._ZN3cub18CUB_300001_SM_10006detail11EmptyKernelIvEEvv,"a",@progbits
	.sectionflags	@""
	.align	4
.nv.constant0._ZN3cub18CUB_300001_SM_10006detail11EmptyKernelIvEEvv:
	.zero		896


//--------------------- .nv.constant0._Z22preprocessTopkIdKernelPiiPKii --------------------------
	.section	.nv.constant0._Z22preprocessTopkIdKernelPiiPKii,"a",@progbits
	.sectionflags	@""
	.align	4
.nv.constant0._Z22preprocessTopkIdKernelPiiPKii:
	.zero		924


//--------------------- .nv.constant0._Z35computeExpertFirstTokenOffsetKernelPKiliPl --------------------------
	.section	.nv.constant0._Z35computeExpertFirstTokenOffsetKernelPKiliPl,"a",@progbits
	.sectionflags	@""
	.align	4
.nv.constant0._Z35computeExpertFirstTokenOffsetKernelPKiliPl:
	.zero		928


//--------------------- SYMBOLS --------------------------

	.type		.nv.reservedSmem.offset0,@object
	.size		.nv.reservedSmem.offset0,0x4
	.type		.nv.reservedSmem.cap,@object
	.size		.nv.reservedSmem.cap,0x4
